def matmul_kernel(
    a_ptr,
    b_ptr,
    c_ptr,
    M,
    N,
    K,
    stride_am,
    stride_ak,
    stride_bk,
    stride_bn,
    stride_cm,
    stride_cn,
    BLOCK_M: tl.constexpr,
    BLOCK_N: tl.constexpr,
    BLOCK_K: tl.constexpr,
    GROUP_M: tl.constexpr,
):
    pid = tl.program_id(axis=0)
    num_pid_m = tl.cdiv(M, BLOCK_M)
    num_pid_n = tl.cdiv(N, BLOCK_N)
    num_pid_in_group = GROUP_M * num_pid_n
    group_id = pid // num_pid_in_group
    first_pid_m = group_id * GROUP_M
    group_size_m = min(num_pid_m - first_pid_m, GROUP_M)
    pid_m = first_pid_m + ((pid % num_pid_in_group) % group_size_m)
    pid_n = (pid % num_pid_in_group) // group_size_m

    offs_am = (pid_m * BLOCK_M + tl.arange(0, BLOCK_M)) % M
    offs_bn = (pid_n * BLOCK_N + tl.arange(0, BLOCK_N)) % N
    offs_k = tl.arange(0, BLOCK_K)
    a_ptrs = a_ptr + offs_am[:, None] * stride_am + offs_k[None, :] * stride_ak
    b_ptrs = b_ptr + offs_k[:, None] * stride_bk + offs_bn[None, :] * stride_bn

    acc = tl.zeros((BLOCK_M, BLOCK_N), dtype=tl.float32)
    for kk in range(0, tl.cdiv(K, BLOCK_K)):
        a = tl.load(a_ptrs, mask=offs_k[None, :] < K - kk * BLOCK_K, other=0.0)
        b = tl.load(b_ptrs, mask=offs_k[:, None] < K - kk * BLOCK_K, other=0.0)
        acc = tl.dot(a, b, acc)
        a_ptrs += BLOCK_K * stride_ak
        b_ptrs += BLOCK_K * stride_bk

    c = acc.to(c_ptr.dtype.element_ty)
    offs_cm = pid_m * BLOCK_M + tl.arange(0, BLOCK_M)
    offs_cn = pid_n * BLOCK_N + tl.arange(0, BLOCK_N)
    c_ptrs = c_ptr + offs_cm[:, None] * stride_cm + offs_cn[None, :] * stride_cn
    mask = (offs_cm[:, None] < M) & (offs_cn[None, :] < N)
    tl.store(c_ptrs, c, mask=mask)

# config = {"BLOCK_K": 64, "BLOCK_M": 128, "BLOCK_N": 128, "GROUP_M": 4, "arch": "sm_100", "dtype": "fp8e5m2", "num_ctas": 1, "num_stages": 3, "num_warps": 4}
# arch = sm_100


// ===== COMPILED SASS (sm_100a) =====

	.target	sm_100a

	.elftype	@"ET_EXEC"


//--------------------- .note.nv.tkinfo           --------------------------
	.section	.note.nv.tkinfo,"",@"SHT_NOTE"
	.sectionflags	@"SHF_NOTE_NV_TKINFO"
	.tkinfo
        /*0018*/ 	.word	0x00000081
        /*0030*/ 	.string	""
        /*0030*/ 	.string	"ptxas-blackwell"
        /*0030*/ 	.string	"Cuda compilation tools, release 12.9, V12.9.86"
        /*0030*/ 	.string	"Build cuda_12.9.r12.9/compiler.36037853_0"
        /*0030*/ 	.string	"-v  -suppress-debug-info  -lineinfo  -arch sm_100a "



//--------------------- .note.nv.cuver            --------------------------
	.section	.note.nv.cuver,"",@"SHT_NOTE"
	.sectionflags	@"SHF_NOTE_NV_CUVER"
        /*0018*/ 	.short	0x0001
        /*001a*/ 	.short	0x0064
        /*001c*/ 	.short	0x0001
        /*001e*/ 	.short	0x0000
        /*0020*/ 	.short	0x0001
        /*0022*/ 	.short	0x0000


//--------------------- .nv.info                  --------------------------
	.section	.nv.info,"",@"SHT_CUDA_INFO"
	.align	4


	//----- nvinfo : EIATTR_REGCOUNT
	.align		4
        /*0000*/ 	.byte	0x04, 0x2f
        /*0002*/ 	.short	(.L_4 - .L_3)
	.align		4
.L_3:
        /*0004*/ 	.word	index@(matmul_kernel)
        /*0008*/ 	.word	0x000000ff


	//----- nvinfo : EIATTR_FRAME_SIZE
	.align		4
.L_4:
        /*000c*/ 	.byte	0x04, 0x11
        /*000e*/ 	.short	(.L_6 - .L_5)
	.align		4
.L_5:
        /*0010*/ 	.word	index@($__internal_2_$__cuda_sm10x_tcgen05_guardrail_trap_unallocated_columns_being_dealloced)
        /*0014*/ 	.word	0x00000258


	//----- nvinfo : EIATTR_FRAME_SIZE
	.align		4
.L_6:
        /*0018*/ 	.byte	0x04, 0x11
        /*001a*/ 	.short	(.L_8 - .L_7)
	.align		4
.L_7:
        /*001c*/ 	.word	index@($__internal_1_$__cuda_sm10x_tcgen05_guardrail_trap_phase_invalid_during_alloc)
        /*0020*/ 	.word	0x00000258


	//----- nvinfo : EIATTR_FRAME_SIZE
	.align		4
.L_8:
        /*0024*/ 	.byte	0x04, 0x11
        /*0026*/ 	.short	(.L_10 - .L_9)
	.align		4
.L_9:
        /*0028*/ 	.word	index@($__internal_0_$__cuda_sm10x_tcgen05_guardrail_trap_col_being_dealloced_not_returned_by_alloc)
        /*002c*/ 	.word	0x00000258


	//----- nvinfo : EIATTR_FRAME_SIZE
	.align		4
.L_10:
        /*0030*/ 	.byte	0x04, 0x11
        /*0032*/ 	.short	(.L_12 - .L_11)
	.align		4
.L_11:
        /*0034*/ 	.word	index@(matmul_kernel)
        /*0038*/ 	.word	0x00000258


	//----- nvinfo : EIATTR_MIN_STACK_SIZE
	.align		4
.L_12:
        /*003c*/ 	.byte	0x04, 0x12
        /*003e*/ 	.short	(.L_14 - .L_13)
	.align		4
.L_13:
        /*0040*/ 	.word	index@(matmul_kernel)
        /*0044*/ 	.word	0x00000258
.L_14:


//--------------------- .nv.info.matmul_kernel    --------------------------
	.section	.nv.info.matmul_kernel,"",@"SHT_CUDA_INFO"
	.sectionflags	@""
	.align	4


	//----- nvinfo : EIATTR_CUDA_API_VERSION
	.align		4
        /*0000*/ 	.byte	0x04, 0x37
        /*0002*/ 	.short	(.L_16 - .L_15)
.L_15:
        /*0004*/ 	.word	0x00000081


	//----- nvinfo : EIATTR_KPARAM_INFO
	.align		4
.L_16:
        /*0008*/ 	.byte	0x04, 0x17
        /*000a*/ 	.short	(.L_18 - .L_17)
.L_17:
        /*000c*/ 	.word	0x00000000
        /*0010*/ 	.short	0x000d
        /*0012*/ 	.short	0x0048
        /*0014*/ 	.byte	0x00, 0xf4, 0x21, 0x00


	//----- nvinfo : EIATTR_KPARAM_INFO
	.align		4
.L_18:
        /*0018*/ 	.byte	0x04, 0x17
        /*001a*/ 	.short	(.L_20 - .L_19)
.L_19:
        /*001c*/ 	.word	0x00000000
        /*0020*/ 	.short	0x000c
        /*0022*/ 	.short	0x0040
        /*0024*/ 	.byte	0x00, 0xf4, 0x21, 0x00


	//----- nvinfo : EIATTR_KPARAM_INFO
	.align		4
.L_20:
        /*0028*/ 	.byte	0x04, 0x17
        /*002a*/ 	.short	(.L_22 - .L_21)
.L_21:
        /*002c*/ 	.word	0x00000000
        /*0030*/ 	.short	0x000b
        /*0032*/ 	.short	0x0038
        /*0034*/ 	.byte	0x00, 0xf0, 0x11, 0x00


	//----- nvinfo : EIATTR_KPARAM_INFO
	.align		4
.L_22:
        /*0038*/ 	.byte	0x04, 0x17
        /*003a*/ 	.short	(.L_24 - .L_23)
.L_23:
        /*003c*/ 	.word	0x00000000
        /*0040*/ 	.short	0x000a
        /*0042*/ 	.short	0x0034
        /*0044*/ 	.byte	0x00, 0xf0, 0x11, 0x00


	//----- nvinfo : EIATTR_KPARAM_INFO
	.align		4
.L_24:
        /*0048*/ 	.byte	0x04, 0x17
        /*004a*/ 	.short	(.L_26 - .L_25)
.L_25:
        /*004c*/ 	.word	0x00000000
        /*0050*/ 	.short	0x0009
        /*0052*/ 	.short	0x0030
        /*0054*/ 	.byte	0x00, 0xf0, 0x11, 0x00


	//----- nvinfo : EIATTR_KPARAM_INFO
	.align		4
.L_26:
        /*0058*/ 	.byte	0x04, 0x17
        /*005a*/ 	.short	(.L_28 - .L_27)
.L_27:
        /*005c*/ 	.word	0x00000000
        /*0060*/ 	.short	0x0008
        /*0062*/ 	.short	0x002c
        /*0064*/ 	.byte	0x00, 0xf0, 0x11, 0x00


	//----- nvinfo : EIATTR_KPARAM_INFO
	.align		4
.L_28:
        /*0068*/ 	.byte	0x04, 0x17
        /*006a*/ 	.short	(.L_30 - .L_29)
.L_29:
        /*006c*/ 	.word	0x00000000
        /*0070*/ 	.short	0x0007
        /*0072*/ 	.short	0x0028
        /*0074*/ 	.byte	0x00, 0xf0, 0x11, 0x00


	//----- nvinfo : EIATTR_KPARAM_INFO
	.align		4
.L_30:
        /*0078*/ 	.byte	0x04, 0x17
        /*007a*/ 	.short	(.L_32 - .L_31)
.L_31:
        /*007c*/ 	.word	0x00000000
        /*0080*/ 	.short	0x0006
        /*0082*/ 	.short	0x0024
        /*0084*/ 	.byte	0x00, 0xf0, 0x11, 0x00


	//----- nvinfo : EIATTR_KPARAM_INFO
	.align		4
.L_32:
        /*0088*/ 	.byte	0x04, 0x17
        /*008a*/ 	.short	(.L_34 - .L_33)
.L_33:
        /*008c*/ 	.word	0x00000000
        /*0090*/ 	.short	0x0005
        /*0092*/ 	.short	0x0020
        /*0094*/ 	.byte	0x00, 0xf0, 0x11, 0x00


	//----- nvinfo : EIATTR_KPARAM_INFO
	.align		4
.L_34:
        /*0098*/ 	.byte	0x04, 0x17
        /*009a*/ 	.short	(.L_36 - .L_35)
.L_35:
        /*009c*/ 	.word	0x00000000
        /*00a0*/ 	.short	0x0004
        /*00a2*/ 	.short	0x001c
        /*00a4*/ 	.byte	0x00, 0xf0, 0x11, 0x00


	//----- nvinfo : EIATTR_KPARAM_INFO
	.align		4
.L_36:
        /*00a8*/ 	.byte	0x04, 0x17
        /*00aa*/ 	.short	(.L_38 - .L_37)
.L_37:
        /*00ac*/ 	.word	0x00000000
        /*00b0*/ 	.short	0x0003
        /*00b2*/ 	.short	0x0018
        /*00b4*/ 	.byte	0x00, 0xf0, 0x11, 0x00


	//----- nvinfo : EIATTR_KPARAM_INFO
	.align		4
.L_38:
        /*00b8*/ 	.byte	0x04, 0x17
        /*00ba*/ 	.short	(.L_40 - .L_39)
.L_39:
        /*00bc*/ 	.word	0x00000000
        /*00c0*/ 	.short	0x0002
        /*00c2*/ 	.short	0x0010
        /*00c4*/ 	.byte	0x00, 0xf4, 0x21, 0x00


	//----- nvinfo : EIATTR_KPARAM_INFO
	.align		4
.L_40:
        /*00c8*/ 	.byte	0x04, 0x17
        /*00ca*/ 	.short	(.L_42 - .L_41)
.L_41:
        /*00cc*/ 	.word	0x00000000
        /*00d0*/ 	.short	0x0001
        /*00d2*/ 	.short	0x0008
        /*00d4*/ 	.byte	0x00, 0xf4, 0x21, 0x00


	//----- nvinfo : EIATTR_KPARAM_INFO
	.align		4
.L_42:
        /*00d8*/ 	.byte	0x04, 0x17
        /*00da*/ 	.short	(.L_44 - .L_43)
.L_43:
        /*00dc*/ 	.word	0x00000000
        /*00e0*/ 	.short	0x0000
        /*00e2*/ 	.short	0x0000
        /*00e4*/ 	.byte	0x00, 0xf4, 0x21, 0x00


	//----- nvinfo : EIATTR_AT_ENTRY_FRAGMENTS
	.align		4
.L_44:
        /*00e8*/ 	.byte	0x04, 0x4f
        /*00ea*/ 	.short	(.L_46 - .L_45)


	//   ....[0]....
.L_45:
        /*00ec*/ 	.word	0x00000004


	//----- nvinfo : EIATTR_RESERVED_SMEM_USED
	.align		4
.L_46:
        /*00f0*/ 	.byte	0x01, 0x41
	.zero		2


	//----- nvinfo : EIATTR_SPARSE_MMA_MASK
	.align		4
        /*00f4*/ 	.byte	0x03, 0x50
        /*00f6*/ 	.short	0x0000


	//----- nvinfo : EIATTR_TCGEN05_1CTA_USED
	.align		4
        /*00f8*/ 	.byte	0x01, 0x51
	.zero		2


	//----- nvinfo : EIATTR_MAXREG_COUNT
	.align		4
        /*00fc*/ 	.byte	0x03, 0x1b
        /*00fe*/ 	.short	0x00ff


	//----- nvinfo : EIATTR_NUM_BARRIERS
	.align		4
        /*0100*/ 	.byte	0x02, 0x4c
        /*0102*/ 	.byte	0x01
	.zero		1


	//----- nvinfo : EIATTR_ANNOTATIONS
	.align		4
        /*0104*/ 	.byte	0x04, 0x55
        /*0106*/ 	.short	(.L_48 - .L_47)


	//   ....[0]....
.L_47:
        /*0108*/ 	.word	0x00000001
        /*010c*/ 	.byte	0xd0, 0x15, 0x00, 0x00, 0x01, 0x00, 0x00, 0x00, 0x60, 0x1d, 0x00, 0x00, 0x01, 0x00, 0x00, 0x00
        /* <DEDUP_REMOVED lines=149> */
        /*0a6c*/ 	.byte	0x00, 0xe0, 0x00, 0x00, 0x01, 0x00, 0x00, 0x00, 0xb0, 0xe1, 0x00, 0x00


	//----- nvinfo : EIATTR_INT_WARP_WIDE_INSTR_OFFSETS
	.align		4
.L_48:
        /*0a78*/ 	.byte	0x04, 0x31
        /*0a7a*/ 	.short	(.L_50 - .L_49)


	//   ....[0]....
.L_49:
        /*0a7c*/ 	.word	0x00001c50


	//   ....[1]....
        /*0a80*/ 	.word	0x00001c80


	//   ....[2]....
        /*0a84*/ 	.word	0x00006f20


	//   ....[3]....
        /*0a88*/ 	.word	0x00012810


	//   ....[4]....
        /*0a8c*/ 	.word	0x00012860


	//----- nvinfo : EIATTR_COOP_GROUP_MASK_REGIDS
	.align		4
.L_50:
        /*0a90*/ 	.byte	0x04, 0x29
        /*0a92*/ 	.short	(.L_52 - .L_51)


	//   ....[0]....
.L_51:
        /*0a94*/ 	.word	0xffffffff


	//   ....[1]....
        /*0a98*/ 	.word	0xffffffff


	//   ....[2]....
        /*0a9c*/ 	.word	0xffffffff


	//   ....[3]....
        /*0aa0*/ 	.word	0xffffffff


	//----- nvinfo : EIATTR_COOP_GROUP_INSTR_OFFSETS
	.align		4
.L_52:
        /*0aa4*/ 	.byte	0x04, 0x28
        /*0aa6*/ 	.short	(.L_54 - .L_53)


	//   ....[0]....
.L_53:
        /*0aa8*/ 	.word	0x00000080


	//   ....[1]....
        /*0aac*/ 	.word	0x00000340


	//   ....[2]....
        /*0ab0*/ 	.word	0x000126a0


	//   ....[3]....
        /*0ab4*/ 	.word	0x00012910


	//----- nvinfo : EIATTR_VRC_CTA_INIT_COUNT
	.align		4
.L_54:
        /*0ab8*/ 	.byte	0x02, 0x4a
        /*0aba*/ 	.byte	0x80
	.zero		1


	//----- nvinfo : EIATTR_MBARRIER_INSTR_OFFSETS
	.align		4
        /*0abc*/ 	.byte	0x04, 0x39
        /*0abe*/ 	.short	(.L_56 - .L_55)


	//   ....[0]....
.L_55:
        /*0ac0*/ 	.word	0x00001e20
        /*0ac4*/ 	.word	0x000000ff
        /*0ac8*/ 	.word	0x00000000
        /*0acc*/ 	.short	0x0100
        /*0ace*/ 	.byte	0x0a
	.zero		1


	//   ....[1]....
        /*0ad0*/ 	.word	0x00006f90
        /*0ad4*/ 	.word	0x000000ff
        /*0ad8*/ 	.word	0x00008008
        /*0adc*/ 	.short	0x0100
        /*0ade*/ 	.byte	0x0d
	.zero		1


	//   ....[2]....
        /*0ae0*/ 	.word	0x00009ec0
        /*0ae4*/ 	.word	0x000000ff
        /*0ae8*/ 	.word	0x00000000
        /*0aec*/ 	.short	0x010a
        /*0aee*/ 	.byte	0x0a
	.zero		1


	//   ....[3]....
        /*0af0*/ 	.word	0x0000e190
        /*0af4*/ 	.word	0x000000ff
        /*0af8*/ 	.word	0x00000000
        /*0afc*/ 	.short	0x010a
        /*0afe*/ 	.byte	0x0a
	.zero		1


	//   ....[4]....
        /*0b00*/ 	.word	0x0000e2a0
        /*0b04*/ 	.word	0x000000ff
        /*0b08*/ 	.word	0x00008000
        /*0b0c*/ 	.short	0x0108
        /*0b0e*/ 	.byte	0x0d
	.zero		1


	//   ....[5]....
        /*0b10*/ 	.word	0x0000e330
        /*0b14*/ 	.word	0x000000ff
        /*0b18*/ 	.word	0x00008008
        /*0b1c*/ 	.short	0x0108
        /*0b1e*/ 	.byte	0x0d
	.zero		1


	//   ....[6]....
        /*0b20*/ 	.word	0x00012930
        /*0b24*/ 	.word	0x000000ff
        /*0b28*/ 	.word	0x00000000
        /*0b2c*/ 	.short	0x010a
        /*0b2e*/ 	.byte	0x0a
	.zero		1


	//   ....[7]....
        /*0b30*/ 	.word	0x00012960
        /*0b34*/ 	.word	0x000000ff
        /*0b38*/ 	.word	0x00000000
        /*0b3c*/ 	.short	0x010a
        /*0b3e*/ 	.byte	0x0a
	.zero		1


	//----- nvinfo : EIATTR_NUM_MBARRIERS
	.align		4
.L_56:
        /*0b40*/ 	.byte	0x03, 0x38
        /*0b42*/ 	.short	0x0002


	//----- nvinfo : EIATTR_EXIT_INSTR_OFFSETS
	.align		4
        /*0b44*/ 	.byte	0x04, 0x1c
        /*0b46*/ 	.short	(.L_58 - .L_57)


	//   ....[0]....
.L_57:
        /*0b48*/ 	.word	0x00012920


	//----- nvinfo : EIATTR_REQNTID
	.align		4
.L_58:
        /*0b4c*/ 	.byte	0x04, 0x10
        /*0b4e*/ 	.short	(.L_60 - .L_59)
.L_59:
        /*0b50*/ 	.word	0x00000080
        /*0b54*/ 	.word	0x00000001
        /*0b58*/ 	.word	0x00000001


	//----- nvinfo : EIATTR_CRS_STACK_SIZE
	.align		4
.L_60:
        /*0b5c*/ 	.byte	0x04, 0x1e
        /*0b5e*/ 	.short	(.L_62 - .L_61)
.L_61:
        /*0b60*/ 	.word	0x00000000


	//----- nvinfo : EIATTR_CBANK_PARAM_SIZE
	.align		4
.L_62:
        /*0b64*/ 	.byte	0x03, 0x19
        /*0b66*/ 	.short	0x0050


	//----- nvinfo : EIATTR_PARAM_CBANK
	.align		4
        /*0b68*/ 	.byte	0x04, 0x0a
        /*0b6a*/ 	.short	(.L_64 - .L_63)
	.align		4
.L_63:
        /*0b6c*/ 	.word	index@(.nv.constant0.matmul_kernel)
        /*0b70*/ 	.short	0x0380
        /*0b72*/ 	.short	0x0050


	//----- nvinfo : EIATTR_SW_WAR
	.align		4
.L_64:
        /*0b74*/ 	.byte	0x04, 0x36
        /*0b76*/ 	.short	(.L_66 - .L_65)
.L_65:
        /*0b78*/ 	.word	0x00000008
.L_66:


//--------------------- .nv.compat                --------------------------
	.section	.nv.compat,"",@"SHT_CUDA_COMPAT_INFO"
	.align	4
        /*0000*/ 	.byte	0x02, 0x02, 0x02, 0x00, 0x02, 0x05, 0x05, 0x00, 0x02, 0x03, 0x00, 0x00, 0x02, 0x06, 0x01, 0x00


//--------------------- .nv.callgraph             --------------------------
	.section	.nv.callgraph,"",@"SHT_CUDA_CALLGRAPH"
	.align	4
	.sectionentsize	8
	.align		4
        /*0000*/ 	.word	0x00000000
	.align		4
        /*0004*/ 	.word	0xffffffff
	.align		4
        /*0008*/ 	.word	0x00000000
	.align		4
        /*000c*/ 	.word	0xfffffffe
	.align		4
        /*0010*/ 	.word	0x00000000
	.align		4
        /*0014*/ 	.word	0xfffffffd
	.align		4
        /*0018*/ 	.word	0x00000000
	.align		4
        /*001c*/ 	.word	0xfffffffc


//--------------------- .text.matmul_kernel       --------------------------
	.section	.text.matmul_kernel,"ax",@progbits
	.align	128
        .global         matmul_kernel
        .type           matmul_kernel,@function
        .size           matmul_kernel,(.L_x_20 - matmul_kernel)
        .other          matmul_kernel,@"STO_CUDA_ENTRY STV_DEFAULT"
matmul_kernel:
.text.matmul_kernel:
[----:B------:R-:W0:Y:S01]  /*0000*/  LDC R1, c[0x0][0x37c] ;  /* 0x0000df00ff017b82 */ /* 0x000e220000000800 */
[----:B------:R-:W1:Y:S01]  /*0010*/  S2R R187, SR_TID.X ;  /* 0x0000000000bb7919 */ /* 0x000e620000002100 */
[----:B0-----:R-:W-:Y:S01]  /*0020*/  VIADD R1, R1, 0xfffffda8 ;  /* 0xfffffda801017836 */ /* 0x001fe20000000000 */
[----:B------:R-:W0:Y:S01]  /*0030*/  LDCU.64 UR26, c[0x0][0x358] ;  /* 0x00006b00ff1a77ac */ /* 0x000e220008000a00 */
[----:B-1----:R-:W-:-:S13]  /*0040*/  ISETP.GE.U32.AND P0, PT, R187, 0x20, PT ;  /* 0x00000020bb00780c */ /* 0x002fda0003f06070 */
[----:B------:R-:W-:Y:S02]  /*0050*/  VOTEU.ANY UP0, P0 ;  /* 0x0000000000ff7886 */ /* 0x000fe40000000100 */
[----:B------:R-:W-:Y:S05]  /*0060*/  BRA.U UP0, `(.L_x_0) ;  /* 0x0000000100b87547 */ /* 0x000fea000b800000 */
[----:B------:R-:W1:Y:S01]  /*0070*/  S2UR UR6, SR_CgaCtaId ;  /* 0x00000000000679c3 */ /* 0x000e620000008800 */
[----:B------:R-:W-:Y:S01]  /*0080*/  NOP ;  /* 0x0000000000007918 */ /* 0x000fe20000000000 */
[----:B------:R-:W-:Y:S02]  /*0090*/  UMOV UR4, 0x40 ;  /* 0x0000004000047882 */ /* 0x000fe40000000000 */
[----:B-1----:R-:W-:-:S09]  /*00a0*/  ULEA UR4, UR6, UR4, 0x18 ;  /* 0x0000000406047291 */ /* 0x002fd2000f8ec0ff */
[----:B------:R-:W1:Y:S01]  /*00b0*/  LDS.U8 R0, [UR4] ;  /* 0x00000004ff007984 */ /* 0x000e620008000000 */
[----:B------:R-:W-:Y:S02]  /*00c0*/  UMOV UR4, 0x400 ;  /* 0x0000040000047882 */ /* 0x000fe40000000000 */
[----:B------:R-:W-:Y:S01]  /*00d0*/  ULEA UR4, UR6, UR4, 0x18 ;  /* 0x0000000406047291 */ /* 0x000fe2000f8ec0ff */
[----:B-1----:R-:W-:-:S13]  /*00e0*/  ISETP.NE.AND P0, PT, R0, RZ, PT ;  /* 0x000000ff0000720c */ /* 0x002fda0003f05270 */
[----:B------:R-:W-:Y:S05]  /*00f0*/  @P0 BRA `(.L_x_1) ;  /* 0x00000000007c0947 */ /* 0x000fea0003800000 */
[----:B------:R-:W-:-:S13]  /*0100*/  ELECT P0, URZ, PT ;  /* 0x0000000000ff782f */ /* 0x000fda0003800000 */
[----:B------:R-:W-:Y:S05]  /*0110*/  @!P0 BRA `(.L_x_2) ;  /* 0x0000000000848947 */ /* 0x000fea0003800000 */
[----:B------:R-:W-:Y:S01]  /*0120*/  UMOV UR5, 0x4 ;  /* 0x0000000400057882 */ /* 0x000fe20000000000 */
[----:B------:R-:W-:Y:S02]  /*0130*/  IMAD.MOV.U32 R4, RZ, RZ, 0x1 ;  /* 0x00000001ff047424 */ /* 0x000fe400078e00ff */
[----:B------:R-:W-:Y:S02]  /*0140*/  IMAD.MOV.U32 R5, RZ, RZ, 0xf ;  /* 0x0000000fff057424 */ /* 0x000fe400078e00ff */
[----:B------:R-:W-:Y:S04]  /*0150*/  DEPBAR.LE SB1, 0x36 ;  /* 0x00009d800000791a */ /* 0x000fe80000000000 */
[----:B------:R-:W1:Y:S02]  /*0160*/  UTCATOMSWS.FIND_AND_SET.ALIGN UP1, UR5, UR5 ;  /* 0x00000005000575e3 */ /* 0x000e640008020800 */
[----:B-1----:R-:W-:-:S04]  /*0170*/  PLOP3.LUT P0, PT, PT, PT, UP1, 0x80, 0x8 ;  /* 0x000000000008781c */ /* 0x002fc80003f0f018 */
[----:B------:R-:W-:-:S04]  /*0180*/  SEL R0, RZ, 0xffffffff, !P0 ;  /* 0xffffffffff007807 */ /* 0x000fc80004000000 */
[----:B------:R-:W-:Y:S01]  /*0190*/  ISETP.NE.AND P0, PT, R0, RZ, PT ;  /* 0x000000ff0000720c */ /* 0x000fe20003f05270 */
[----:B------:R-:W-:-:S12]  /*01a0*/  IMAD.U32 R0, RZ, RZ, UR5 ;  /* 0x00000005ff007e24 */ /* 0x000fd8000f8e00ff */
[----:B------:R-:W-:Y:S05]  /*01b0*/  @P0 BRA `(.L_x_3) ;  /* 0x0000000000240947 */ /* 0x000fea0003800000 */
.L_x_4:
[----:B------:R-:W-:Y:S05]  /*01c0*/  NANOSLEEP 0x64 ;  /* 0x000000640000795d */ /* 0x000fea0003800000 */
[----:B------:R-:W-:-:S05]  /*01d0*/  UMOV UR5, 0x4 ;  /* 0x0000000400057882 */ /* 0x000fca0000000000 */
[----:B------:R-:W-:Y:S04]  /*01e0*/  DEPBAR.LE SB1, 0x36 ;  /* 0x00009d800000791a */ /* 0x000fe80000000000 */
[----:B------:R-:W1:Y:S02]  /*01f0*/  UTCATOMSWS.FIND_AND_SET.ALIGN UP1, UR5, UR5 ;  /* 0x00000005000575e3 */ /* 0x000e640008020800 */
[----:B-1----:R-:W-:-:S04]  /*0200*/  PLOP3.LUT P0, PT, PT, PT, UP1, 0x80, 0x8 ;  /* 0x000000000008781c */ /* 0x002fc80003f0f018 */
[----:B------:R-:W-:-:S04]  /*0210*/  SEL R0, RZ, 0xffffffff, !P0 ;  /* 0xffffffffff007807 */ /* 0x000fc80004000000 */
[----:B------:R-:W-:Y:S01]  /*0220*/  ISETP.NE.AND P0, PT, R0, RZ, PT ;  /* 0x000000ff0000720c */ /* 0x000fe20003f05270 */
[----:B------:R-:W-:-:S12]  /*0230*/  IMAD.U32 R0, RZ, RZ, UR5 ;  /* 0x00000005ff007e24 */ /* 0x000fd8000f8e00ff */
[----:B------:R-:W-:Y:S05]  /*0240*/  @!P0 BRA `(.L_x_4) ;  /* 0xfffffffc00dc8947 */ /* 0x000fea000383ffff */
.L_x_3:
[C---:B------:R-:W-:Y:S01]  /*0250*/  VIADD R3, R0.reuse, 0x10 ;  /* 0x0000001000037836 */ /* 0x040fe20000000000 */
[----:B------:R-:W-:Y:S01]  /*0260*/  UMOV UR5, 0x50 ;  /* 0x0000005000057882 */ /* 0x000fe20000000000 */
[----:B------:R-:W-:Y:S01]  /*0270*/  SHF.L.U32 R2, R5, R0, RZ ;  /* 0x0000000005027219 */ /* 0x000fe200000006ff */
[----:B------:R-:W-:Y:S01]  /*0280*/  ULEA UR5, UR6, UR5, 0x18 ;  /* 0x0000000506057291 */ /* 0x000fe2000f8ec0ff */
[----:B------:R-:W-:Y:S01]  /*0290*/  IMAD.SHL.U32 R0, R0, 0x20, RZ ;  /* 0x0000002000007824 */ /* 0x000fe200078e00ff */
[----:B------:R-:W-:-:S04]  /*02a0*/  SHF.L.U32 R3, R4, R3, RZ ;  /* 0x0000000304037219 */ /* 0x000fc800000006ff */
[----:B------:R-:W-:-:S05]  /*02b0*/  LOP3.LUT R2, R3, R2, RZ, 0xfc, !PT ;  /* 0x0000000203027212 */ /* 0x000fca00078efcff */
[----:B------:R1:W-:Y:S04]  /*02c0*/  ATOMS.OR RZ, [UR5], R2 ;  /* 0x00000002ffff798c */ /* 0x0003e8000b000005 */
[----:B------:R1:W-:Y:S01]  /*02d0*/  STS [UR4], R0 ;  /* 0x00000000ff007988 */ /* 0x0003e20008000804 */
[----:B------:R-:W-:Y:S05]  /*02e0*/  BRA `(.L_x_2) ;  /* 0x0000000000107947 */ /* 0x000fea0003800000 */
.L_x_1:
[----:B------:R-:W-:Y:S01]  /*02f0*/  IMAD.MOV.U32 R0, RZ, RZ, -0x1 ;  /* 0xffffffffff007424 */ /* 0x000fe200078e00ff */
[----:B------:R-:W-:-:S04]  /*0300*/  MOV R2, 0x330 ;  /* 0x0000033000027802 */ /* 0x000fc80000000f00 */
[----:B------:R1:W-:Y:S03]  /*0310*/  STS [UR4], R0 ;  /* 0x00000000ff007988 */ /* 0x0003e60008000804 */
[----:B01----:R-:W-:Y:S05]  /*0320*/  CALL.REL.NOINC `($__internal_1_$__cuda_sm10x_tcgen05_guardrail_trap_phase_invalid_during_alloc) ;  /* 0x0000012400a47944 */ /* 0x003fea0003c00000 */
.L_x_2:
[----:B------:R-:W-:Y:S05]  /*0330*/  WARPSYNC.ALL ;  /* 0x0000000000007948 */ /* 0x000fea0003800000 */
[----:B------:R-:W-:Y:S01]  /*0340*/  NOP ;  /* 0x0000000000007918 */ /* 0x000fe20000000000 */
.L_x_0:
[----:B------:R-:W2:Y:S01]  /*0350*/  LDC.64 R18, c[0x0][0x398] ;  /* 0x0000e600ff127b82 */ /* 0x000ea20000000a00 */
[----:B------:R-:W3:Y:S01]  /*0360*/  S2R R5, SR_CTAID.X ;  /* 0x0000000000057919 */ /* 0x000ee20000002500 */
[----:B------:R-:W-:Y:S01]  /*0370*/  UMOV UR13, 0x400 ;  /* 0x00000400000d7882 */ /* 0x000fe20000000000 */
[----:B------:R-:W-:Y:S01]  /*0380*/  LOP3.LUT R188, R187, 0x7f, RZ, 0xc0, !PT ;  /* 0x0000007fbbbc7812 */ /* 0x000fe200078ec0ff */
[----:B------:R-:W4:Y:S03]  /*0390*/  LDCU UR9, c[0x0][0x3a4] ;  /* 0x00007480ff0977ac */ /* 0x000f260008000800 */
[----:B------:R-:W-:Y:S01]  /*03a0*/  ISETP.NE.U32.AND P3, PT, R188, RZ, PT ;  /* 0x000000ffbc00720c */ /* 0x000fe20003f65070 */
[----:B------:R-:W5:Y:S01]  /*03b0*/  S2UR UR5, SR_CgaCtaId ;  /* 0x00000000000579c3 */ /* 0x000f620000008800 */
[----:B------:R-:W1:Y:S01]  /*03c0*/  LDCU.128 UR20, c[0x0][0x380] ;  /* 0x00007000ff1477ac */ /* 0x000e620008000c00 */
[----:B------:R-:W-:-:S06]  /*03d0*/  UMOV UR7, 0x1 ;  /* 0x0000000100077882 */ /* 0x000fcc0000000000 */
[----:B------:R-:W0:Y:S01]  /*03e0*/  LDC R185, c[0x0][0x3a0] ;  /* 0x0000e800ffb97b82 */ /* 0x000e220000000800 */
[----:B-12---:R-:W-:Y:S01]  /*03f0*/  VIADD R0, R19, 0x7f ;  /* 0x0000007f13007836 */ /* 0x006fe20000000000 */
[----:B------:R-:W-:-:S06]  /*0400*/  IABS R128, R19 ;  /* 0x0000001300807213 */ /* 0x000fcc0000000000 */
[----:B------:R-:W1:Y:S01]  /*0410*/  LDC.64 R122, c[0x0][0x3a8] ;  /* 0x0000ea00ff7a7b82 */ /* 0x000e620000000a00 */
[----:B------:R-:W-:Y:S01]  /*0420*/  SHF.R.S32.HI R3, RZ, 0x1f, R0 ;  /* 0x0000001fff037819 */ /* 0x000fe20000011400 */
[----:B-----5:R-:W-:-:S03]  /*0430*/  ULEA UR13, UR5, UR13, 0x18 ;  /* 0x0000000d050d7291 */ /* 0x020fc6000f8ec0ff */
[----:B------:R-:W-:-:S03]  /*0440*/  LEA.HI R3, R3, R0, RZ, 0x7 ;  /* 0x0000000003037211 */ /* 0x000fc600078f38ff */
[----:B------:R-:W-:Y:S01]  /*0450*/  BAR.SYNC.DEFER_BLOCKING 0x0 ;  /* 0x0000000000007b1d */ /* 0x000fe20000010000 */
[----:B---3--:R-:W-:Y:S02]  /*0460*/  IABS R8, R5 ;  /* 0x0000000500087213 */ /* 0x008fe40000000000 */
[----:B------:R-:W-:-:S05]  /*0470*/  SHF.R.S32.HI R3, RZ, 0x7, R3 ;  /* 0x00000007ff037819 */ /* 0x000fca0000011403 */
[----:B------:R-:W-:-:S05]  /*0480*/  IMAD.SHL.U32 R4, R3, 0x4, RZ ;  /* 0x0000000403047824 */ /* 0x000fca00078e00ff */
[-C--:B------:R-:W-:Y:S02]  /*0490*/  IABS R7, R4.reuse ;  /* 0x0000000400077213 */ /* 0x080fe40000000000 */
[----:B------:R-:W-:Y:S02]  /*04a0*/  IABS R10, R4 ;  /* 0x00000004000a7213 */ /* 0x000fe40000000000 */
[----:B------:R-:W2:Y:S01]  /*04b0*/  I2F.RP R0, R7 ;  /* 0x0000000700007306 */ /* 0x000ea20000209400 */
[----:B------:R-:W3:Y:S07]  /*04c0*/  LDS R11, [UR13] ;  /* 0x0000000dff0b7984 */ /* 0x000eee0008000800 */
[----:B--2---:R-:W2:Y:S02]  /*04d0*/  MUFU.RCP R0, R0 ;  /* 0x0000000000007308 */ /* 0x004ea40000001000 */
[----:B--2---:R-:W-:-:S02]  /*04e0*/  VIADD R2, R0, 0xffffffe ;  /* 0x0ffffffe00027836 */ /* 0x004fc40000000000 */
[----:B------:R-:W-:-:S04]  /*04f0*/  IMAD.MOV R0, RZ, RZ, -R10 ;  /* 0x000000ffff007224 */ /* 0x000fc800078e0a0a */
[----:B------:R2:W5:Y:S02]  /*0500*/  F2I.FTZ.U32.TRUNC.NTZ R3, R2 ;  /* 0x0000000200037305 */ /* 0x000564000021f000 */
[----:B--2---:R-:W-:Y:S01]  /*0510*/  IMAD.MOV.U32 R2, RZ, RZ, RZ ;  /* 0x000000ffff027224 */ /* 0x004fe200078e00ff */
[----:B---3--:R-:W-:Y:S01]  /*0520*/  R2UR UR12, R11 ;  /* 0x000000000b0c72ca */ /* 0x008fe200000e0000 */
[----:B-----5:R-:W-:-:S04]  /*0530*/  IMAD.MOV R6, RZ, RZ, -R3 ;  /* 0x000000ffff067224 */ /* 0x020fc800078e0a03 */
[----:B------:R-:W-:Y:S02]  /*0540*/  IMAD R9, R6, R7, RZ ;  /* 0x0000000706097224 */ /* 0x000fe400078e02ff */
[----:B------:R-:W-:Y:S02]  /*0550*/  IMAD.MOV.U32 R6, RZ, RZ, R8 ;  /* 0x000000ffff067224 */ /* 0x000fe400078e0008 */
[----:B------:R-:W-:-:S06]  /*0560*/  IMAD.HI.U32 R3, R3, R9, R2 ;  /* 0x0000000903037227 */ /* 0x000fcc00078e0002 */
[----:B------:R-:W-:-:S04]  /*0570*/  IMAD.HI.U32 R3, R3, R6, RZ ;  /* 0x0000000603037227 */ /* 0x000fc800078e00ff */
[----:B------:R-:W-:Y:S01]  /*0580*/  IMAD R0, R3, R0, R6 ;  /* 0x0000000003007224 */ /* 0x000fe200078e0206 */
[----:B------:R-:W-:Y:S04]  /*0590*/  BAR.SYNC.DEFER_BLOCKING 0x0 ;  /* 0x0000000000007b1d */ /* 0x000fe80000010000 */
[----:B------:R-:W-:-:S13]  /*05a0*/  ISETP.GT.U32.AND P1, PT, R7, R0, PT ;  /* 0x000000000700720c */ /* 0x000fda0003f24070 */
[----:B------:R-:W-:Y:S02]  /*05b0*/  @!P1 IMAD.IADD R0, R0, 0x1, -R7 ;  /* 0x0000000100009824 */ /* 0x000fe400078e0a07 */
[----:B------:R-:W-:Y:S01]  /*05c0*/  @!P1 VIADD R3, R3, 0x1 ;  /* 0x0000000103039836 */ /* 0x000fe20000000000 */
[----:B------:R-:W-:Y:S02]  /*05d0*/  ISETP.NE.AND P1, PT, R4, RZ, PT ;  /* 0x000000ff0400720c */ /* 0x000fe40003f25270 */
[----:B------:R-:W-:Y:S02]  /*05e0*/  ISETP.GE.U32.AND P0, PT, R0, R7, PT ;  /* 0x000000070000720c */ /* 0x000fe40003f06070 */
[----:B------:R-:W-:-:S04]  /*05f0*/  LOP3.LUT R0, R5, R4, RZ, 0x3c, !PT ;  /* 0x0000000405007212 */ /* 0x000fc800078e3cff */
[----:B------:R-:W-:Y:S01]  /*0600*/  ISETP.GE.AND P2, PT, R0, RZ, PT ;  /* 0x000000ff0000720c */ /* 0x000fe20003f46270 */
[----:B------:R-:W-:-:S06]  /*0610*/  VIADD R0, R18, 0x7f ;  /* 0x0000007f12007836 */ /* 0x000fcc0000000000 */
[----:B------:R-:W-:-:S04]  /*0620*/  @P0 VIADD R3, R3, 0x1 ;  /* 0x0000000103030836 */ /* 0x000fc80000000000 */
[----:B------:R-:W-:Y:S01]  /*0630*/  IMAD.MOV.U32 R2, RZ, RZ, R3 ;  /* 0x000000ffff027224 */ /* 0x000fe200078e0003 */
[----:B------:R-:W-:-:S03]  /*0640*/  SHF.R.S32.HI R3, RZ, 0x1f, R0 ;  /* 0x0000001fff037819 */ /* 0x000fc60000011400 */
[----:B------:R-:W-:Y:S01]  /*0650*/  @!P2 IMAD.MOV R2, RZ, RZ, -R2 ;  /* 0x000000ffff02a224 */ /* 0x000fe200078e0a02 */
[----:B------:R-:W-:Y:S02]  /*0660*/  @!P1 LOP3.LUT R2, RZ, R4, RZ, 0x33, !PT ;  /* 0x00000004ff029212 */ /* 0x000fe400078e33ff */
[----:B------:R-:W-:-:S03]  /*0670*/  LEA.HI R3, R3, R0, RZ, 0x7 ;  /* 0x0000000003037211 */ /* 0x000fc600078f38ff */
[----:B------:R-:W-:Y:S02]  /*0680*/  IMAD.SHL.U32 R8, R2, 0x4, RZ ;  /* 0x0000000402087824 */ /* 0x000fe400078e00ff */
[----:B------:R-:W-:-:S03]  /*0690*/  IMAD.MOV R2, RZ, RZ, -R2 ;  /* 0x000000ffff027224 */ /* 0x000fc600078e0a02 */
[----:B------:R-:W-:Y:S01]  /*06a0*/  LEA.HI.SX32 R3, R3, -R8, 0x19 ;  /* 0x8000000803037211 */ /* 0x000fe200078fcaff */
[----:B------:R-:W-:Y:S02]  /*06b0*/  IMAD R10, R4, R2, R5 ;  /* 0x00000002040a7224 */ /* 0x000fe400078e0205 */
[----:B------:R-:W-:Y:S01]  /*06c0*/  IMAD.MOV.U32 R2, RZ, RZ, RZ ;  /* 0x000000ffff027224 */ /* 0x000fe200078e00ff */
[----:B------:R-:W-:Y:S02]  /*06d0*/  VIMNMX R7, PT, PT, R3, 0x4, PT ;  /* 0x0000000403077848 */ /* 0x000fe40003fe0100 */
[----:B------:R-:W-:Y:S02]  /*06e0*/  IABS R4, R10 ;  /* 0x0000000a00047213 */ /* 0x000fe40000000000 */
[----:B------:R-:W-:-:S04]  /*06f0*/  IABS R6, R7 ;  /* 0x0000000700067213 */ /* 0x000fc80000000000 */
[----:B------:R-:W2:Y:S08]  /*0700*/  I2F.RP R0, R6 ;  /* 0x0000000600007306 */ /* 0x000eb00000209400 */
[----:B--2---:R-:W2:Y:S02]  /*0710*/  MUFU.RCP R0, R0 ;  /* 0x0000000000007308 */ /* 0x004ea40000001000 */
[----:B--2---:R-:W-:-:S06]  /*0720*/  VIADD R3, R0, 0xffffffe ;  /* 0x0ffffffe00037836 */ /* 0x004fcc0000000000 */
[----:B------:R-:W2:Y:S02]  /*0730*/  F2I.FTZ.U32.TRUNC.NTZ R3, R3 ;  /* 0x0000000300037305 */ /* 0x000ea4000021f000 */
[----:B--2---:R-:W-:-:S04]  /*0740*/  IMAD.MOV R9, RZ, RZ, -R3 ;  /* 0x000000ffff097224 */ /* 0x004fc800078e0a03 */
[----:B------:R-:W-:Y:S01]  /*0750*/  IMAD R5, R9, R6, RZ ;  /* 0x0000000609057224 */ /* 0x000fe200078e02ff */
[----:B------:R-:W-:-:S03]  /*0760*/  IABS R9, R7 ;  /* 0x0000000700097213 */ /* 0x000fc60000000000 */
[----:B------:R-:W-:Y:S02]  /*0770*/  IMAD.HI.U32 R2, R3, R5, R2 ;  /* 0x0000000503027227 */ /* 0x000fe400078e0002 */
[----:B------:R-:W2:Y:S02]  /*0780*/  I2F.RP R5, R128 ;  /* 0x0000008000057306 */ /* 0x000ea40000209400 */
[----:B------:R-:W-:Y:S02]  /*0790*/  IMAD.MOV.U32 R3, RZ, RZ, R4 ;  /* 0x000000ffff037224 */ /* 0x000fe400078e0004 */
[----:B------:R-:W-:Y:S02]  /*07a0*/  IMAD.MOV R4, RZ, RZ, -R9 ;  /* 0x000000ffff047224 */ /* 0x000fe400078e0a09 */
[----:B------:R-:W-:Y:S01]  /*07b0*/  IMAD.HI.U32 R0, R2, R3, RZ ;  /* 0x0000000302007227 */ /* 0x000fe200078e00ff */
[----:B------:R-:W-:-:S03]  /*07c0*/  IABS R2, R18 ;  /* 0x0000001200027213 */ /* 0x000fc60000000000 */
[----:B------:R-:W-:Y:S02]  /*07d0*/  IMAD R3, R0, R4, R3 ;  /* 0x0000000400037224 */ /* 0x000fe400078e0203 */
[----:B------:R-:W3:Y:S03]  /*07e0*/  I2F.RP R4, R2 ;  /* 0x0000000200047306 */ /* 0x000ee60000209400 */
[----:B------:R-:W-:-:S05]  /*07f0*/  ISETP.GT.U32.AND P1, PT, R6, R3, PT ;  /* 0x000000030600720c */ /* 0x000fca0003f24070 */
[----:B--2---:R-:W2:Y:S08]  /*0800*/  MUFU.RCP R5, R5 ;  /* 0x0000000500057308 */ /* 0x004eb00000001000 */
[----:B------:R-:W-:Y:S01]  /*0810*/  @!P1 IMAD.IADD R3, R3, 0x1, -R6 ;  /* 0x0000000103039824 */ /* 0x000fe200078e0a06 */
[----:B---3--:R-:W3:Y:S01]  /*0820*/  MUFU.RCP R4, R4 ;  /* 0x0000000400047308 */ /* 0x008ee20000001000 */
[----:B------:R-:W-:Y:S01]  /*0830*/  @!P1 VIADD R0, R0, 0x1 ;  /* 0x0000000100009836 */ /* 0x000fe20000000000 */
[----:B------:R-:W-:-:S02]  /*0840*/  ISETP.NE.AND P1, PT, R7, RZ, PT ;  /* 0x000000ff0700720c */ /* 0x000fc40003f25270 */
[----:B------:R-:W-:Y:S02]  /*0850*/  ISETP.GE.U32.AND P0, PT, R3, R6, PT ;  /* 0x000000060300720c */ /* 0x000fe40003f06070 */
[----:B------:R-:W-:Y:S01]  /*0860*/  LOP3.LUT R3, R10, R7, RZ, 0x3c, !PT ;  /* 0x000000070a037212 */ /* 0x000fe200078e3cff */
[----:B--2---:R-:W-:-:S03]  /*0870*/  VIADD R132, R5, 0xffffffe ;  /* 0x0ffffffe05847836 */ /* 0x004fc60000000000 */
[----:B------:R-:W-:Y:S01]  /*0880*/  ISETP.GE.AND P2, PT, R3, RZ, PT ;  /* 0x000000ff0300720c */ /* 0x000fe20003f46270 */
[----:B------:R2:W5:Y:S01]  /*0890*/  F2I.FTZ.U32.TRUNC.NTZ R133, R132 ;  /* 0x0000008400857305 */ /* 0x000562000021f000 */
[----:B------:R-:W-:-:S05]  /*08a0*/  SHF.R.U32.HI R3, RZ, 0x6, R187 ;  /* 0x00000006ff037819 */ /* 0x000fca00000116bb */
[----:B------:R-:W-:Y:S01]  /*08b0*/  @P0 VIADD R0, R0, 0x1 ;  /* 0x0000000100000836 */ /* 0x000fe20000000000 */
[----:B------:R-:W-:Y:S01]  /*08c0*/  SGXT.U32 R3, R3, 0x1 ;  /* 0x000000010303781a */ /* 0x000fe20000000000 */
[----:B---3--:R-:W-:Y:S01]  /*08d0*/  VIADD R5, R4, 0xffffffe ;  /* 0x0ffffffe04057836 */ /* 0x008fe20000000000 */
[----:B------:R-:W-:Y:S01]  /*08e0*/  SHF.R.U32.HI R4, RZ, 0x5, R187 ;  /* 0x00000005ff047819 */ /* 0x000fe200000116bb */
[----:B------:R-:W-:Y:S02]  /*08f0*/  IMAD.MOV.U32 R6, RZ, RZ, R0 ;  /* 0x000000ffff067224 */ /* 0x000fe400078e0000 */
[----:B--2---:R-:W-:Y:S01]  /*0900*/  IMAD.MOV.U32 R132, RZ, RZ, RZ ;  /* 0x000000ffff847224 */ /* 0x004fe200078e00ff */
[----:B------:R-:W-:Y:S01]  /*0910*/  R2UR UR8, R4 ;  /* 0x00000000040872ca */ /* 0x000fe200000e0000 */
[----:B------:R-:W-:Y:S01]  /*0920*/  @!P2 IMAD.MOV R6, RZ, RZ, -R6 ;  /* 0x000000ffff06a224 */ /* 0x000fe200078e0a06 */
[----:B------:R-:W-:Y:S01]  /*0930*/  @!P1 LOP3.LUT R6, RZ, R7, RZ, 0x33, !PT ;  /* 0x00000007ff069212 */ /* 0x000fe200078e33ff */
[----:B------:R-:W2:Y:S01]  /*0940*/  F2I.FTZ.U32.TRUNC.NTZ R5, R5 ;  /* 0x0000000500057305 */ /* 0x000ea2000021f000 */
[----:B-----5:R-:W-:Y:S01]  /*0950*/  IMAD.MOV R9, RZ, RZ, -R133 ;  /* 0x000000ffff097224 */ /* 0x020fe200078e0a85 */
[----:B------:R-:W-:Y:S01]  /*0960*/  ISETP.NE.AND P2, PT, R18, RZ, PT ;  /* 0x000000ff1200720c */ /* 0x000fe20003f45270 */
[----:B------:R-:W-:-:S02]  /*0970*/  IMAD.MOV.U32 R4, RZ, RZ, RZ ;  /* 0x000000ffff047224 */ /* 0x000fc400078e00ff */
[----:B------:R-:W-:Y:S02]  /*0980*/  IMAD.SHL.U32 R0, R6, 0x80, RZ ;  /* 0x0000008006007824 */ /* 0x000fe400078e00ff */
[----:B------:R-:W-:-:S03]  /*0990*/  IMAD.MOV R6, RZ, RZ, -R6 ;  /* 0x000000ffff067224 */ /* 0x000fc600078e0a06 */
[----:B------:R-:W-:Y:S01]  /*09a0*/  LOP3.LUT R130, R0, R3, RZ, 0xfc, !PT ;  /* 0x0000000300827212 */ /* 0x000fe200078efcff */
[----:B------:R-:W-:Y:S01]  /*09b0*/  IMAD R3, R9, R128, RZ ;  /* 0x0000008009037224 */ /* 0x000fe200078e02ff */
[----:B------:R-:W-:Y:S01]  /*09c0*/  LEA.HI R131, R187, R0, RZ, 0x1a ;  /* 0x00000000bb837211 */ /* 0x000fe200078fd0ff */
[----:B------:R-:W-:Y:S01]  /*09d0*/  IMAD R6, R7, R6, R10 ;  /* 0x0000000607067224 */ /* 0x000fe200078e020a */
[----:B------:R-:W-:Y:S01]  /*09e0*/  IABS R9, R130 ;  /* 0x0000008200097213 */ /* 0x000fe20000000000 */
[----:B------:R-:W-:Y:S01]  /*09f0*/  IMAD.HI.U32 R132, R133, R3, R132 ;  /* 0x0000000385847227 */ /* 0x000fe200078e0084 */
[C---:B------:R-:W-:Y:S01]  /*0a00*/  LOP3.LUT R127, R130.reuse, 0x4, RZ, 0xfc, !PT ;  /* 0x00000004827f7812 */ /* 0x040fe200078efcff */
[----:B------:R-:W-:Y:S01]  /*0a10*/  USHF.L.U32 UR4, UR8, 0x15, URZ ;  /* 0x0000001508047899 */ /* 0x000fe200080006ff */
[----:B------:R-:W-:Y:S01]  /*0a20*/  LOP3.LUT R129, R130, 0x2, RZ, 0xfc, !PT ;  /* 0x0000000282817812 */ /* 0x000fe200078efcff */
[----:B--2---:R-:W-:Y:S01]  /*0a30*/  IMAD.MOV R13, RZ, RZ, -R5 ;  /* 0x000000ffff0d7224 */ /* 0x004fe200078e0a05 */
[----:B------:R-:W-:Y:S01]  /*0a40*/  IABS R11, R127 ;  /* 0x0000007f000b7213 */ /* 0x000fe20000000000 */
[----:B------:R-:W-:Y:S01]  /*0a50*/  IMAD.HI.U32 R3, R132, R9, RZ ;  /* 0x0000000984037227 */ /* 0x000fe200078e00ff */
[C---:B------:R-:W-:Y:S01]  /*0a60*/  LOP3.LUT R125, R130.reuse, 0x6, RZ, 0xfc, !PT ;  /* 0x00000006827d7812 */ /* 0x040fe200078efcff */
[----:B------:R-:W-:Y:S01]  /*0a70*/  ULOP3.LUT UR4, UR4, 0x600000, URZ, 0xc0, !UPT ;  /* 0x0060000004047892 */ /* 0x000fe2000f8ec0ff */
[C---:B------:R-:W-:Y:S01]  /*0a80*/  LOP3.LUT R121, R130.reuse, 0xa, RZ, 0xfc, !PT ;  /* 0x0000000a82797812 */ /* 0x040fe200078efcff */
[----:B------:R-:W-:Y:S01]  /*0a90*/  IMAD R7, R13, R2, RZ ;  /* 0x000000020d077224 */ /* 0x000fe200078e02ff */
[----:B------:R-:W-:Y:S01]  /*0aa0*/  IABS R115, R125 ;  /* 0x0000007d00737213 */ /* 0x000fe20000000000 */
[----:B------:R-:W-:Y:S01]  /*0ab0*/  IMAD.MOV R126, RZ, RZ, -R3 ;  /* 0x000000ffff7e7224 */ /* 0x000fe200078e0a03 */
[----:B------:R-:W-:Y:S01]  /*0ac0*/  LOP3.LUT R124, R130, 0x8, RZ, 0xfc, !PT ;  /* 0x00000008827c7812 */ /* 0x000fe200078efcff */
[----:B------:R-:W-:Y:S01]  /*0ad0*/  IMAD.HI.U32 R3, R5, R7, R4 ;  /* 0x0000000705037227 */ /* 0x000fe200078e0004 */
[----:B------:R-:W-:-:S02]  /*0ae0*/  IABS R13, R121 ;  /* 0x00000079000d7213 */ /* 0x000fc40000000000 */
[----:B------:R-:W-:Y:S01]  /*0af0*/  IABS R111, R124 ;  /* 0x0000007c006f7213 */ /* 0x000fe20000000000 */
[----:B------:R-:W-:Y:S01]  /*0b00*/  IMAD.IADD R4, R8, 0x1, R6 ;  /* 0x0000000108047824 */ /* 0x000fe200078e0206 */
[----:B------:R-:W-:Y:S01]  /*0b10*/  LOP3.LUT R113, R130, 0x10, RZ, 0xfc, !PT ;  /* 0x0000001082717812 */ /* 0x000fe200078efcff */
[----:B------:R-:W-:Y:S01]  /*0b20*/  IMAD R126, R128, R126, R9 ;  /* 0x0000007e807e7224 */ /* 0x000fe200078e0209 */
[----:B------:R-:W-:Y:S01]  /*0b30*/  IABS R9, R129 ;  /* 0x0000008100097213 */ /* 0x000fe20000000000 */
[----:B------:R-:W-:Y:S01]  /*0b40*/  IMAD.HI.U32 R6, R132, R11, RZ ;  /* 0x0000000b84067227 */ /* 0x000fe200078e00ff */
[C---:B------:R-:W-:Y:S02]  /*0b50*/  LOP3.LUT R112, R130.reuse, 0x14, RZ, 0xfc, !PT ;  /* 0x0000001482707812 */ /* 0x040fe400078efcff */
[----:B------:R-:W-:Y:S01]  /*0b60*/  LOP3.LUT R120, R130, 0xc, RZ, 0xfc, !PT ;  /* 0x0000000c82787812 */ /* 0x000fe200078efcff */
[----:B------:R-:W-:Y:S01]  /*0b70*/  IMAD.MOV R6, RZ, RZ, -R6 ;  /* 0x000000ffff067224 */ /* 0x000fe200078e0a06 */
[----:B------:R-:W-:Y:S01]  /*0b80*/  IABS R99, R112 ;  /* 0x0000007000637213 */ /* 0x000fe20000000000 */
[----:B------:R-:W-:Y:S01]  /*0b90*/  IMAD.HI.U32 R5, R132, R9, RZ ;  /* 0x0000000984057227 */ /* 0x000fe200078e00ff */
[----:B------:R-:W-:-:S02]  /*0ba0*/  IABS R109, R120 ;  /* 0x00000078006d7213 */ /* 0x000fc40000000000 */
[----:B------:R-:W-:Y:S01]  /*0bb0*/  LOP3.LUT R107, R130, 0x16, RZ, 0xfc, !PT ;  /* 0x00000016826b7812 */ /* 0x000fe200078efcff */
[----:B------:R-:W-:Y:S01]  /*0bc0*/  IMAD.HI.U32 R7, R132, R115, RZ ;  /* 0x0000007384077227 */ /* 0x000fe200078e00ff */
[C---:B------:R-:W-:Y:S02]  /*0bd0*/  LOP3.LUT R114, R130.reuse, 0x12, RZ, 0xfc, !PT ;  /* 0x0000001282727812 */ /* 0x040fe400078efcff */
[----:B------:R-:W-:Y:S01]  /*0be0*/  LOP3.LUT R108, R130, 0x18, RZ, 0xfc, !PT ;  /* 0x00000018826c7812 */ /* 0x000fe200078efcff */
[----:B------:R-:W-:Y:S01]  /*0bf0*/  IMAD R116, R128, R6, R11 ;  /* 0x0000000680747224 */ /* 0x000fe200078e020b */
[----:B------:R-:W-:Y:S01]  /*0c00*/  IABS R11, R113 ;  /* 0x00000071000b7213 */ /* 0x000fe20000000000 */
[----:B------:R-:W-:Y:S01]  /*0c10*/  IMAD.MOV R118, RZ, RZ, -R5 ;  /* 0x000000ffff767224 */ /* 0x000fe200078e0a05 */
[----:B------:R-:W-:Y:S01]  /*0c20*/  IABS R103, R114 ;  /* 0x0000007200677213 */ /* 0x000fe20000000000 */
[----:B------:R-:W-:Y:S01]  /*0c30*/  IMAD.HI.U32 R8, R132, R13, RZ ;  /* 0x0000000d84087227 */ /* 0x000fe200078e00ff */
[----:B------:R-:W-:-:S02]  /*0c40*/  IABS R97, R108 ;  /* 0x0000006c00617213 */ /* 0x000fc40000000000 */
[C---:B------:R-:W-:Y:S01]  /*0c50*/  LOP3.LUT R84, R130.reuse, 0x28, RZ, 0xfc, !PT ;  /* 0x0000002882547812 */ /* 0x040fe200078efcff */
[----:B------:R-:W-:Y:S01]  /*0c60*/  IMAD.MOV R7, RZ, RZ, -R7 ;  /* 0x000000ffff077224 */ /* 0x000fe200078e0a07 */
[----:B------:R-:W-:Y:S01]  /*0c70*/  LOP3.LUT R101, R130, 0x1c, RZ, 0xfc, !PT ;  /* 0x0000001c82657812 */ /* 0x000fe200078efcff */
[----:B------:R-:W-:Y:S01]  /*0c80*/  IMAD.HI.U32 R5, R132, R111, RZ ;  /* 0x0000006f84057227 */ /* 0x000fe200078e00ff */
[----:B------:R-:W-:Y:S02]  /*0c90*/  LOP3.LUT R91, R130, 0x22, RZ, 0xfc, !PT ;  /* 0x00000022825b7812 */ /* 0x000fe400078efcff */
[----:B------:R-:W-:Y:S01]  /*0ca0*/  IABS R95, R101 ;  /* 0x00000065005f7213 */ /* 0x000fe20000000000 */
[----:B------:R-:W-:Y:S01]  /*0cb0*/  IMAD R118, R128, R118, R9 ;  /* 0x0000007680767224 */ /* 0x000fe200078e0209 */
[C---:B------:R-:W-:Y:S01]  /*0cc0*/  LOP3.LUT R94, R130.reuse, 0x26, RZ, 0xfc, !PT ;  /* 0x00000026825e7812 */ /* 0x040fe200078efcff */
[----:B------:R-:W-:Y:S01]  /*0cd0*/  IMAD.MOV R8, RZ, RZ, -R8 ;  /* 0x000000ffff087224 */ /* 0x000fe200078e0a08 */
[----:B------:R-:W-:Y:S01]  /*0ce0*/  LOP3.LUT R85, R130, 0x2c, RZ, 0xfc, !PT ;  /* 0x0000002c82557812 */ /* 0x000fe200078efcff */
[----:B------:R-:W-:Y:S01]  /*0cf0*/  IMAD R115, R128, R7, R115 ;  /* 0x0000000780737224 */ /* 0x000fe200078e0273 */
[----:B------:R-:W-:Y:S01]  /*0d00*/  IABS R77, R94 ;  /* 0x0000005e004d7213 */ /* 0x000fe20000000000 */
[C---:B------:R-:W-:Y:S01]  /*0d10*/  VIADD R102, R131.reuse, 0x1e ;  /* 0x0000001e83667836 */ /* 0x040fe20000000000 */
[C---:B------:R-:W-:Y:S01]  /*0d20*/  LOP3.LUT R80, R130.reuse, 0x30, RZ, 0xfc, !PT ;  /* 0x0000003082507812 */ /* 0x040fe200078efcff */
[----:B------:R-:W-:Y:S01]  /*0d30*/  IMAD.MOV R5, RZ, RZ, -R5 ;  /* 0x000000ffff057224 */ /* 0x000fe200078e0a05 */
[----:B------:R-:W-:Y:S01]  /*0d40*/  LOP3.LUT R106, R130, 0x1a, RZ, 0xfc, !PT ;  /* 0x0000001a826a7812 */ /* 0x000fe200078efcff */
[----:B------:R-:W-:Y:S01]  /*0d50*/  VIADD R119, R131, 0xe ;  /* 0x0000000e83777836 */ /* 0x000fe20000000000 */
[----:B------:R-:W-:Y:S01]  /*0d60*/  IABS R71, R80 ;  /* 0x0000005000477213 */ /* 0x000fe20000000000 */
[----:B------:R-:W-:Y:S01]  /*0d70*/  IMAD.HI.U32 R7, R132, R11, RZ ;  /* 0x0000000b84077227 */ /* 0x000fe200078e00ff */
[----:B------:R-:W-:-:S02]  /*0d80*/  IABS R93, R106 ;  /* 0x0000006a005d7213 */ /* 0x000fc40000000000 */
[----:B------:R-:W-:Y:S01]  /*0d90*/  IABS R105, R119 ;  /* 0x0000007700697213 */ /* 0x000fe20000000000 */
[----:B------:R-:W-:Y:S01]  /*0da0*/  IMAD.HI.U32 R9, R132, R99, RZ ;  /* 0x0000006384097227 */ /* 0x000fe200078e00ff */
[C---:B------:R-:W-:Y:S02]  /*0db0*/  LOP3.LUT R100, R130.reuse, 0x20, RZ, 0xfc, !PT ;  /* 0x0000002082647812 */ /* 0x040fe400078efcff */
[----:B------:R-:W-:Y:S01]  /*0dc0*/  LOP3.LUT R64, R130, 0x3a, RZ, 0xfc, !PT ;  /* 0x0000003a82407812 */ /* 0x000fe200078efcff */
[C---:B------:R-:W-:Y:S01]  /*0dd0*/  IMAD R110, R128.reuse, R8, R13 ;  /* 0x00000008806e7224 */ /* 0x040fe200078e020d */
[----:B------:R-:W-:Y:S01]  /*0de0*/  IABS R13, R102 ;  /* 0x00000066000d7213 */ /* 0x000fe20000000000 */
[----:B------:R-:W-:Y:S01]  /*0df0*/  IMAD R111, R128, R5, R111 ;  /* 0x00000005806f7224 */ /* 0x000fe200078e026f */
[----:B------:R-:W-:Y:S01]  /*0e00*/  IABS R89, R100 ;  /* 0x0000006400597213 */ /* 0x000fe20000000000 */
[----:B------:R-:W-:Y:S01]  /*0e10*/  IMAD.MOV R7, RZ, RZ, -R7 ;  /* 0x000000ffff077224 */ /* 0x000fe200078e0a07 */
[C---:B------:R-:W-:Y:S01]  /*0e20*/  LOP3.LUT R92, R130.reuse, 0x24, RZ, 0xfc, !PT ;  /* 0x00000024825c7812 */ /* 0x040fe200078efcff */
[----:B------:R-:W-:Y:S01]  /*0e30*/  IMAD.MOV R9, RZ, RZ, -R9 ;  /* 0x000000ffff097224 */ /* 0x000fe200078e0a09 */
[----:B------:R-:W-:Y:S01]  /*0e40*/  LOP3.LUT R90, R130, 0x2a, RZ, 0xfc, !PT ;  /* 0x0000002a825a7812 */ /* 0x000fe200078efcff */
[----:B------:R-:W-:Y:S01]  /*0e50*/  IMAD.HI.U32 R5, R132, R109, RZ ;  /* 0x0000006d84057227 */ /* 0x000fe200078e00ff */
[----:B------:R-:W-:-:S02]  /*0e60*/  IABS R83, R92 ;  /* 0x0000005c00537213 */ /* 0x000fc40000000000 */
[----:B------:R-:W-:Y:S01]  /*0e70*/  LOP3.LUT R61, R130, 0x44, RZ, 0xfc, !PT ;  /* 0x00000044823d7812 */ /* 0x000fe200078efcff */
[C---:B------:R-:W-:Y:S01]  /*0e80*/  IMAD R104, R128.reuse, R7, R11 ;  /* 0x0000000780687224 */ /* 0x040fe200078e020b */
[----:B------:R-:W-:Y:S01]  /*0e90*/  IABS R11, R107 ;  /* 0x0000006b000b7213 */ /* 0x000fe20000000000 */
[----:B------:R-:W-:Y:S01]  /*0ea0*/  IMAD R99, R128, R9, R99 ;  /* 0x0000000980637224 */ /* 0x000fe200078e0263 */
[----:B------:R-:W-:Y:S01]  /*0eb0*/  LOP3.LUT R81, R130, 0x32, RZ, 0xfc, !PT ;  /* 0x0000003282517812 */ /* 0x000fe200078efcff */
[----:B------:R-:W-:Y:S01]  /*0ec0*/  IMAD.MOV R5, RZ, RZ, -R5 ;  /* 0x000000ffff057224 */ /* 0x000fe200078e0a05 */
[----:B------:R-:W-:Y:S01]  /*0ed0*/  IABS R47, R61 ;  /* 0x0000003d002f7213 */ /* 0x000fe20000000000 */
[----:B------:R-:W-:Y:S01]  /*0ee0*/  IMAD.HI.U32 R9, R132, R13, RZ ;  /* 0x0000000d84097227 */ /* 0x000fe200078e00ff */
[----:B------:R-:W-:Y:S02]  /*0ef0*/  IABS R17, R81 ;  /* 0x0000005100117213 */ /* 0x000fe40000000000 */
[----:B------:R-:W-:Y:S01]  /*0f00*/  LOP3.LUT R75, R130, 0x38, RZ, 0xfc, !PT ;  /* 0x00000038824b7812 */ /* 0x000fe200078efcff */
[----:B------:R-:W-:Y:S01]  /*0f10*/  IMAD.HI.U32 R6, R132, R105, RZ ;  /* 0x0000006984067227 */ /* 0x000fe200078e00ff */
[----:B------:R-:W-:-:S02]  /*0f20*/  LOP3.LUT R65, R130, 0x3c, RZ, 0xfc, !PT ;  /* 0x0000003c82417812 */ /* 0x000fc400078efcff */
[----:B------:R-:W-:Y:S01]  /*0f30*/  LOP3.LUT R70, R130, 0x34, RZ, 0xfc, !PT ;  /* 0x0000003482467812 */ /* 0x000fe200078efcff */
[----:B------:R-:W-:Y:S01]  /*0f40*/  IMAD R109, R128, R5, R109 ;  /* 0x00000005806d7224 */ /* 0x000fe200078e026d */
[----:B------:R-:W-:Y:S01]  /*0f50*/  IABS R59, R65 ;  /* 0x00000041003b7213 */ /* 0x000fe20000000000 */
[----:B------:R-:W-:Y:S01]  /*0f60*/  IMAD.MOV R9, RZ, RZ, -R9 ;  /* 0x000000ffff097224 */ /* 0x000fe200078e0a09 */
[----:B------:R-:W-:Y:S01]  /*0f70*/  IABS R67, R70 ;  /* 0x0000004600437213 */ /* 0x000fe20000000000 */
[----:B------:R-:W-:Y:S01]  /*0f80*/  IMAD.MOV R6, RZ, RZ, -R6 ;  /* 0x000000ffff067224 */ /* 0x000fe200078e0a06 */
[----:B------:R-:W-:Y:S01]  /*0f90*/  LOP3.LUT R53, R130, 0x46, RZ, 0xfc, !PT ;  /* 0x0000004682357812 */ /* 0x000fe200078efcff */
[----:B------:R-:W-:Y:S01]  /*0fa0*/  IMAD.HI.U32 R5, R132, R11, RZ ;  /* 0x0000000b84057227 */ /* 0x000fe200078e00ff */
[C---:B------:R-:W-:Y:S02]  /*0fb0*/  LOP3.LUT R69, R130.reuse, 0x36, RZ, 0xfc, !PT ;  /* 0x0000003682457812 */ /* 0x040fe400078efcff */
[----:B------:R-:W-:Y:S01]  /*0fc0*/  LOP3.LUT R45, R130, 0x50, RZ, 0xfc, !PT ;  /* 0x00000050822d7812 */ /* 0x000fe200078efcff */
[----:B------:R-:W-:Y:S01]  /*0fd0*/  IMAD.HI.U32 R8, R132, R103, RZ ;  /* 0x0000006784087227 */ /* 0x000fe200078e00ff */
[----:B------:R-:W-:-:S02]  /*0fe0*/  IABS R63, R69 ;  /* 0x00000045003f7213 */ /* 0x000fc40000000000 */
[----:B------:R-:W-:Y:S01]  /*0ff0*/  LOP3.LUT R58, R130, 0x42, RZ, 0xfc, !PT ;  /* 0x00000042823a7812 */ /* 0x000fe200078efcff */
[C---:B------:R-:W-:Y:S01]  /*1000*/  IMAD R96, R128.reuse, R9, R13 ;  /* 0x0000000980607224 */ /* 0x040fe200078e020d */
[----:B------:R-:W-:Y:S01]  /*1010*/  IABS R13, R84 ;  /* 0x00000054000d7213 */ /* 0x000fe20000000000 */
[----:B------:R-:W-:Y:S01]  /*1020*/  IMAD R105, R128, R6, R105 ;  /* 0x0000000680697224 */ /* 0x000fe200078e0269 */
[----:B------:R-:W-:Y:S01]  /*1030*/  IABS R33, R45 ;  /* 0x0000002d00217213 */ /* 0x000fe20000000000 */
[----:B------:R-:W-:Y:S01]  /*1040*/  IMAD.MOV R5, RZ, RZ, -R5 ;  /* 0x000000ffff057224 */ /* 0x000fe200078e0a05 */
[----:B------:R-:W-:Y:S01]  /*1050*/  IABS R51, R58 ;  /* 0x0000003a00337213 */ /* 0x000fe20000000000 */
[----:B------:R-:W-:Y:S01]  /*1060*/  IMAD.MOV R8, RZ, RZ, -R8 ;  /* 0x000000ffff087224 */ /* 0x000fe200078e0a08 */
[----:B------:R-:W-:Y:S01]  /*1070*/  LOP3.LUT R52, R130, 0x48, RZ, 0xfc, !PT ;  /* 0x0000004882347812 */ /* 0x000fe200078efcff */
[----:B------:R-:W-:Y:S01]  /*1080*/  IMAD.HI.U32 R6, R132, R97, RZ ;  /* 0x0000006184067227 */ /* 0x000fe200078e00ff */
[----:B------:R-:W-:-:S02]  /*1090*/  LOP3.LUT R57, R130, 0x40, RZ, 0xfc, !PT ;  /* 0x0000004082397812 */ /* 0x000fc400078efcff */
[----:B------:R-:W-:Y:S01]  /*10a0*/  IABS R49, R52 ;  /* 0x0000003400317213 */ /* 0x000fe20000000000 */
[C---:B------:R-:W-:Y:S01]  /*10b0*/  IMAD R98, R128.reuse, R5, R11 ;  /* 0x0000000580627224 */ /* 0x040fe200078e020b */
[----:B------:R-:W-:Y:S01]  /*10c0*/  IABS R11, R91 ;  /* 0x0000005b000b7213 */ /* 0x000fe20000000000 */
[----:B------:R-:W-:Y:S01]  /*10d0*/  IMAD R103, R128, R8, R103 ;  /* 0x0000000880677224 */ /* 0x000fe200078e0267 */
[C---:B------:R-:W-:Y:S01]  /*10e0*/  LOP3.LUT R48, R130.reuse, 0x4c, RZ, 0xfc, !PT ;  /* 0x0000004c82307812 */ /* 0x040fe200078efcff */
        /* <DEDUP_REMOVED lines=8> */
[----:B------:R-:W-:Y:S01]  /*1170*/  IMAD R97, R128, R6, R97 ;  /* 0x0000000680617224 */ /* 0x000fe200078e0261 */
[----:B------:R-:W-:Y:S01]  /*1180*/  LOP3.LUT R39, R130, 0x56, RZ, 0xfc, !PT ;  /* 0x0000005682277812 */ /* 0x000fe200078efcff */
[----:B------:R-:W-:Y:S01]  /*1190*/  IMAD.MOV R9, RZ, RZ, -R9 ;  /* 0x000000ffff097224 */ /* 0x000fe200078e0a09 */
[----:B------:R-:W-:Y:S01]  /*11a0*/  IABS R35, R42 ;  /* 0x0000002a00237213 */ /* 0x000fe20000000000 */
[----:B------:R-:W-:Y:S01]  /*11b0*/  IMAD.MOV R8, RZ, RZ, -R8 ;  /* 0x000000ffff087224 */ /* 0x000fe200078e0a08 */
[----:B------:R-:W-:Y:S01]  /*11c0*/  IABS R25, R38 ;  /* 0x0000002600197213 */ /* 0x000fe20000000000 */
[----:B------:R-:W-:Y:S01]  /*11d0*/  IMAD.HI.U32 R6, R132, R11, RZ ;  /* 0x0000000b84067227 */ /* 0x000fe200078e00ff */
[C---:B------:R-:W-:Y:S02]  /*11e0*/  LOP3.LUT R37, R130.reuse, 0x5a, RZ, 0xfc, !PT ;  /* 0x0000005a82257812 */ /* 0x040fe400078efcff */
[----:B------:R-:W-:Y:S01]  /*11f0*/  LOP3.LUT R31, R130, 0x62, RZ, 0xfc, !PT ;  /* 0x00000062821f7812 */ /* 0x000fe200078efcff */
[C---:B------:R-:W-:Y:S01]  /*1200*/  IMAD R78, R128.reuse, R9, R13 ;  /* 0x00000009804e7224 */ /* 0x040fe200078e020d */
[----:B------:R-:W-:Y:S01]  /*1210*/  IABS R13, R85 ;  /* 0x00000055000d7213 */ /* 0x000fe20000000000 */
[----:B------:R-:W-:Y:S01]  /*1220*/  IMAD R95, R128, R8, R95 ;  /* 0x00000008805f7224 */ /* 0x000fe200078e025f */
[C---:B------:R-:W-:Y:S01]  /*1230*/  LOP3.LUT R34, R130.reuse, 0x58, RZ, 0xfc, !PT ;  /* 0x0000005882227812 */ /* 0x040fe200078efcff */
[----:B------:R-:W-:Y:S01]  /*1240*/  IMAD.MOV R6, RZ, RZ, -R6 ;  /* 0x000000ffff067224 */ /* 0x000fe200078e0a06 */
[----:B------:R-:W-:Y:S01]  /*1250*/  LOP3.LUT R162, R130, 0x66, RZ, 0xfc, !PT ;  /* 0x0000006682a27812 */ /* 0x000fe200078efcff */
[----:B------:R-:W-:Y:S01]  /*1260*/  IMAD.HI.U32 R8, R132, R77, RZ ;  /* 0x0000004d84087227 */ /* 0x000fe200078e00ff */
[----:B------:R-:W-:-:S02]  /*1270*/  IABS R29, R34 ;  /* 0x00000022001d7213 */ /* 0x000fc40000000000 */
[----:B------:R-:W-:Y:S01]  /*1280*/  LOP3.LUT R30, R130, 0x60, RZ, 0xfc, !PT ;  /* 0x00000060821e7812 */ /* 0x000fe200078efcff */
[----:B------:R-:W-:Y:S01]  /*1290*/  IMAD R88, R128, R6, R11 ;  /* 0x0000000680587224 */ /* 0x000fe200078e020b */
[----:B------:R-:W-:Y:S01]  /*12a0*/  IABS R11, R90 ;  /* 0x0000005a000b7213 */ /* 0x000fe20000000000 */
[----:B------:R-:W-:Y:S01]  /*12b0*/  IMAD.MOV R8, RZ, RZ, -R8 ;  /* 0x000000ffff087224 */ /* 0x000fe200078e0a08 */
[----:B------:R-:W-:Y:S01]  /*12c0*/  LOP3.LUT R164, R130, 0x64, RZ, 0xfc, !PT ;  /* 0x0000006482a47812 */ /* 0x000fe200078efcff */
[----:B------:R-:W-:Y:S01]  /*12d0*/  IMAD.HI.U32 R6, R132, R13, RZ ;  /* 0x0000000d84067227 */ /* 0x000fe200078e00ff */
[----:B------:R-:W-:Y:S02]  /*12e0*/  IABS R27, R30 ;  /* 0x0000001e001b7213 */ /* 0x000fe40000000000 */
[----:B------:R-:W-:Y:S01]  /*12f0*/  IABS R23, R164 ;  /* 0x000000a400177213 */ /* 0x000fe20000000000 */
[----:B------:R-:W-:Y:S02]  /*1300*/  IMAD R77, R128, R8, R77 ;  /* 0x00000008804d7224 */ /* 0x000fe400078e024d */
[----:B------:R-:W-:-:S02]  /*1310*/  IMAD.MOV R6, RZ, RZ, -R6 ;  /* 0x000000ffff067224 */ /* 0x000fc400078e0a06 */
[----:B------:R-:W-:-:S04]  /*1320*/  IMAD.HI.U32 R8, R132, R71, RZ ;  /* 0x0000004784087227 */ /* 0x000fc800078e00ff */
[----:B------:R-:W-:-:S04]  /*1330*/  IMAD.HI.U32 R7, R132, R93, RZ ;  /* 0x0000005d84077227 */ /* 0x000fc800078e00ff */
[----:B------:R-:W-:Y:S01]  /*1340*/  IMAD R74, R128, R6, R13 ;  /* 0x00000006804a7224 */ /* 0x000fe200078e020d */
[----:B------:R-:W-:Y:S01]  /*1350*/  IABS R13, R64 ;  /* 0x00000040000d7213 */ /* 0x000fe20000000000 */
[----:B------:R-:W-:Y:S02]  /*1360*/  IMAD.MOV R8, RZ, RZ, -R8 ;  /* 0x000000ffff087224 */ /* 0x000fe400078e0a08 */
[----:B------:R-:W-:Y:S02]  /*1370*/  IMAD.MOV R7, RZ, RZ, -R7 ;  /* 0x000000ffff077224 */ /* 0x000fe400078e0a07 */
[----:B------:R-:W-:-:S04]  /*1380*/  IMAD.HI.U32 R5, R132, R89, RZ ;  /* 0x0000005984057227 */ /* 0x000fc800078e00ff */
[----:B------:R-:W-:Y:S02]  /*1390*/  IMAD R71, R128, R8, R71 ;  /* 0x0000000880477224 */ /* 0x000fe400078e0247 */
[----:B------:R-:W-:-:S04]  /*13a0*/  IMAD.HI.U32 R8, R132, R13, RZ ;  /* 0x0000000d84087227 */ /* 0x000fc800078e00ff */
[----:B------:R-:W-:Y:S02]  /*13b0*/  IMAD R93, R128, R7, R93 ;  /* 0x00000007805d7224 */ /* 0x000fe400078e025d */
[----:B------:R-:W-:Y:S02]  /*13c0*/  IMAD.MOV R5, RZ, RZ, -R5 ;  /* 0x000000ffff057224 */ /* 0x000fe400078e0a05 */
[----:B------:R-:W-:Y:S02]  /*13d0*/  VIADD R79, R131, 0x2e ;  /* 0x0000002e834f7836 */ /* 0x000fe40000000000 */
[----:B------:R-:W-:-:S03]  /*13e0*/  IMAD.HI.U32 R7, R132, R83, RZ ;  /* 0x0000005384077227 */ /* 0x000fc600078e00ff */
[----:B------:R-:W-:Y:S01]  /*13f0*/  IABS R15, R79 ;  /* 0x0000004f000f7213 */ /* 0x000fe20000000000 */
[----:B------:R-:W-:Y:S02]  /*1400*/  IMAD.MOV R8, RZ, RZ, -R8 ;  /* 0x000000ffff087224 */ /* 0x000fe400078e0a08 */
[----:B------:R-:W-:Y:S02]  /*1410*/  IMAD R89, R128, R5, R89 ;  /* 0x0000000580597224 */ /* 0x000fe400078e0259 */
[----:B------:R-:W-:Y:S02]  /*1420*/  IMAD.MOV R7, RZ, RZ, -R7 ;  /* 0x000000ffff077224 */ /* 0x000fe400078e0a07 */
[----:B------:R-:W-:-:S04]  /*1430*/  IMAD.HI.U32 R5, R132, R11, RZ ;  /* 0x0000000b84057227 */ /* 0x000fc800078e00ff */
[----:B------:R-:W-:Y:S01]  /*1440*/  IMAD R62, R128, R8, R13 ;  /* 0x00000008803e7224 */ /* 0x000fe200078e020d */
[----:B------:R-:W-:Y:S01]  /*1450*/  IABS R13, R57 ;  /* 0x00000039000d7213 */ /* 0x000fe20000000000 */
[----:B------:R-:W-:Y:S02]  /*1460*/  VIADD R50, R131, 0x4e ;  /* 0x0000004e83327836 */ /* 0x000fe40000000000 */
[----:B------:R-:W-:-:S03]  /*1470*/  IMAD.HI.U32 R8, R132, R47, RZ ;  /* 0x0000002f84087227 */ /* 0x000fc600078e00ff */
[----:B------:R-:W-:Y:S01]  /*1480*/  IABS R43, R50 ;  /* 0x00000032002b7213 */ /* 0x000fe20000000000 */
[----:B------:R-:W-:Y:S02]  /*1490*/  IMAD R83, R128, R7, R83 ;  /* 0x0000000780537224 */ /* 0x000fe400078e0253 */
[----:B------:R-:W-:Y:S02]  /*14a0*/  IMAD.MOV R5, RZ, RZ, -R5 ;  /* 0x000000ffff057224 */ /* 0x000fe400078e0a05 */
[----:B------:R-:W-:-:S04]  /*14b0*/  IMAD.HI.U32 R7, R132, R15, RZ ;  /* 0x0000000f84077227 */ /* 0x000fc800078e00ff */
[----:B------:R-:W-:-:S04]  /*14c0*/  IMAD.HI.U32 R9, R132, R17, RZ ;  /* 0x0000001184097227 */ /* 0x000fc800078e00ff */
[----:B------:R-:W-:Y:S02]  /*14d0*/  IMAD.MOV R8, RZ, RZ, -R8 ;  /* 0x000000ffff087224 */ /* 0x000fe400078e0a08 */
[C---:B------:R-:W-:Y:S01]  /*14e0*/  IMAD R82, R128.reuse, R5, R11 ;  /* 0x0000000580527224 */ /* 0x040fe200078e020b */
[----:B------:R-:W-:Y:S01]  /*14f0*/  IABS R11, R75 ;  /* 0x0000004b000b7213 */ /* 0x000fe20000000000 */
[----:B------:R-:W-:Y:S02]  /*1500*/  IMAD.MOV R7, RZ, RZ, -R7 ;  /* 0x000000ffff077224 */ /* 0x000fe400078e0a07 */
[----:B------:R-:W-:Y:S02]  /*1510*/  IMAD.MOV R9, RZ, RZ, -R9 ;  /* 0x000000ffff097224 */ /* 0x000fe400078e0a09 */
[----:B------:R-:W-:Y:S02]  /*1520*/  IMAD R47, R128, R8, R47 ;  /* 0x00000008802f7224 */ /* 0x000fe400078e022f */
[----:B------:R-:W-:-:S04]  /*1530*/  IMAD.HI.U32 R8, R132, R43, RZ ;  /* 0x0000002b84087227 */ /* 0x000fc800078e00ff */
[C---:B------:R-:W-:Y:S01]  /*1540*/  IMAD R76, R128.reuse, R7, R15 ;  /* 0x00000007804c7224 */ /* 0x040fe200078e020f */
[----:B------:R-:W-:Y:S01]  /*1550*/  IABS R15, R53 ;  /* 0x00000035000f7213 */ /* 0x000fe20000000000 */
[----:B------:R-:W-:Y:S02]  /*1560*/  IMAD R68, R128, R9, R17 ;  /* 0x0000000980447224 */ /* 0x000fe400078e0211 */
[----:B------:R-:W-:-:S04]  /*1570*/  IMAD.HI.U32 R7, R132, R11, RZ ;  /* 0x0000000b84077227 */ /* 0x000fc800078e00ff */
[----:B------:R-:W-:-:S04]  /*1580*/  IMAD.HI.U32 R9, R132, R59, RZ ;  /* 0x0000003b84097227 */ /* 0x000fc800078e00ff */
[----:B------:R-:W-:Y:S02]  /*1590*/  IMAD.MOV R8, RZ, RZ, -R8 ;  /* 0x000000ffff087224 */ /* 0x000fe400078e0a08 */
[----:B------:R-:W-:Y:S02]  /*15a0*/  IMAD R12, R4, 0x80, R188 ;  /* 0x00000080040c7824 */ /* 0x000fe400078e02bc */
[----:B------:R-:W-:Y:S02]  /*15b0*/  IMAD.MOV R7, RZ, RZ, -R7 ;  /* 0x000000ffff077224 */ /* 0x000fe400078e0a07 */
[----:B------:R-:W-:Y:S01]  /*15c0*/  IMAD.MOV R9, RZ, RZ, -R9 ;  /* 0x000000ffff097224 */ /* 0x000fe200078e0a09 */
[----:B------:R2:W-:Y:S01]  /*15d0*/  STL [R1+0x124], R12 ;  /* 0x0001240c01007387 */ /* 0x0005e20000100800 */
[----:B------:R-:W-:Y:S01]  /*15e0*/  VIADD R66, R131, 0x3e ;  /* 0x0000003e83427836 */ /* 0x000fe20000000000 */
[----:B------:R-:W-:Y:S01]  /*15f0*/  ISETP.GE.AND P5, PT, R12, RZ, PT ;  /* 0x000000ff0c00720c */ /* 0x000fe20003fa6270 */
[----:B------:R-:W-:-:S04]  /*1600*/  IMAD.HI.U32 R5, R132, R67, RZ ;  /* 0x0000004384057227 */ /* 0x000fc800078e00ff */
[C---:B------:R-:W-:Y:S01]  /*1610*/  IMAD R43, R128.reuse, R8, R43 ;  /* 0x00000008802b7224 */ /* 0x040fe200078e022b */
[----:B------:R-:W-:Y:S01]  /*1620*/  IABS R8, R12 ;  /* 0x0000000c00087213 */ /* 0x000fe20000000000 */
[C---:B------:R-:W-:Y:S01]  /*1630*/  IMAD R60, R128.reuse, R7, R11 ;  /* 0x00000007803c7224 */ /* 0x040fe200078e020b */
[----:B------:R-:W-:Y:S01]  /*1640*/  IABS R11, R66 ;  /* 0x00000042000b7213 */ /* 0x000fe20000000000 */
[----:B------:R-:W-:Y:S02]  /*1650*/  IMAD R59, R128, R9, R59 ;  /* 0x00000009803b7224 */ /* 0x000fe400078e023b */
[----:B------:R-:W-:Y:S02]  /*1660*/  IMAD.MOV R5, RZ, RZ, -R5 ;  /* 0x000000ffff057224 */ /* 0x000fe400078e0a05 */
[----:B------:R-:W-:-:S04]  /*1670*/  IMAD.HI.U32 R9, R132, R15, RZ ;  /* 0x0000000f84097227 */ /* 0x000fc800078e00ff */
[----:B------:R-:W-:-:S04]  /*1680*/  IMAD.HI.U32 R3, R3, R8, RZ ;  /* 0x0000000803037227 */ /* 0x000fc800078e00ff */
[----:B------:R-:W-:Y:S02]  /*1690*/  IMAD R67, R128, R5, R67 ;  /* 0x0000000580437224 */ /* 0x000fe400078e0243 */
[----:B------:R-:W-:Y:S02]  /*16a0*/  IMAD.MOV R9, RZ, RZ, -R9 ;  /* 0x000000ffff097224 */ /* 0x000fe400078e0a09 */
[----:B------:R-:W-:-:S04]  /*16b0*/  IMAD.HI.U32 R5, R132, R11, RZ ;  /* 0x0000000b84057227 */ /* 0x000fc800078e00ff */
[----:B------:R-:W-:-:S04]  /*16c0*/  IMAD.HI.U32 R6, R132, R63, RZ ;  /* 0x0000003f84067227 */ /* 0x000fc800078e00ff */
[----:B------:R-:W-:Y:S02]  /*16d0*/  IMAD.MOV R3, RZ, RZ, -R3 ;  /* 0x000000ffff037224 */ /* 0x000fe400078e0a03 */
[----:B------:R-:W-:Y:S02]  /*16e0*/  IMAD R46, R128, R9, R15 ;  /* 0x00000009802e7224 */ /* 0x000fe400078e020f */
[----:B------:R-:W-:Y:S02]  /*16f0*/  IMAD.MOV R5, RZ, RZ, -R5 ;  /* 0x000000ffff057224 */ /* 0x000fe400078e0a05 */
[----:B------:R-:W-:-:S04]  /*1700*/  IMAD.HI.U32 R9, R132, R33, RZ ;  /* 0x0000002184097227 */ /* 0x000fc800078e00ff */
[----:B------:R-:W-:Y:S02]  /*1710*/  IMAD.MOV R6, RZ, RZ, -R6 ;  /* 0x000000ffff067224 */ /* 0x000fe400078e0a06 */
[----:B------:R-:W-:-:S04]  /*1720*/  IMAD.HI.U32 R7, R132, R51, RZ ;  /* 0x0000003384077227 */ /* 0x000fc800078e00ff */
[----:B------:R-:W-:Y:S02]  /*1730*/  IMAD R3, R2, R3, R8 ;  /* 0x0000000302037224 */ /* 0x000fe400078e0208 */
[----:B------:R-:W-:Y:S01]  /*1740*/  IMAD R54, R128, R5, R11 ;  /* 0x0000000580367224 */ /* 0x000fe200078e020b */
[----:B------:R-:W-:Y:S01]  /*1750*/  IABS R11, R48 ;  /* 0x00000030000b7213 */ /* 0x000fe20000000000 */
[----:B------:R-:W-:Y:S01]  /*1760*/  IMAD.MOV R9, RZ, RZ, -R9 ;  /* 0x000000ffff097224 */ /* 0x000fe200078e0a09 */
[----:B------:R-:W-:Y:S01]  /*1770*/  ISETP.GT.U32.AND P0, PT, R2, R3, PT ;  /* 0x000000030200720c */ /* 0x000fe20003f04070 */
[----:B------:R-:W-:Y:S02]  /*1780*/  IMAD R63, R128, R6, R63 ;  /* 0x00000006803f7224 */ /* 0x000fe400078e023f */
[----:B------:R-:W-:Y:S02]  /*1790*/  IMAD.MOV R7, RZ, RZ, -R7 ;  /* 0x000000ffff077224 */ /* 0x000fe400078e0a07 */
[----:B------:R-:W-:-:S04]  /*17a0*/  IMAD.HI.U32 R5, R132, R49, RZ ;  /* 0x0000003184057227 */ /* 0x000fc800078e00ff */
[----:B------:R-:W-:-:S04]  /*17b0*/  IMAD.HI.U32 R6, R132, R13, RZ ;  /* 0x0000000d84067227 */ /* 0x000fc800078e00ff */
[C---:B------:R-:W-:Y:S01]  /*17c0*/  IMAD R33, R128.reuse, R9, R33 ;  /* 0x0000000980217224 */ /* 0x040fe200078e0221 */
[----:B------:R-:W-:Y:S01]  /*17d0*/  IABS R9, R44 ;  /* 0x0000002c00097213 */ /* 0x000fe20000000000 */
[----:B------:R-:W-:Y:S02]  /*17e0*/  IMAD R51, R128, R7, R51 ;  /* 0x0000000780337224 */ /* 0x000fe400078e0233 */
[----:B------:R-:W-:Y:S02]  /*17f0*/  IMAD.MOV R5, RZ, RZ, -R5 ;  /* 0x000000ffff057224 */ /* 0x000fe400078e0a05 */
[----:B------:R-:W-:Y:S02]  /*1800*/  IMAD.MOV R6, RZ, RZ, -R6 ;  /* 0x000000ffff067224 */ /* 0x000fe400078e0a06 */
[----:B------:R-:W-:-:S04]  /*1810*/  IMAD.HI.U32 R7, R132, R11, RZ ;  /* 0x0000000b84077227 */ /* 0x000fc800078e00ff */
[C---:B------:R-:W-:Y:S02]  /*1820*/  IMAD R49, R128.reuse, R5, R49 ;  /* 0x0000000580317224 */ /* 0x040fe400078e0231 */
[----:B------:R-:W-:Y:S01]  /*1830*/  IMAD R56, R128, R6, R13 ;  /* 0x0000000680387224 */ /* 0x000fe200078e020d */
[----:B------:R-:W-:Y:S01]  /*1840*/  IABS R13, R31 ;  /* 0x0000001f000d7213 */ /* 0x000fe20000000000 */
[----:B------:R-:W-:Y:S02]  /*1850*/  IMAD.MOV R7, RZ, RZ, -R7 ;  /* 0x000000ffff077224 */ /* 0x000fe400078e0a07 */
[----:B------:R-:W-:-:S04]  /*1860*/  IMAD.HI.U32 R5, R132, R9, RZ ;  /* 0x0000000984057227 */ /* 0x000fc800078e00ff */
[----:B------:R-:W-:-:S04]  /*1870*/  IMAD.HI.U32 R6, R132, R41, RZ ;  /* 0x0000002984067227 */ /* 0x000fc800078e00ff */
[----:B------:R-:W-:Y:S01]  /*1880*/  IMAD R40, R128, R7, R11 ;  /* 0x0000000780287224 */ /* 0x000fe200078e020b */
[----:B------:R-:W-:Y:S01]  /*1890*/  IABS R11, R39 ;  /* 0x00000027000b7213 */ /* 0x000fe20000000000 */
[----:B------:R-:W-:Y:S02]  /*18a0*/  IMAD.MOV R5, RZ, RZ, -R5 ;  /* 0x000000ffff057224 */ /* 0x000fe400078e0a05 */
[----:B------:R-:W-:Y:S02]  /*18b0*/  IMAD.MOV R6, RZ, RZ, -R6 ;  /* 0x000000ffff067224 */ /* 0x000fe400078e0a06 */
[----:B------:R-:W-:Y:S02]  /*18c0*/  @!P0 IMAD.IADD R3, R3, 0x1, -R2 ;  /* 0x0000000103038824 */ /* 0x000fe400078e0a02 */
[----:B------:R-:W-:-:S03]  /*18d0*/  IMAD.HI.U32 R4, R132, R35, RZ ;  /* 0x0000002384047227 */ /* 0x000fc600078e00ff */
[----:B------:R-:W-:Y:S01]  /*18e0*/  ISETP.GT.U32.AND P0, PT, R2, R3, PT ;  /* 0x000000030200720c */ /* 0x000fe20003f04070 */
[C---:B------:R-:W-:Y:S01]  /*18f0*/  IMAD R36, R128.reuse, R5, R9 ;  /* 0x0000000580247224 */ /* 0x040fe200078e0209 */
[----:B------:R-:W-:Y:S01]  /*1900*/  IABS R9, R37 ;  /* 0x0000002500097213 */ /* 0x000fe20000000000 */
[----:B------:R-:W-:Y:S02]  /*1910*/  IMAD R41, R128, R6, R41 ;  /* 0x0000000680297224 */ /* 0x000fe400078e0229 */
[----:B------:R-:W-:-:S04]  /*1920*/  IMAD.HI.U32 R5, R132, R25, RZ ;  /* 0x0000001984057227 */ /* 0x000fc800078e00ff */
[----:B------:R-:W-:-:S04]  /*1930*/  IMAD.HI.U32 R6, R132, R11, RZ ;  /* 0x0000000b84067227 */ /* 0x000fc800078e00ff */
[----:B------:R-:W-:Y:S02]  /*1940*/  IMAD.MOV R4, RZ, RZ, -R4 ;  /* 0x000000ffff047224 */ /* 0x000fe400078e0a04 */
[----:B------:R-:W-:Y:S02]  /*1950*/  IMAD.MOV R5, RZ, RZ, -R5 ;  /* 0x000000ffff057224 */ /* 0x000fe400078e0a05 */
[----:B------:R-:W-:Y:S02]  /*1960*/  IMAD.MOV R6, RZ, RZ, -R6 ;  /* 0x000000ffff067224 */ /* 0x000fe400078e0a06 */
[----:B------:R-:W-:Y:S02]  /*1970*/  IMAD R35, R128, R4, R35 ;  /* 0x0000000480237224 */ /* 0x000fe400078e0223 */
[----:B------:R-:W-:Y:S02]  /*1980*/  VIADD R161, R131, 0x5e ;  /* 0x0000005e83a17836 */ /* 0x000fe40000000000 */
[----:B------:R-:W-:-:S04]  /*1990*/  IMAD.HI.U32 R4, R132, R9, RZ ;  /* 0x0000000984047227 */ /* 0x000fc800078e00ff */
[C---:B------:R-:W-:Y:S02]  /*19a0*/  IMAD R25, R128.reuse, R5, R25 ;  /* 0x0000000580197224 */ /* 0x040fe400078e0219 */
[----:B------:R-:W-:Y:S01]  /*19b0*/  IMAD R28, R128, R6, R11 ;  /* 0x00000006801c7224 */ /* 0x000fe200078e020b */
[----:B------:R-:W-:Y:S01]  /*19c0*/  IABS R11, R161 ;  /* 0x000000a1000b7213 */ /* 0x000fe20000000000 */
[----:B0-----:R-:W-:Y:S02]  /*19d0*/  VIADD R5, R185, 0xffffffff ;  /* 0xffffffffb9057836 */ /* 0x001fe40000000000 */
[----:B------:R-:W-:Y:S02]  /*19e0*/  IMAD.MOV R32, RZ, RZ, -R4 ;  /* 0x000000ffff207224 */ /* 0x000fe400078e0a04 */
[C---:B------:R-:W-:Y:S01]  /*19f0*/  IMAD.HI.U32 R4, R132.reuse, R13, RZ ;  /* 0x0000000d84047227 */ /* 0x040fe200078e00ff */
[----:B------:R-:W-:Y:S02]  /*1a00*/  ISETP.GE.U32.AND P1, PT, R5, 0x7fffffc0, PT ;  /* 0x7fffffc00500780c */ /* 0x000fe40003f26070 */
[----:B------:R-:W-:Y:S01]  /*1a10*/  IABS R5, R162 ;  /* 0x000000a200057213 */ /* 0x000fe20000000000 */
[----:B------:R-:W-:-:S04]  /*1a20*/  IMAD.HI.U32 R7, R132, R29, RZ ;  /* 0x0000001d84077227 */ /* 0x000fc800078e00ff */
[----:B------:R-:W-:Y:S02]  /*1a30*/  @!P0 IMAD.IADD R3, R3, 0x1, -R2 ;  /* 0x0000000103038824 */ /* 0x000fe400078e0a02 */
[----:B------:R-:W-:-:S04]  /*1a40*/  IMAD.HI.U32 R6, R132, R11, RZ ;  /* 0x0000000b84067227 */ /* 0x000fc800078e00ff */
[----:B------:R-:W-:Y:S02]  /*1a50*/  IMAD.MOV R4, RZ, RZ, -R4 ;  /* 0x000000ffff047224 */ /* 0x000fe400078e0a04 */
[----:B------:R-:W-:Y:S02]  /*1a60*/  VIADD R2, R185, 0xfffffffe ;  /* 0xfffffffeb9027836 */ /* 0x000fe40000000000 */
[----:B------:R-:W-:Y:S02]  /*1a70*/  IMAD.MOV R7, RZ, RZ, -R7 ;  /* 0x000000ffff077224 */ /* 0x000fe400078e0a07 */
[----:B------:R-:W-:Y:S01]  /*1a80*/  IMAD.MOV R6, RZ, RZ, -R6 ;  /* 0x000000ffff067224 */ /* 0x000fe200078e0a06 */
[----:B------:R-:W-:Y:S01]  /*1a90*/  ISETP.GE.U32.AND P0, PT, R2, 0x7fffffbf, PT ;  /* 0x7fffffbf0200780c */ /* 0x000fe20003f06070 */
[C---:B------:R-:W-:Y:S02]  /*1aa0*/  IMAD R22, R128.reuse, R4, R13 ;  /* 0x0000000480167224 */ /* 0x040fe400078e020d */
[----:B------:R-:W-:-:S02]  /*1ab0*/  IMAD R29, R128, R7, R29 ;  /* 0x00000007801d7224 */ /* 0x000fc400078e021d */
[----:B------:R-:W-:-:S04]  /*1ac0*/  IMAD.HI.U32 R4, R132, R5, RZ ;  /* 0x0000000584047227 */ /* 0x000fc800078e00ff */
[----:B------:R-:W-:-:S04]  /*1ad0*/  IMAD.HI.U32 R7, R132, R27, RZ ;  /* 0x0000001b84077227 */ /* 0x000fc800078e00ff */
[----:B------:R-:W-:-:S04]  /*1ae0*/  IMAD.HI.U32 R2, R132, R23, RZ ;  /* 0x0000001784027227 */ /* 0x000fc800078e00ff */
[----:B------:R-:W-:Y:S02]  /*1af0*/  IMAD R26, R128, R6, R11 ;  /* 0x00000006801a7224 */ /* 0x000fe400078e020b */
[----:B------:R-:W-:Y:S02]  /*1b00*/  VIADD R6, R185, 0xfffffffd ;  /* 0xfffffffdb9067836 */ /* 0x000fe40000000000 */
[----:B------:R-:W-:Y:S02]  /*1b10*/  IMAD.MOV R4, RZ, RZ, -R4 ;  /* 0x000000ffff047224 */ /* 0x000fe400078e0a04 */
[----:B------:R-:W-:Y:S01]  /*1b20*/  IMAD.MOV R7, RZ, RZ, -R7 ;  /* 0x000000ffff077224 */ /* 0x000fe200078e0a07 */
[----:B------:R-:W-:Y:S01]  /*1b30*/  ISETP.GE.U32.AND P4, PT, R6, 0x7fffffbe, PT ;  /* 0x7fffffbe0600780c */ /* 0x000fe20003f86070 */
[----:B------:R-:W-:Y:S02]  /*1b40*/  IMAD.MOV R2, RZ, RZ, -R2 ;  /* 0x000000ffff027224 */ /* 0x000fe400078e0a02 */
[----:B------:R-:W-:Y:S01]  /*1b50*/  @!P5 IMAD.MOV R3, RZ, RZ, -R3 ;  /* 0x000000ffff03d224 */ /* 0x000fe200078e0a03 */
[----:B------:R-:W-:Y:S01]  /*1b60*/  @!P2 LOP3.LUT R3, RZ, R18, RZ, 0x33, !PT ;  /* 0x00000012ff03a212 */ /* 0x000fe200078e33ff */
[----:B------:R-:W-:-:S02]  /*1b70*/  IMAD R24, R128, R4, R5 ;  /* 0x0000000480187224 */ /* 0x000fc400078e0205 */
[C---:B------:R-:W-:Y:S02]  /*1b80*/  IMAD R32, R128.reuse, R32, R9 ;  /* 0x0000002080207224 */ /* 0x040fe400078e0209 */
[C---:B------:R-:W-:Y:S02]  /*1b90*/  IMAD R27, R128.reuse, R7, R27 ;  /* 0x00000007801b7224 */ /* 0x040fe400078e021b */
[----:B------:R-:W-:Y:S02]  /*1ba0*/  IMAD R23, R128, R2, R23 ;  /* 0x0000000280177224 */ /* 0x000fe400078e0217 */
[----:B------:R-:W-:Y:S01]  /*1bb0*/  VIADD R4, R185, 0xfffffffc ;  /* 0xfffffffcb9047836 */ /* 0x000fe20000000000 */
[----:B-12-4-:R-:W-:Y:S06]  /*1bc0*/  BRA.U UP0, `(.L_x_5) ;  /* 0x0000000100187547 */ /* 0x016fec000b800000 */
[----:B------:R-:W-:Y:S01]  /*1bd0*/  ELECT P2, URZ, PT ;  /* 0x0000000000ff782f */ /* 0x000fe20003840000 */
[----:B------:R-:W-:Y:S01]  /*1be0*/  IMAD.MOV.U32 R2, RZ, RZ, 0x1 ;  /* 0x00000001ff027424 */ /* 0x000fe200078e00ff */
[----:B------:R-:W-:Y:S01]  /*1bf0*/  UMOV UR6, 0x40 ;  /* 0x0000004000067882 */ /* 0x000fe20000000000 */
[----:B------:R-:W-:Y:S01]  /*1c00*/  UVIRTCOUNT.DEALLOC.SMPOOL 0x80 ;  /* 0x000000800000784c */ /* 0x000fe20000000000 */
[----:B------:R-:W-:-:S09]  /*1c10*/  ULEA UR6, UR5, UR6, 0x18 ;  /* 0x0000000605067291 */ /* 0x000fd2000f8ec0ff */
[----:B------:R0:W-:Y:S03]  /*1c20*/  @P2 STS.U8 [UR6], R2 ;  /* 0x00000002ff002988 */ /* 0x0001e60008000006 */
.L_x_5:
[----:B------:R-:W-:Y:S01]  /*1c30*/  UIADD3 UR14, UPT, UPT, UR12, UR4, URZ ;  /* 0x000000040c0e7290 */ /* 0x000fe2000fffe0ff */
[----:B------:R-:W-:Y:S01]  /*1c40*/  IMAD R183, R3, UR9, RZ ;  /* 0x0000000903b77c24 */ /* 0x000fe2000f8e02ff */
[----:B------:R-:W-:Y:S01]  /*1c50*/  VOTEU.ALL UP1, P3 ;  /* 0x0000000000ff7886 */ /* 0x000fe20001820000 */
[----:B------:R-:W-:Y:S01]  /*1c60*/  UIADD3 UR10, UPT, UPT, UR13, 0x8000, URZ ;  /* 0x000080000d0a7890 */ /* 0x000fe2000fffe0ff */
[----:B0-----:R-:W-:Y:S01]  /*1c70*/  VIADD R2, R185, 0xfffffffb ;  /* 0xfffffffbb9027836 */ /* 0x001fe20000000000 */
[----:B------:R-:W-:Y:S01]  /*1c80*/  VOTEU.ALL UP2, P3 ;  /* 0x0000000000ff7886 */ /* 0x000fe20001840000 */
[----:B------:R-:W-:Y:S02]  /*1c90*/  SHF.R.S32.HI R184, RZ, 0x1f, R183 ;  /* 0x0000001fffb87819 */ /* 0x000fe400000114b7 */
[----:B------:R-:W-:Y:S01]  /*1ca0*/  ISETP.GE.U32.AND P2, PT, R4, 0x7fffffbd, PT ;  /* 0x7fffffbd0400780c */ /* 0x000fe20003f46070 */
[----:B------:R-:W-:Y:S01]  /*1cb0*/  STTM.x128 tmem[UR14], RZ ;  /* 0x000000ff000079ed */ /* 0x000fe200083c000e */
[----:B------:R-:W0:Y:S01]  /*1cc0*/  FENCE.VIEW.ASYNC.T ;  /* 0x00000000000073c6 */ /* 0x000e220000000200 */
[----:B------:R-:W-:-:S04]  /*1cd0*/  @!UP1 UIADD3 UR4, UPT, UPT, -UR7, 0x100000, URZ ;  /* 0x0010000007049890 */ /* 0x000fc8000fffe1ff */
[----:B------:R-:W-:Y:S02]  /*1ce0*/  @!UP1 USHF.L.U32 UR5, UR4, 0xb, URZ ;  /* 0x0000000b04059899 */ /* 0x000fe400080006ff */
[----:B------:R-:W-:Y:S01]  /*1cf0*/  @!UP1 USHF.L.U32 UR4, UR4, 0x1, URZ ;  /* 0x0000000104049899 */ /* 0x000fe200080006ff */
[----:B0-----:R-:W-:Y:S01]  /*1d00*/  BAR.SYNC.DEFER_BLOCKING 0x0 ;  /* 0x0000000000007b1d */ /* 0x001fe20000010000 */
[----:B------:R-:W-:Y:S02]  /*1d10*/  IADD3 R20, P6, PT, R183, UR20, RZ ;  /* 0x00000014b7147c10 */ /* 0x000fe4000ffde0ff */
[----:B------:R-:W-:Y:S02]  /*1d20*/  SHF.R.S32.HI R7, RZ, 0x1f, R122 ;  /* 0x0000001fff077819 */ /* 0x000fe4000001147a */
[----:B------:R-:W-:Y:S01]  /*1d30*/  IADD3.X R21, PT, PT, R184, UR21, RZ, P6, !PT ;  /* 0x00000015b8157c10 */ /* 0x000fe2000b7fe4ff */
[----:B------:R-:W-:Y:S01]  /*1d40*/  IMAD.SHL.U32 R6, R122, 0x2, RZ ;  /* 0x000000027a067824 */ /* 0x000fe200078e00ff */
[----:B------:R-:W-:Y:S01]  /*1d50*/  IADD3 R4, P6, PT, R20, R122, RZ ;  /* 0x0000007a14047210 */ /* 0x000fe20007fde0ff */
[----:B------:R-:W-:Y:S01]  /*1d60*/  STL [R1+0x120], R7 ;  /* 0x0001200701007387 */ /* 0x000fe20000100800 */
[----:B------:R-:W-:-:S02]  /*1d70*/  PRMT R175, RZ, 0x7610, R175 ;  /* 0x00007610ffaf7816 */ /* 0x000fc400000000af */
[----:B------:R-:W-:Y:S02]  /*1d80*/  PRMT R176, RZ, 0x7610, R176 ;  /* 0x00007610ffb07816 */ /* 0x000fe400000000b0 */
[----:B------:R-:W-:Y:S02]  /*1d90*/  PRMT R177, RZ, 0x7610, R177 ;  /* 0x00007610ffb17816 */ /* 0x000fe400000000b1 */
[----:B------:R-:W-:Y:S02]  /*1da0*/  PRMT R178, RZ, 0x7610, R178 ;  /* 0x00007610ffb27816 */ /* 0x000fe400000000b2 */
[----:B------:R-:W-:Y:S02]  /*1db0*/  PRMT R179, RZ, 0x7610, R179 ;  /* 0x00007610ffb37816 */ /* 0x000fe400000000b3 */
[----:B------:R-:W-:Y:S01]  /*1dc0*/  PRMT R181, RZ, 0x7610, R181 ;  /* 0x00007610ffb57816 */ /* 0x000fe200000000b5 */
[C---:B------:R-:W-:Y:S01]  /*1dd0*/  VIADD R9, R185.reuse, 0xffffffca ;  /* 0xffffffcab9097836 */ /* 0x040fe20000000000 */
[----:B------:R-:W-:Y:S01]  /*1de0*/  ISETP.GE.U32.AND P5, PT, R2, 0x7fffffbc, PT ;  /* 0x7fffffbc0200780c */ /* 0x000fe20003fa6070 */
[----:B------:R-:W-:-:S02]  /*1df0*/  VIADD R12, R185, 0xffffffc5 ;  /* 0xffffffc5b90c7836 */ /* 0x000fc40000000000 */
[C---:B------:R-:W-:Y:S01]  /*1e00*/  VIADD R13, R185.reuse, 0xffffffc6 ;  /* 0xffffffc6b90d7836 */ /* 0x040fe20000000000 */
[----:B------:R-:W0:Y:S02]  /*1e10*/  FENCE.VIEW.ASYNC.S ;  /* 0x00000000000073c6 */ /* 0x000e240000000000 */
[----:B0-----:R0:W1:Y:S02]  /*1e20*/  @!UP2 SYNCS.EXCH.64 URZ, [UR10], UR4 ;  /* 0x000000040affa5b2 */ /* 0x0010640008000100 */
[----:B-1----:R-:W-:Y:S01]  /*1e30*/  BAR.SYNC.DEFER_BLOCKING 0x0 ;  /* 0x0000000000007b1d */ /* 0x002fe20000010000 */
[----:B------:R-:W-:Y:S02]  /*1e40*/  VIADD R2, R185, 0xfffffffa ;  /* 0xfffffffab9027836 */ /* 0x000fe40000000000 */
[----:B------:R-:W-:Y:S01]  /*1e50*/  IMAD.X R5, R7, 0x1, R21, P6 ;  /* 0x0000000107057824 */ /* 0x000fe200030e0615 */
[----:B------:R-:W-:Y:S01]  /*1e60*/  SHF.R.S32.HI R3, RZ, 0x1f, R6 ;  /* 0x0000001fff037819 */ /* 0x000fe20000011406 */
[----:B------:R-:W-:-:S02]  /*1e70*/  VIADD R17, R185, 0xffffffc2 ;  /* 0xffffffc2b9117836 */ /* 0x000fc40000000000 */
[C---:B------:R-:W-:Y:S01]  /*1e80*/  VIADD R16, R185.reuse, 0xffffffc3 ;  /* 0xffffffc3b9107836 */ /* 0x040fe20000000000 */
[----:B------:R1:W-:Y:S01]  /*1e90*/  STL [R1+0x11c], R6 ;  /* 0x00011c0601007387 */ /* 0x0003e20000100800 */
[C---:B------:R-:W-:Y:S02]  /*1ea0*/  VIADD R72, R185.reuse, 0xffffffdd ;  /* 0xffffffddb9487836 */ /* 0x040fe40000000000 */
[C---:B------:R-:W-:Y:S01]  /*1eb0*/  VIADD R87, R185.reuse, 0xffffffde ;  /* 0xffffffdeb9577836 */ /* 0x040fe20000000000 */
[----:B------:R2:W-:Y:S01]  /*1ec0*/  STL [R1+0x220], R3 ;  /* 0x0002200301007387 */ /* 0x0005e20000100800 */
[C---:B------:R-:W-:Y:S02]  /*1ed0*/  VIADD R117, R185.reuse, 0xffffffd9 ;  /* 0xffffffd9b9757836 */ /* 0x040fe40000000000 */
[C---:B------:R-:W-:Y:S02]  /*1ee0*/  VIADD R134, R185.reuse, 0xffffffda ;  /* 0xffffffdab9867836 */ /* 0x040fe40000000000 */
[C---:B------:R-:W-:Y:S01]  /*1ef0*/  VIADD R135, R185.reuse, 0xffffffd4 ;  /* 0xffffffd4b9877836 */ /* 0x040fe20000000000 */
[----:B-1----:R-:W-:Y:S01]  /*1f00*/  IADD3 R6, P6, PT, R6, R20, RZ ;  /* 0x0000001406067210 */ /* 0x002fe20007fde0ff */
[----:B------:R-:W-:-:S02]  /*1f10*/  VIADD R138, R185, 0xffffffd6 ;  /* 0xffffffd6b98a7836 */ /* 0x000fc40000000000 */
[C---:B------:R-:W-:Y:S02]  /*1f20*/  VIADD R139, R185.reuse, 0xffffffd0 ;  /* 0xffffffd0b98b7836 */ /* 0x040fe40000000000 */
[C---:B------:R-:W-:Y:S01]  /*1f30*/  VIADD R142, R185.reuse, 0xffffffd2 ;  /* 0xffffffd2b98e7836 */ /* 0x040fe20000000000 */
[----:B------:R-:W3:Y:S01]  /*1f40*/  @!P1 LDG.E.U8 R175, desc[UR26][R20.64] ;  /* 0x0000001a14af9981 */ /* 0x000ee2000c1e1100 */
[----:B------:R-:W-:Y:S01]  /*1f50*/  ISETP.GE.U32.AND P1, PT, R2, 0x7fffffbb, PT ;  /* 0x7fffffbb0200780c */ /* 0x000fe20003f26070 */
[C---:B------:R-:W-:Y:S02]  /*1f60*/  VIADD R2, R185.reuse, 0xfffffff9 ;  /* 0xfffffff9b9027836 */ /* 0x040fe40000000000 */
[----:B------:R-:W-:Y:S01]  /*1f70*/  VIADD R148, R185, 0xffffffd3 ;  /* 0xffffffd3b9947836 */ /* 0x000fe20000000000 */
[----:B------:R1:W4:Y:S01]  /*1f80*/  @!P0 LDG.E.U8 R176, desc[UR26][R4.64] ;  /* 0x0000001a04b08981 */ /* 0x000322000c1e1100 */
[----:B------:R-:W-:Y:S01]  /*1f90*/  IMAD.X R7, R3, 0x1, R21, P6 ;  /* 0x0000000103077824 */ /* 0x000fe200030e0615 */
[----:B------:R-:W-:Y:S01]  /*1fa0*/  ISETP.GE.U32.AND P0, PT, R2, 0x7fffffba, PT ;  /* 0x7fffffba0200780c */ /* 0x000fe20003f06070 */
[----:B--2---:R-:W-:Y:S01]  /*1fb0*/  VIADD R3, R185, 0xfffffff8 ;  /* 0xfffffff8b9037836 */ /* 0x004fe20000000000 */
[----:B------:R-:W-:Y:S01]  /*1fc0*/  PRMT R182, RZ, 0x7610, R182 ;  /* 0x00007610ffb67816 */ /* 0x000fe200000000b6 */
[----:B------:R-:W-:Y:S01]  /*1fd0*/  IMAD R189, R122, 0x7, RZ ;  /* 0x000000077abd7824 */ /* 0x000fe200078e02ff */
[----:B------:R2:W5:Y:S01]  /*1fe0*/  @!P4 LDG.E.U8 R177, desc[UR26][R6.64] ;  /* 0x0000001a06b1c981 */ /* 0x000562000c1e1100 */
[----:B------:R-:W-:-:S02]  /*1ff0*/  PRMT R180, RZ, 0x7610, R180 ;  /* 0x00007610ffb47816 */ /* 0x000fc400000000b4 */
[----:B------:R-:W-:Y:S01]  /*2000*/  PRMT R174, RZ, 0x7610, R174 ;  /* 0x00007610ffae7816 */ /* 0x000fe200000000ae */
[----:B-1----:R-:W-:Y:S01]  /*2010*/  IMAD R4, R122, 0x3, RZ ;  /* 0x000000037a047824 */ /* 0x002fe200078e02ff */
[----:B------:R-:W-:Y:S02]  /*2020*/  ISETP.GE.U32.AND P4, PT, R3, 0x7fffffb9, PT ;  /* 0x7fffffb90300780c */ /* 0x000fe40003f86070 */
[----:B------:R-:W-:Y:S02]  /*2030*/  PRMT R173, RZ, 0x7610, R173 ;  /* 0x00007610ffad7816 */ /* 0x000fe400000000ad */
[----:B------:R-:W-:Y:S01]  /*2040*/  PRMT R172, RZ, 0x7610, R172 ;  /* 0x00007610ffac7816 */ /* 0x000fe200000000ac */
[----:B------:R1:W-:Y:S01]  /*2050*/  STL [R1+0x118], R4 ;  /* 0x0001180401007387 */ /* 0x0003e20000100800 */
[----:B------:R-:W-:Y:S02]  /*2060*/  SHF.R.S32.HI R5, RZ, 0x1f, R4 ;  /* 0x0000001fff057819 */ /* 0x000fe40000011404 */
[----:B------:R-:W-:-:S02]  /*2070*/  PRMT R171, RZ, 0x7610, R171 ;  /* 0x00007610ffab7816 */ /* 0x000fc400000000ab */
[----:B------:R-:W-:Y:S02]  /*2080*/  PRMT R170, RZ, 0x7610, R170 ;  /* 0x00007610ffaa7816 */ /* 0x000fe400000000aa */
[----:B------:R-:W-:Y:S02]  /*2090*/  PRMT R169, RZ, 0x7610, R169 ;  /* 0x00007610ffa97816 */ /* 0x000fe400000000a9 */
[----:B------:R-:W-:Y:S02]  /*20a0*/  PRMT R167, RZ, 0x7610, R167 ;  /* 0x00007610ffa77816 */ /* 0x000fe400000000a7 */
[----:B------:R-:W-:Y:S02]  /*20b0*/  PRMT R168, RZ, 0x7610, R168 ;  /* 0x00007610ffa87816 */ /* 0x000fe400000000a8 */
[----:B------:R-:W-:Y:S02]  /*20c0*/  PRMT R163, RZ, 0x7610, R163 ;  /* 0x00007610ffa37816 */ /* 0x000fe400000000a3 */
[----:B------:R-:W-:-:S02]  /*20d0*/  PRMT R166, RZ, 0x7610, R166 ;  /* 0x00007610ffa67816 */ /* 0x000fc400000000a6 */
[----:B------:R-:W-:Y:S02]  /*20e0*/  PRMT R165, RZ, 0x7610, R165 ;  /* 0x00007610ffa57816 */ /* 0x000fe400000000a5 */
[----:B------:R-:W-:Y:S01]  /*20f0*/  PRMT R160, RZ, 0x7610, R160 ;  /* 0x00007610ffa07816 */ /* 0x000fe200000000a0 */
[----:B------:R-:W-:Y:S01]  /*2100*/  IMAD R190, R122, 0x27, RZ ;  /* 0x000000277abe7824 */ /* 0x000fe200078e02ff */
[-C--:B------:R-:W-:Y:S01]  /*2110*/  IADD3 R2, P6, PT, R4, R20.reuse, RZ ;  /* 0x0000001404027210 */ /* 0x080fe20007fde0ff */
[C---:B-1----:R-:W-:Y:S01]  /*2120*/  IMAD.SHL.U32 R4, R122.reuse, 0x4, RZ ;  /* 0x000000047a047824 */ /* 0x042fe200078e00ff */
[----:B------:R1:W-:Y:S01]  /*2130*/  STL [R1+0x21c], R5 ;  /* 0x00021c0501007387 */ /* 0x0003e20000100800 */
[----:B------:R-:W0:Y:S02]  /*2140*/  LDCU UR6, c[0x0][0x3b0] ;  /* 0x00007600ff0677ac */ /* 0x000e240008000800 */
[----:B------:R-:W-:Y:S01]  /*2150*/  IMAD.X R3, R5, 0x1, R21, P6 ;  /* 0x0000000105037824 */ /* 0x000fe200030e0615 */
[----:B------:R1:W-:Y:S01]  /*2160*/  STL [R1+0x114], R4 ;  /* 0x0001140401007387 */ /* 0x0003e20000100800 */
[----:B------:R-:W-:Y:S01]  /*2170*/  SHF.R.S32.HI R8, RZ, 0x1f, R4 ;  /* 0x0000001fff087819 */ /* 0x000fe20000011404 */
[----:B--2---:R-:W-:Y:S01]  /*2180*/  IMAD R6, R122, 0x5, RZ ;  /* 0x000000057a067824 */ /* 0x004fe200078e02ff */
[----:B------:R-:W2:Y:S01]  /*2190*/  LDCU UR17, c[0x0][0x3b0] ;  /* 0x00007600ff1177ac */ /* 0x000ea20008000800 */
[----:B------:R0:W2:Y:S01]  /*21a0*/  @!P2 LDG.E.U8 R178, desc[UR26][R2.64] ;  /* 0x0000001a02b2a981 */ /* 0x0000a2000c1e1100 */
[----:B-1----:R-:W-:Y:S01]  /*21b0*/  VIADD R5, R185, 0xfffffff7 ;  /* 0xfffffff7b9057836 */ /* 0x002fe20000000000 */
[----:B------:R-:W1:Y:S01]  /*21c0*/  LDCU UR29, c[0x0][0x3b0] ;  /* 0x00007600ff1d77ac */ /* 0x000e620008000800 */
[----:B------:R-:W-:Y:S01]  /*21d0*/  IADD3 R4, P6, PT, R4, R20, RZ ;  /* 0x0000001404047210 */ /* 0x000fe20007fde0ff */
[----:B------:R-:W1:Y:S02]  /*21e0*/  LDCU UR47, c[0x0][0x3b0] ;  /* 0x00007600ff2f77ac */ /* 0x000e640008000800 */
[----:B------:R-:W-:-:S02]  /*21f0*/  ISETP.GE.U32.AND P2, PT, R5, 0x7fffffb8, PT ;  /* 0x7fffffb80500780c */ /* 0x000fc40003f46070 */
[----:B------:R-:W-:Y:S01]  /*2200*/  SHF.R.S32.HI R7, RZ, 0x1f, R6 ;  /* 0x0000001fff077819 */ /* 0x000fe20000011406 */
[--C-:B------:R-:W-:Y:S01]  /*2210*/  IMAD.X R5, R8, 0x1, R21.reuse, P6 ;  /* 0x0000000108057824 */ /* 0x100fe200030e0615 */
[----:B0-----:R-:W-:Y:S01]  /*2220*/  IADD3 R2, P6, PT, R6, R20, RZ ;  /* 0x0000001406027210 */ /* 0x001fe20007fde0ff */
[----:B------:R0:W-:Y:S01]  /*2230*/  STL [R1+0x110], R6 ;  /* 0x0001100601007387 */ /* 0x0001e20000100800 */
[----:B------:R-:W1:Y:S03]  /*2240*/  LDCU UR40, c[0x0][0x3b0] ;  /* 0x00007600ff2877ac */ /* 0x000e660008000800 */
[----:B------:R-:W-:Y:S01]  /*2250*/  STL [R1+0x218], R8 ;  /* 0x0002180801007387 */ /* 0x000fe20000100800 */
[----:B------:R-:W-:Y:S01]  /*2260*/  IMAD.X R3, R7, 0x1, R21, P6 ;  /* 0x0000000107037824 */ /* 0x000fe200030e0615 */
[----:B------:R-:W1:Y:S02]  /*2270*/  LDCU UR54, c[0x0][0x3b0] ;  /* 0x00007600ff3677ac */ /* 0x000e640008000800 */
[----:B------:R1:W-:Y:S01]  /*2280*/  STL [R1+0x214], R7 ;  /* 0x0002140701007387 */ /* 0x0003e20000100800 */
[----:B0-----:R-:W-:Y:S01]  /*2290*/  VIADD R6, R185, 0xffffffec ;  /* 0xffffffecb9067836 */ /* 0x001fe20000000000 */
[----:B------:R-:W0:Y:S02]  /*22a0*/  LDCU UR11, c[0x0][0x3b0] ;  /* 0x00007600ff0b77ac */ /* 0x000e240008000800 */
[----:B------:R-:W2:Y:S02]  /*22b0*/  @!P5 LDG.E.U8 R179, desc[UR26][R4.64] ;  /* 0x0000001a04b3d981 */ /* 0x000ea4000c1e1100 */
[----:B------:R-:W-:-:S02]  /*22c0*/  ISETP.GE.U32.AND P5, PT, R6, 0x7fffffad, PT ;  /* 0x7fffffad0600780c */ /* 0x000fc40003fa6070 */
[----:B------:R0:W2:Y:S01]  /*22d0*/  @!P1 LDG.E.U8 R181, desc[UR26][R2.64] ;  /* 0x0000001a02b59981 */ /* 0x0000a2000c1e1100 */
[----:B------:R-:W2:Y:S01]  /*22e0*/  LDCU UR31, c[0x0][0x3b0] ;  /* 0x00007600ff1f77ac */ /* 0x000ea20008000800 */
[----:B-1----:R-:W-:Y:S02]  /*22f0*/  IMAD R7, R122, 0x6, RZ ;  /* 0x000000067a077824 */ /* 0x002fe400078e02ff */
[----:B------:R-:W-:Y:S01]  /*2300*/  VIADD R6, R185, 0xffffffed ;  /* 0xffffffedb9067836 */ /* 0x000fe20000000000 */
[----:B------:R-:W1:Y:S02]  /*2310*/  LDCU UR35, c[0x0][0x3b0] ;  /* 0x00007600ff2377ac */ /* 0x000e640008000800 */
[----:B------:R0:W-:Y:S01]  /*2320*/  STL [R1+0x10c], R7 ;  /* 0x00010c0701007387 */ /* 0x0001e20000100800 */
[----:B------:R-:W-:Y:S01]  /*2330*/  SHF.R.S32.HI R8, RZ, 0x1f, R7 ;  /* 0x0000001fff087819 */ /* 0x000fe20000011407 */
[----:B------:R-:W1:Y:S01]  /*2340*/  LDCU UR18, c[0x0][0x3b0] ;  /* 0x00007600ff1277ac */ /* 0x000e620008000800 */
[----:B0-----:R-:W-:Y:S01]  /*2350*/  IADD3 R2, P6, PT, R7, R20, RZ ;  /* 0x0000001407027210 */ /* 0x001fe20007fde0ff */
[C---:B------:R-:W-:Y:S01]  /*2360*/  VIADD R4, R185.reuse, 0xffffffe8 ;  /* 0xffffffe8b9047836 */ /* 0x040fe20000000000 */
[----:B------:R-:W-:Y:S01]  /*2370*/  ISETP.GE.U32.AND P1, PT, R6, 0x7fffffae, PT ;  /* 0x7fffffae0600780c */ /* 0x000fe20003f26070 */
[C---:B------:R-:W-:Y:S01]  /*2380*/  VIADD R6, R185.reuse, 0xffffffef ;  /* 0xffffffefb9067836 */ /* 0x040fe20000000000 */
[----:B------:R-:W0:Y:S01]  /*2390*/  LDCU UR9, c[0x0][0x3b0] ;  /* 0x00007600ff0977ac */ /* 0x000e220008000800 */
[C---:B------:R-:W-:Y:S01]  /*23a0*/  VIADD R7, R185.reuse, 0xffffffee ;  /* 0xffffffeeb9077836 */ /* 0x040fe20000000000 */
[----:B------:R-:W0:Y:S01]  /*23b0*/  LDCU UR53, c[0x0][0x3b0] ;  /* 0x00007600ff3577ac */ /* 0x000e220008000800 */
[----:B------:R-:W-:Y:S01]  /*23c0*/  IMAD.X R3, R8, 0x1, R21, P6 ;  /* 0x0000000108037824 */ /* 0x000fe200030e0615 */
[----:B------:R-:W-:Y:S01]  /*23d0*/  SEL R143, RZ, 0x1fffe, P1 ;  /* 0x0001fffeff8f7807 */ /* 0x000fe20000800000 */
[----:B------:R-:W-:Y:S01]  /*23e0*/  VIADD R5, R185, 0xffffffe9 ;  /* 0xffffffe9b9057836 */ /* 0x000fe20000000000 */
[----:B------:R-:W-:Y:S01]  /*23f0*/  ISETP.GE.U32.AND P6, PT, R7, 0x7fffffaf, PT ;  /* 0x7fffffaf0700780c */ /* 0x000fe20003fc6070 */
[----:B------:R-:W0:Y:S01]  /*2400*/  LDCU UR19, c[0x0][0x3b0] ;  /* 0x00007600ff1377ac */ /* 0x000e220008000800 */
[----:B------:R-:W-:Y:S01]  /*2410*/  SEL R18, RZ, 0x1, P5 ;  /* 0x00000001ff127807 */ /* 0x000fe20002800000 */
[----:B------:R0:W-:Y:S01]  /*2420*/  STL [R1+0x210], R8 ;  /* 0x0002100801007387 */ /* 0x0001e20000100800 */
[----:B------:R-:W-:Y:S01]  /*2430*/  ISETP.GE.U32.AND P1, PT, R4, 0x7fffffa9, PT ;  /* 0x7fffffa90400780c */ /* 0x000fe20003f26070 */
[C---:B------:R-:W-:Y:S01]  /*2440*/  VIADD R4, R185.reuse, 0xffffffeb ;  /* 0xffffffebb9047836 */ /* 0x040fe20000000000 */
[----:B------:R-:W-:Y:S01]  /*2450*/  ISETP.GE.U32.AND P5, PT, R6, 0x7fffffb0, PT ;  /* 0x7fffffb00600780c */ /* 0x000fe20003fa6070 */
[----:B------:R-:W-:Y:S01]  /*2460*/  VIADD R6, R185, 0xffffffea ;  /* 0xffffffeab9067836 */ /* 0x000fe20000000000 */
[----:B------:R-:W-:Y:S01]  /*2470*/  SEL R146, RZ, 0x4, P6 ;  /* 0x00000004ff927807 */ /* 0x000fe20003000000 */
[----:B------:R0:W2:Y:S01]  /*2480*/  @!P0 LDG.E.U8 R182, desc[UR26][R2.64] ;  /* 0x0000001a02b68981 */ /* 0x0000a2000c1e1100 */
[----:B------:R-:W-:Y:S01]  /*2490*/  ISETP.GE.U32.AND P6, PT, R5, 0x7fffffaa, PT ;  /* 0x7fffffaa0500780c */ /* 0x000fe20003fc6070 */
[----:B------:R-:W-:Y:S01]  /*24a0*/  VIADD R5, R185, 0xffffffe4 ;  /* 0xffffffe4b9057836 */ /* 0x000fe20000000000 */
[----:B------:R-:W-:Y:S01]  /*24b0*/  SEL R151, RZ, 0x1, P1 ;  /* 0x00000001ff977807 */ /* 0x000fe20000800000 */
[----:B------:R-:W0:Y:S01]  /*24c0*/  LDCU UR24, c[0x0][0x3b0] ;  /* 0x00007600ff1877ac */ /* 0x000e220008000800 */
[----:B------:R-:W-:-:S02]  /*24d0*/  SEL R147, RZ, 0x7fff8, P5 ;  /* 0x0007fff8ff937807 */ /* 0x000fc40002800000 */
[----:B------:R-:W-:Y:S01]  /*24e0*/  ISETP.GE.U32.AND P1, PT, R4, 0x7fffffac, PT ;  /* 0x7fffffac0400780c */ /* 0x000fe20003f26070 */
[----:B------:R-:W-:Y:S01]  /*24f0*/  VIADD R4, R185, 0xffffffe5 ;  /* 0xffffffe5b9047836 */ /* 0x000fe20000000000 */
[----:B------:R-:W-:Y:S01]  /*2500*/  ISETP.GE.U32.AND P5, PT, R6, 0x7fffffab, PT ;  /* 0x7fffffab0600780c */ /* 0x000fe20003fa6070 */
[----:B------:R-:W0:Y:S01]  /*2510*/  LDCU UR50, c[0x0][0x3b0] ;  /* 0x00007600ff3277ac */ /* 0x000e220008000800 */
[----:B------:R-:W-:Y:S02]  /*2520*/  SEL R152, RZ, 0x1fffe, P6 ;  /* 0x0001fffeff987807 */ /* 0x000fe40003000000 */
[----:B------:R-:W-:Y:S01]  /*2530*/  ISETP.GE.U32.AND P6, PT, R5, 0x7fffffa5, PT ;  /* 0x7fffffa50500780c */ /* 0x000fe20003fc6070 */
[C---:B------:R-:W-:Y:S01]  /*2540*/  VIADD R5, R185.reuse, 0xffffffe7 ;  /* 0xffffffe7b9057836 */ /* 0x040fe20000000000 */
[----:B------:R-:W-:Y:S01]  /*2550*/  SEL R149, RZ, 0x4, P5 ;  /* 0x00000004ff957807 */ /* 0x000fe20002800000 */
[C---:B------:R-:W-:Y:S01]  /*2560*/  VIADD R6, R185.reuse, 0xffffffe6 ;  /* 0xffffffe6b9067836 */ /* 0x040fe20000000000 */
[----:B------:R-:W-:Y:S01]  /*2570*/  ISETP.GE.U32.AND P5, PT, R4, 0x7fffffa6, PT ;  /* 0x7fffffa60400780c */ /* 0x000fe20003fa6070 */
[----:B------:R-:W-:Y:S01]  /*2580*/  VIADD R4, R185, 0xffffffe1 ;  /* 0xffffffe1b9047836 */ /* 0x000fe20000000000 */
[----:B------:R-:W-:Y:S01]  /*2590*/  SEL R155, RZ, 0x1, P6 ;  /* 0x00000001ff9b7807 */ /* 0x000fe20003000000 */
[----:B------:R-:W0:Y:S01]  /*25a0*/  LDCU UR51, c[0x0][0x3b0] ;  /* 0x00007600ff3377ac */ /* 0x000e220008000800 */
[----:B------:R-:W-:-:S02]  /*25b0*/  SEL R150, RZ, 0x7fff8, P1 ;  /* 0x0007fff8ff967807 */ /* 0x000fc40000800000 */
[----:B------:R-:W-:Y:S01]  /*25c0*/  ISETP.GE.U32.AND P6, PT, R5, 0x7fffffa8, PT ;  /* 0x7fffffa80500780c */ /* 0x000fe20003fc6070 */
[C---:B------:R-:W-:Y:S01]  /*25d0*/  VIADD R5, R185.reuse, 0xffffffe0 ;  /* 0xffffffe0b9057836 */ /* 0x040fe20000000000 */
[----:B------:R-:W-:Y:S01]  /*25e0*/  ISETP.GE.U32.AND P1, PT, R6, 0x7fffffa7, PT ;  /* 0x7fffffa70600780c */ /* 0x000fe20003f26070 */
[C---:B------:R-:W-:Y:S01]  /*25f0*/  VIADD R6, R185.reuse, 0xffffffe2 ;  /* 0xffffffe2b9067836 */ /* 0x040fe20000000000 */
[----:B------:R-:W-:Y:S01]  /*2600*/  SEL R156, RZ, 0x1fffe, P5 ;  /* 0x0001fffeff9c7807 */ /* 0x000fe20002800000 */
[----:B------:R-:W0:Y:S01]  /*2610*/  LDCU UR15, c[0x0][0x3b0] ;  /* 0x00007600ff0f77ac */ /* 0x000e220008000800 */
[----:B------:R-:W-:Y:S01]  /*2620*/  ISETP.GE.U32.AND P5, PT, R4, 0x7fffffa2, PT ;  /* 0x7fffffa20400780c */ /* 0x000fe20003fa6070 */
[----:B------:R-:W-:Y:S01]  /*2630*/  VIADD R4, R185, 0xffffffe3 ;  /* 0xffffffe3b9047836 */ /* 0x000fe20000000000 */
[----:B------:R-:W-:Y:S01]  /*2640*/  SEL R153, RZ, 0x4, P1 ;  /* 0x00000004ff997807 */ /* 0x000fe20000800000 */
[----:B------:R-:W0:Y:S01]  /*2650*/  LDCU UR43, c[0x0][0x3b0] ;  /* 0x00007600ff2b77ac */ /* 0x000e220008000800 */
[----:B------:R-:W-:Y:S01]  /*2660*/  ISETP.GE.U32.AND P1, PT, R5, 0x7fffffa1, PT ;  /* 0x7fffffa10500780c */ /* 0x000fe20003f26070 */
[----:B------:R-:W-:Y:S01]  /*2670*/  VIADD R5, R185, 0xffffffcc ;  /* 0xffffffccb9057836 */ /* 0x000fe20000000000 */
[----:B------:R-:W-:Y:S01]  /*2680*/  SEL R154, RZ, 0x7fff8, P6 ;  /* 0x0007fff8ff9a7807 */ /* 0x000fe20003000000 */
[----:B------:R-:W0:Y:S01]  /*2690*/  LDCU UR25, c[0x0][0x3b0] ;  /* 0x00007600ff1977ac */ /* 0x000e220008000800 */
[----:B------:R-:W-:-:S02]  /*26a0*/  ISETP.GE.U32.AND P6, PT, R6, 0x7fffffa3, PT ;  /* 0x7fffffa30600780c */ /* 0x000fc40003fc6070 */
[----:B------:R-:W-:Y:S01]  /*26b0*/  SEL R159, RZ, 0x1fffe, P5 ;  /* 0x0001fffeff9f7807 */ /* 0x000fe20002800000 */
[----:B------:R-:W1:Y:S01]  /*26c0*/  LDCU UR32, c[0x0][0x3b0] ;  /* 0x00007600ff2077ac */ /* 0x000e620008000800 */
[----:B------:R-:W-:Y:S01]  /*26d0*/  ISETP.GE.U32.AND P5, PT, R4, 0x7fffffa4, PT ;  /* 0x7fffffa40400780c */ /* 0x000fe20003fa6070 */
[----:B------:R-:W-:Y:S01]  /*26e0*/  VIADD R4, R185, 0xffffffcd ;  /* 0xffffffcdb9047836 */ /* 0x000fe20000000000 */
[----:B------:R-:W-:Y:S01]  /*26f0*/  SEL R157, RZ, 0x4, P6 ;  /* 0x00000004ff9d7807 */ /* 0x000fe20003000000 */
[----:B------:R-:W1:Y:S01]  /*2700*/  LDCU UR44, c[0x0][0x3b0] ;  /* 0x00007600ff2c77ac */ /* 0x000e620008000800 */
[----:B------:R-:W-:Y:S01]  /*2710*/  ISETP.GE.U32.AND P6, PT, R5, 0x7fffff8d, PT ;  /* 0x7fffff8d0500780c */ /* 0x000fe20003fc6070 */
[C---:B------:R-:W-:Y:S01]  /*2720*/  VIADD R5, R185.reuse, 0xffffffce ;  /* 0xffffffceb9057836 */ /* 0x040fe20000000000 */
        /* <DEDUP_REMOVED lines=9> */
[----:B0-----:R-:W-:Y:S01]  /*27c0*/  VIADD R8, R185, 0xffffffc9 ;  /* 0xffffffc9b9087836 */ /* 0x001fe20000000000 */
[----:B------:R-:W-:Y:S01]  /*27d0*/  ISETP.GE.U32.AND P5, PT, R4, 0x7fffff90, PT ;  /* 0x7fffff900400780c */ /* 0x000fe20003fa6070 */
[----:B------:R-:W0:Y:S01]  /*27e0*/  LDCU UR16, c[0x0][0x3b0] ;  /* 0x00007600ff1077ac */ /* 0x000e220008000800 */
[----:B------:R-:W-:-:S02]  /*27f0*/  SEL R4, RZ, 0x4, P6 ;  /* 0x00000004ff047807 */ /* 0x000fc40003000000 */
[----:B------:R-:W-:Y:S01]  /*2800*/  ISETP.GE.U32.AND P6, PT, R5, 0x7fffff89, PT ;  /* 0x7fffff890500780c */ /* 0x000fe20003fc6070 */
[----:B------:R-:W0:Y:S01]  /*2810*/  LDCU UR30, c[0x0][0x3b0] ;  /* 0x00007600ff1e77ac */ /* 0x000e220008000800 */
[----:B------:R-:W-:Y:S02]  /*2820*/  SEL R5, RZ, 0x7fff8, P5 ;  /* 0x0007fff8ff057807 */ /* 0x000fe40002800000 */
        /* <DEDUP_REMOVED lines=10> */
[----:B------:R-:W0:Y:S01]  /*28d0*/  LDCU UR33, c[0x0][0x3b0] ;  /* 0x00007600ff2177ac */ /* 0x000e220008000800 */
[----:B------:R-:W-:Y:S02]  /*28e0*/  ISETP.GE.U32.AND P6, PT, R9, 0x7fffff85, PT ;  /* 0x7fffff850900780c */ /* 0x000fe40003fc6070 */
        /* <DEDUP_REMOVED lines=47> */
[----:B------:R-:W-:Y:S01]  /*2be0*/  ISETP.GE.U32.AND P6, PT, R117, 0x7fffff9c, PT ;  /* 0x7fffff9c7500780c */ /* 0x000fe20003fc6070 */
[----:B------:R-:W-:Y:S01]  /*2bf0*/  VIADD R117, R185, 0xffffffd5 ;  /* 0xffffffd5b9757836 */ /* 0x000fe20000000000 */
        /* <DEDUP_REMOVED lines=24> */
[----:B------:R-:W-:Y:S02]  /*2d80*/  SEL R145, RZ, 0x1fffe, P6 ;  /* 0x0001fffeff917807 */ /* 0x000fe40003000000 */
[----:B------:R-:W-:Y:S01]  /*2d90*/  ISETP.GE.U32.AND P6, PT, R117, 0x7fffffb7, PT ;  /* 0x7fffffb77500780c */ /* 0x000fe20003fc6070 */
[----:B------:R-:W-:Y:S01]  /*2da0*/  VIADD R117, R185, 0xffffffc0 ;  /* 0xffffffc0b9757836 */ /* 0x000fe20000000000 */
[----:B------:R-:W-:Y:S02]  /*2db0*/  SEL R142, RZ, 0x4, P5 ;  /* 0x00000004ff8e7807 */ /* 0x000fe40002800000 */
[----:B------:R-:W-:Y:S01]  /*2dc0*/  ISETP.GE.U32.AND P5, PT, R148, 0x7fffff94, PT ;  /* 0x7fffff949400780c */ /* 0x000fe20003fa6070 */
[----:B------:R-:W-:Y:S01]  /*2dd0*/  IMAD.IADD R148, R18, 0x1, R143 ;  /* 0x0000000112947824 */ /* 0x000fe200078e028f */
[----:B------:R-:W-:Y:S02]  /*2de0*/  SEL R18, RZ, 0x1, P1 ;  /* 0x00000001ff127807 */ /* 0x000fe40000800000 */
[----:B------:R-:W-:-:S02]  /*2df0*/  SEL R143, RZ, 0x7fff8, P5 ;  /* 0x0007fff8ff8f7807 */ /* 0x000fc40002800000 */
[----:B------:R-:W-:Y:S01]  /*2e00*/  ISETP.GE.U32.AND P5, PT, R117, 0x7fffff81, PT ;  /* 0x7fffff817500780c */ /* 0x000fe20003fa6070 */
[----:B------:R-:W-:-:S03]  /*2e10*/  IMAD.IADD R159, R18, 0x1, R159 ;  /* 0x00000001129f7824 */ /* 0x000fc600078e029f */
[----:B------:R-:W-:Y:S01]  /*2e20*/  SEL R18, RZ, 0x1, P5 ;  /* 0x00000001ff127807 */ /* 0x000fe20002800000 */
[----:B------:R-:W-:-:S04]  /*2e30*/  IMAD.IADD R6, R6, 0x1, R7 ;  /* 0x0000000106067824 */ /* 0x000fc800078e0207 */
[----:B------:R-:W-:Y:S02]  /*2e40*/  IMAD.IADD R18, R18, 0x1, R73 ;  /* 0x0000000112127824 */ /* 0x000fe400078e0249 */
[----:B------:R-:W-:Y:S02]  /*2e50*/  IMAD.IADD R14, R14, 0x1, R15 ;  /* 0x000000010e0e7824 */ /* 0x000fe400078e020f */
[----:B------:R-:W-:Y:S01]  /*2e60*/  IMAD.IADD R10, R10, 0x1, R11 ;  /* 0x000000010a0a7824 */ /* 0x000fe200078e020b */
[----:B------:R-:W-:Y:S01]  /*2e70*/  LOP3.LUT R18, R18, 0x3, RZ, 0xc0, !PT ;  /* 0x0000000312127812 */ /* 0x000fe200078ec0ff */
[----:B------:R-:W-:Y:S01]  /*2e80*/  IMAD.IADD R144, R144, 0x1, R145 ;  /* 0x0000000190907824 */ /* 0x000fe200078e0291 */
[----:B------:R-:W-:Y:S01]  /*2e90*/  LOP3.LUT R6, R6, 0x3, RZ, 0xc0, !PT ;  /* 0x0000000306067812 */ /* 0x000fe200078ec0ff */
[----:B------:R-:W-:Y:S01]  /*2ea0*/  IMAD.IADD R151, R151, 0x1, R152 ;  /* 0x0000000197977824 */ /* 0x000fe200078e0298 */
[----:B------:R-:W-:Y:S01]  /*2eb0*/  LOP3.LUT R14, R14, 0x3, RZ, 0xc0, !PT ;  /* 0x000000030e0e7812 */ /* 0x000fe200078ec0ff */
[----:B------:R-:W-:Y:S01]  /*2ec0*/  IMAD.IADD R140, R140, 0x1, R141 ;  /* 0x000000018c8c7824 */ /* 0x000fe200078e028d */
[----:B------:R-:W-:Y:S01]  /*2ed0*/  IADD3 R16, PT, PT, R18, R17, R16 ;  /* 0x0000001112107210 */ /* 0x000fe20007ffe010 */
[----:B------:R-:W-:Y:S01]  /*2ee0*/  IMAD.IADD R155, R155, 0x1, R156 ;  /* 0x000000019b9b7824 */ /* 0x000fe200078e029c */
[----:B------:R-:W-:Y:S01]  /*2ef0*/  LOP3.LUT R10, R10, 0x3, RZ, 0xc0, !PT ;  /* 0x000000030a0a7812 */ /* 0x000fe200078ec0ff */
[----:B------:R-:W-:Y:S01]  /*2f00*/  IMAD.IADD R136, R136, 0x1, R137 ;  /* 0x0000000188887824 */ /* 0x000fe200078e0289 */
[----:B------:R-:W-:-:S02]  /*2f10*/  LOP3.LUT R144, R144, 0x3, RZ, 0xc0, !PT ;  /* 0x0000000390907812 */ /* 0x000fc400078ec0ff */
[----:B------:R-:W-:Y:S02]  /*2f20*/  LOP3.LUT R151, R151, 0x3, RZ, 0xc0, !PT ;  /* 0x0000000397977812 */ /* 0x000fe400078ec0ff */
[----:B------:R-:W-:Y:S02]  /*2f30*/  LOP3.LUT R159, R159, 0x3, RZ, 0xc0, !PT ;  /* 0x000000039f9f7812 */ /* 0x000fe400078ec0ff */
[----:B------:R-:W-:Y:S02]  /*2f40*/  IADD3 R4, PT, PT, R6, R5, R4 ;  /* 0x0000000506047210 */ /* 0x000fe40007ffe004 */
[----:B------:R-:W-:Y:S02]  /*2f50*/  IADD3 R12, PT, PT, R14, R13, R12 ;  /* 0x0000000d0e0c7210 */ /* 0x000fe40007ffe00c */
[----:B------:R-:W-:Y:S02]  /*2f60*/  LOP3.LUT R5, R16, 0xf, RZ, 0xc0, !PT ;  /* 0x0000000f10057812 */ /* 0x000fe400078ec0ff */
[----:B------:R-:W-:-:S02]  /*2f70*/  IADD3 R8, PT, PT, R10, R9, R8 ;  /* 0x000000090a087210 */ /* 0x000fc40007ffe008 */
[----:B------:R-:W-:Y:S02]  /*2f80*/  LOP3.LUT R140, R140, 0x3, RZ, 0xc0, !PT ;  /* 0x000000038c8c7812 */ /* 0x000fe400078ec0ff */
[----:B------:R-:W-:Y:S02]  /*2f90*/  IADD3 R142, PT, PT, R144, R143, R142 ;  /* 0x0000008f908e7210 */ /* 0x000fe40007ffe08e */
[----:B------:R-:W-:Y:S02]  /*2fa0*/  IADD3 R149, PT, PT, R151, R150, R149 ;  /* 0x0000009697957210 */ /* 0x000fe40007ffe095 */
[----:B------:R-:W-:Y:S02]  /*2fb0*/  LOP3.LUT R155, R155, 0x3, RZ, 0xc0, !PT ;  /* 0x000000039b9b7812 */ /* 0x000fe400078ec0ff */
[----:B------:R-:W-:Y:S02]  /*2fc0*/  IADD3 R157, PT, PT, R159, R158, R157 ;  /* 0x0000009e9f9d7210 */ /* 0x000fe40007ffe09d */
[----:B------:R-:W-:Y:S01]  /*2fd0*/  LOP3.LUT R136, R136, 0x3, RZ, 0xc0, !PT ;  /* 0x0000000388887812 */ /* 0x000fe200078ec0ff */
[----:B------:R-:W-:Y:S01]  /*2fe0*/  IMAD R12, R12, 0x10, R5 ;  /* 0x000000100c0c7824 */ /* 0x000fe200078e0205 */
[----:B------:R-:W-:Y:S01]  /*2ff0*/  IADD3 R138, PT, PT, R140, R139, R138 ;  /* 0x0000008b8c8a7210 */ /* 0x000fe20007ffe08a */
[----:B------:R-:W-:Y:S01]  /*3000*/  IMAD.SHL.U32 R8, R8, 0x100, RZ ;  /* 0x0000010008087824 */ /* 0x000fe200078e00ff */
[----:B------:R-:W-:Y:S01]  /*3010*/  LOP3.LUT R5, R142, 0xf, RZ, 0xc0, !PT ;  /* 0x0000000f8e057812 */ /* 0x000fe200078ec0ff */
[----:B------:R-:W-:Y:S01]  /*3020*/  IMAD.IADD R86, R86, 0x1, R133 ;  /* 0x0000000156567824 */ /* 0x000fe200078e0285 */
[----:B------:R-:W-:Y:S01]  /*3030*/  IADD3 R153, PT, PT, R155, R154, R153 ;  /* 0x0000009a9b997210 */ /* 0x000fe20007ffe099 */
[----:B------:R-:W-:Y:S01]  /*3040*/  IMAD.SHL.U32 R9, R149, 0x100, RZ ;  /* 0x0000010095097824 */ /* 0x000fe200078e00ff */
[----:B------:R-:W-:-:S02]  /*3050*/  IADD3 R134, PT, PT, R136, R135, R134 ;  /* 0x0000008788867210 */ /* 0x000fc40007ffe086 */
[----:B------:R-:W-:Y:S02]  /*3060*/  LOP3.LUT R6, R157, 0xf, RZ, 0xc0, !PT ;  /* 0x0000000f9d067812 */ /* 0x000fe400078ec0ff */
[----:B------:R-:W-:Y:S01]  /*3070*/  LOP3.LUT R148, R148, 0x3, RZ, 0xc0, !PT ;  /* 0x0000000394947812 */ /* 0x000fe200078ec0ff */
[----:B------:R-:W-:Y:S01]  /*3080*/  IMAD R138, R138, 0x10, R5 ;  /* 0x000000108a8a7824 */ /* 0x000fe200078e0205 */
[----:B------:R-:W-:Y:S01]  /*3090*/  LOP3.LUT R5, R8, 0xf00, RZ, 0xe2, !PT ;  /* 0x00000f0008057812 */ /* 0x000fe200078ee2ff */
[----:B------:R-:W-:Y:S01]  /*30a0*/  IMAD R6, R153, 0x10, R6 ;  /* 0x0000001099067824 */ /* 0x000fe200078e0206 */
[----:B------:R-:W-:Y:S01]  /*30b0*/  IADD3 R146, PT, PT, R148, R147, R146 ;  /* 0x0000009394927210 */ /* 0x000fe20007ffe092 */
[----:B------:R-:W-:Y:S01]  /*30c0*/  IMAD.SHL.U32 R7, R134, 0x100, RZ ;  /* 0x0000010086077824 */ /* 0x000fe200078e00ff */
[----:B------:R-:W-:Y:S02]  /*30d0*/  LOP3.LUT R86, R86, 0x3, RZ, 0xc0, !PT ;  /* 0x0000000356567812 */ /* 0x000fe400078ec0ff */
[----:B------:R-:W-:Y:S01]  /*30e0*/  LOP3.LUT R9, R9, 0xf00, RZ, 0xe2, !PT ;  /* 0x00000f0009097812 */ /* 0x000fe200078ee2ff */
[----:B------:R-:W-:Y:S01]  /*30f0*/  IMAD R4, R4, 0x1000, R5 ;  /* 0x0000100004047824 */ /* 0x000fe200078e0205 */
[----:B------:R-:W-:-:S02]  /*3100*/  IADD3 R72, PT, PT, R86, R87, R72 ;  /* 0x0000005756487210 */ /* 0x000fc40007ffe048 */
[----:B------:R-:W-:Y:S01]  /*3110*/  LOP3.LUT R7, R7, 0xf00, RZ, 0xe2, !PT ;  /* 0x00000f0007077812 */ /* 0x000fe200078ee2ff */
[----:B------:R-:W-:Y:S01]  /*3120*/  IMAD R9, R146, 0x1000, R9 ;  /* 0x0000100092097824 */ /* 0x000fe200078e0209 */
[----:B------:R-:W-:Y:S02]  /*3130*/  LOP3.LUT R6, R6, 0xff, RZ, 0xc0, !PT ;  /* 0x000000ff06067812 */ /* 0x000fe400078ec0ff */
[----:B------:R-:W-:Y:S01]  /*3140*/  LOP3.LUT R5, R12, 0xff, RZ, 0xc0, !PT ;  /* 0x000000ff0c057812 */ /* 0x000fe200078ec0ff */
[----:B------:R-:W-:Y:S01]  /*3150*/  IMAD R7, R72, 0x1000, R7 ;  /* 0x0000100048077824 */ /* 0x000fe200078e0207 */
[----:B------:R-:W-:Y:S01]  /*3160*/  LOP3.LUT R138, R138, 0xff, RZ, 0xc0, !PT ;  /* 0x000000ff8a8a7812 */ /* 0x000fe200078ec0ff */
[----:B------:R-:W-:Y:S01]  /*3170*/  IMAD.IADD R6, R9, 0x1, R6 ;  /* 0x0000000109067824 */ /* 0x000fe200078e0206 */
[----:B------:R-:W-:Y:S01]  /*3180*/  SHF.R.S32.HI R186, RZ, 0x1f, R189 ;  /* 0x0000001fffba7819 */ /* 0x000fe200000114bd */
[----:B------:R-:W-:Y:S01]  /*3190*/  IMAD.IADD R18, R4, 0x1, R5 ;  /* 0x0000000104127824 */ /* 0x000fe200078e0205 */
[----:B------:R-:W-:Y:S01]  /*31a0*/  IADD3 R4, P0, PT, R189, R20, RZ ;  /* 0x00000014bd047210 */ /* 0x000fe20007f1e0ff */
[----:B------:R-:W-:-:S02]  /*31b0*/  IMAD.SHL.U32 R2, R122, 0x8, RZ ;  /* 0x000000087a027824 */ /* 0x000fc400078e00ff */
[----:B------:R-:W-:Y:S01]  /*31c0*/  IMAD.IADD R9, R7, 0x1, R138 ;  /* 0x0000000107097824 */ /* 0x000fe200078e028a */
[----:B------:R-:W-:Y:S01]  /*31d0*/  LOP3.LUT R7, R6, 0xffff, RZ, 0xc0, !PT ;  /* 0x0000ffff06077812 */ /* 0x000fe200078ec0ff */
[----:B------:R-:W-:Y:S01]  /*31e0*/  STL [R1+0x108], R189 ;  /* 0x000108bd01007387 */ /* 0x000fe20000100800 */
[----:B------:R-:W-:Y:S01]  /*31f0*/  IMAD.X R5, R186, 0x1, R21, P0 ;  /* 0x00000001ba057824 */ /* 0x000fe200000e0615 */
[----:B------:R-:W-:Y:S02]  /*3200*/  SHF.R.S32.HI R72, RZ, 0x1f, R2 ;  /* 0x0000001fff487819 */ /* 0x000fe40000011402 */
[----:B------:R-:W-:Y:S01]  /*3210*/  STL [R1+0x20c], R186 ;  /* 0x00020cba01007387 */ /* 0x000fe20000100800 */
[----:B------:R-:W-:Y:S01]  /*3220*/  SHF.R.U32.HI R6, RZ, 0x7, R7 ;  /* 0x00000007ff067819 */ /* 0x000fe20000011607 */
[----:B------:R-:W-:Y:S02]  /*3230*/  IMAD R73, R122, 0x18, RZ ;  /* 0x000000187a497824 */ /* 0x000fe400078e02ff */
[----:B------:R0:W-:Y:S04]  /*3240*/  STL [R1+0x104], R2 ;  /* 0x0001040201007387 */ /* 0x0001e80000100800 */
[----:B------:R1:W2:Y:S01]  /*3250*/  @!P4 LDG.E.U8 R180, desc[UR26][R4.64] ;  /* 0x0000001a04b4c981 */ /* 0x0002a2000c1e1100 */
[----:B------:R-:W-:-:S02]  /*3260*/  LOP3.LUT P4, RZ, R6, 0x1, RZ, 0xc0, !PT ;  /* 0x0000000106ff7812 */ /* 0x000fc4000788c0ff */
[-C--:B0-----:R-:W-:Y:S01]  /*3270*/  IADD3 R2, P0, PT, R2, R20.reuse, RZ ;  /* 0x0000001402027210 */ /* 0x081fe20007f1e0ff */
[----:B------:R0:W-:Y:S04]  /*3280*/  STL [R1+0x208], R72 ;  /* 0x0002084801007387 */ /* 0x0001e80000100800 */
[----:B------:R-:W-:Y:S01]  /*3290*/  IMAD.X R3, R72, 0x1, R21, P0 ;  /* 0x0000000148037824 */ /* 0x000fe200000e0615 */
[----:B------:R3:W-:Y:S01]  /*32a0*/  STL [R1+0xc4], R73 ;  /* 0x0000c44901007387 */ /* 0x0007e20000100800 */
[----:B-1----:R-:W-:-:S03]  /*32b0*/  IADD3 R4, P0, PT, R73, R20, RZ ;  /* 0x0000001449047210 */ /* 0x002fc60007f1e0ff */
[----:B------:R1:W2:Y:S01]  /*32c0*/  @!P2 LDG.E.U8 R174, desc[UR26][R2.64] ;  /* 0x0000001a02aea981 */ /* 0x0002a2000c1e1100 */
[----:B0-----:R-:W-:Y:S01]  /*32d0*/  SHF.R.S32.HI R72, RZ, 0x1f, R73 ;  /* 0x0000001fff487819 */ /* 0x001fe20000011449 */
[----:B---3--:R-:W-:-:S04]  /*32e0*/  IMAD R73, R122, 0x9, RZ ;  /* 0x000000097a497824 */ /* 0x008fc800078e02ff */
[----:B------:R0:W-:Y:S01]  /*32f0*/  STL [R1+0x204], R72 ;  /* 0x0002044801007387 */ /* 0x0001e20000100800 */
[----:B------:R-:W-:Y:S01]  /*3300*/  IMAD.X R5, R72, 0x1, R21, P0 ;  /* 0x0000000148057824 */ /* 0x000fe200000e0615 */
[----:B-1----:R-:W-:Y:S01]  /*3310*/  IADD3 R2, P0, PT, R73, R20, RZ ;  /* 0x0000001449027210 */ /* 0x002fe20007f1e0ff */
[----:B------:R-:W-:-:S03]  /*3320*/  VIADD R6, R185, 0xfffffff5 ;  /* 0xfffffff5b9067836 */ /* 0x000fc60000000000 */
[----:B------:R1:W3:Y:S01]  /*3330*/  @P4 LDG.E.U8 R173, desc[UR26][R4.64] ;  /* 0x0000001a04ad4981 */ /* 0x0002e2000c1e1100 */
[----:B0-----:R-:W-:Y:S02]  /*3340*/  SHF.R.S32.HI R72, RZ, 0x1f, R73 ;  /* 0x0000001fff487819 */ /* 0x001fe40000011449 */
[----:B------:R-:W-:-:S03]  /*3350*/  ISETP.GE.U32.AND P2, PT, R6, 0x7fffffb6, PT ;  /* 0x7fffffb60600780c */ /* 0x000fc60003f46070 */
[----:B------:R-:W-:Y:S02]  /*3360*/  IMAD.X R3, R72, 0x1, R21, P0 ;  /* 0x0000000148037824 */ /* 0x000fe400000e0615 */
[----:B-1----:R-:W-:Y:S01]  /*3370*/  IMAD R4, R122, 0xa, RZ ;  /* 0x0000000a7a047824 */ /* 0x002fe200078e02ff */
[----:B------:R-:W-:Y:S01]  /*3380*/  STL [R1+0x100], R73 ;  /* 0x0001004901007387 */ /* 0x000fe20000100800 */
[----:B------:R-:W-:Y:S01]  /*3390*/  VIADD R6, R185, 0xfffffff4 ;  /* 0xfffffff4b9067836 */ /* 0x000fe20000000000 */
[----:B------:R-:W-:Y:S02]  /*33a0*/  PRMT R18, R18, 0x5410, R9 ;  /* 0x0000541012127816 */ /* 0x000fe40000000009 */
[----:B------:R-:W-:Y:S01]  /*33b0*/  STL [R1+0x200], R72 ;  /* 0x0002004801007387 */ /* 0x000fe20000100800 */
[----:B------:R-:W-:-:S03]  /*33c0*/  SHF.R.S32.HI R5, RZ, 0x1f, R4 ;  /* 0x0000001fff057819 */ /* 0x000fc60000011404 */
[----:B------:R0:W2:Y:S01]  /*33d0*/  @!P6 LDG.E.U8 R172, desc[UR26][R2.64] ;  /* 0x0000001a02ace981 */ /* 0x0000a2000c1e1100 */
[----:B------:R-:W-:-:S03]  /*33e0*/  ISETP.GE.U32.AND P0, PT, R6, 0x7fffffb5, PT ;  /* 0x7fffffb50600780c */ /* 0x000fc60003f06070 */
[----:B------:R1:W-:Y:S01]  /*33f0*/  STL [R1+0xfc], R4 ;  /* 0x0000fc0401007387 */ /* 0x0003e20000100800 */
[----:B------:R-:W-:Y:S02]  /*3400*/  SHF.R.U64 R6, R18, 0x1f, RZ ;  /* 0x0000001f12067819 */ /* 0x000fe400000012ff */
[----:B0-----:R-:W-:Y:S01]  /*3410*/  IADD3 R2, P6, PT, R4, R20, RZ ;  /* 0x0000001404027210 */ /* 0x001fe20007fde0ff */
[----:B-1----:R-:W-:Y:S01]  /*3420*/  IMAD.SHL.U32 R4, R122, 0x20, RZ ;  /* 0x000000207a047824 */ /* 0x002fe200078e00ff */
[----:B------:R0:W-:Y:S03]  /*3430*/  STL [R1+0x1fc], R5 ;  /* 0x0001fc0501007387 */ /* 0x0001e60000100800 */
[----:B------:R-:W-:Y:S01]  /*3440*/  IMAD.X R3, R5, 0x1, R21, P6 ;  /* 0x0000000105037824 */ /* 0x000fe200030e0615 */
[----:B------:R-:W-:Y:S01]  /*3450*/  LOP3.LUT P4, RZ, R6, 0x1, RZ, 0xc0, !PT ;  /* 0x0000000106ff7812 */ /* 0x000fe2000788c0ff */
[----:B------:R1:W-:Y:S01]  /*3460*/  STL [R1+0xa4], R4 ;  /* 0x0000a40401007387 */ /* 0x0003e20000100800 */
[----:B------:R-:W-:Y:S01]  /*3470*/  SHF.R.S32.HI R73, RZ, 0x1f, R4 ;  /* 0x0000001fff497819 */ /* 0x000fe20000011404 */
[----:B------:R-:W-:-:S02]  /*3480*/  IMAD R6, R122, 0xb, RZ ;  /* 0x0000000b7a067824 */ /* 0x000fc400078e02ff */
[----:B------:R4:W2:Y:S01]  /*3490*/  @!P2 LDG.E.U8 R171, desc[UR26][R2.64] ;  /* 0x0000001a02aba981 */ /* 0x0008a2000c1e1100 */
[----:B0-----:R-:W-:Y:S01]  /*34a0*/  VIADD R5, R185, 0xfffffff3 ;  /* 0xfffffff3b9057836 */ /* 0x001fe20000000000 */
[----:B-1----:R-:W-:-:S04]  /*34b0*/  IADD3 R4, P6, PT, R4, R20, RZ ;  /* 0x0000001404047210 */ /* 0x002fc80007fde0ff */
[----:B------:R-:W-:Y:S02]  /*34c0*/  ISETP.GE.U32.AND P2, PT, R5, 0x7fffffb4, PT ;  /* 0x7fffffb40500780c */ /* 0x000fe40003f46070 */
[----:B------:R-:W-:Y:S01]  /*34d0*/  SHF.R.S32.HI R72, RZ, 0x1f, R6 ;  /* 0x0000001fff487819 */ /* 0x000fe20000011406 */
[--C-:B------:R-:W-:Y:S01]  /*34e0*/  IMAD.X R5, R73, 0x1, R21.reuse, P6 ;  /* 0x0000000149057824 */ /* 0x100fe200030e0615 */
[----:B----4-:R-:W-:Y:S01]  /*34f0*/  IADD3 R2, P6, PT, R6, R20, RZ ;  /* 0x0000001406027210 */ /* 0x010fe20007fde0ff */
[----:B------:R0:W-:Y:S04]  /*3500*/  STL [R1+0xf8], R6 ;  /* 0x0000f80601007387 */ /* 0x0001e80000100800 */
[----:B------:R1:W-:Y:S01]  /*3510*/  STL [R1+0x1f8], R73 ;  /* 0x0001f84901007387 */ /* 0x0003e20000100800 */
[----:B------:R-:W-:-:S03]  /*3520*/  IMAD.X R3, R72, 0x1, R21, P6 ;  /* 0x0000000148037824 */ /* 0x000fc600030e0615 */
[----:B------:R4:W2:Y:S01]  /*3530*/  @P4 LDG.E.U8 R169, desc[UR26][R4.64] ;  /* 0x0000001a04a94981 */ /* 0x0008a2000c1e1100 */
[----:B0-----:R-:W-:Y:S01]  /*3540*/  SHF.R.U64 R6, R18, 0x17, RZ ;  /* 0x0000001712067819 */ /* 0x001fe200000012ff */
[----:B-1----:R-:W-:Y:S02]  /*3550*/  IMAD R73, R122, 0x28, RZ ;  /* 0x000000287a497824 */ /* 0x002fe400078e02ff */
[----:B------:R0:W-:Y:S01]  /*3560*/  STL [R1+0x1f4], R72 ;  /* 0x0001f44801007387 */ /* 0x0001e20000100800 */
[----:B------:R-:W-:-:S03]  /*3570*/  LOP3.LUT P6, RZ, R6, 0x1, RZ, 0xc0, !PT ;  /* 0x0000000106ff7812 */ /* 0x000fc600078cc0ff */
[----:B------:R1:W2:Y:S01]  /*3580*/  @!P0 LDG.E.U8 R170, desc[UR26][R2.64] ;  /* 0x0000001a02aa8981 */ /* 0x0002a2000c1e1100 */
[----:B----4-:R-:W-:Y:S01]  /*3590*/  IMAD R4, R122, 0xc, RZ ;  /* 0x0000000c7a047824 */ /* 0x010fe200078e02ff */
[----:B0-----:R-:W-:Y:S02]  /*35a0*/  SHF.R.S32.HI R72, RZ, 0x1f, R73 ;  /* 0x0000001fff487819 */ /* 0x001fe40000011449 */
[----:B-1----:R-:W-:Y:S01]  /*35b0*/  IADD3 R2, P0, PT, R73, R20, RZ ;  /* 0x0000001449027210 */ /* 0x002fe20007f1e0ff */
[----:B------:R0:W-:Y:S01]  /*35c0*/  STL [R1+0x84], R73 ;  /* 0x0000844901007387 */ /* 0x0001e20000100800 */
[----:B------:R-:W-:-:S03]  /*35d0*/  SHF.R.U64 R6, R18, 0xf, RZ ;  /* 0x0000000f12067819 */ /* 0x000fc600000012ff */
[----:B------:R1:W-:Y:S01]  /*35e0*/  STL [R1+0x1ec], R72 ;  /* 0x0001ec4801007387 */ /* 0x0003e20000100800 */
[----:B------:R-:W-:-:S03]  /*35f0*/  IMAD.X R3, R72, 0x1, R21, P0 ;  /* 0x0000000148037824 */ /* 0x000fc600000e0615 */
[----:B------:R4:W-:Y:S01]  /*3600*/  STL [R1+0xf4], R4 ;  /* 0x0000f40401007387 */ /* 0x0009e20000100800 */
[----:B0-----:R-:W-:Y:S01]  /*3610*/  IMAD R73, R122, 0x30, RZ ;  /* 0x000000307a497824 */ /* 0x001fe200078e02ff */
[----:B------:R-:W-:Y:S02]  /*3620*/  LOP3.LUT P4, RZ, R6, 0x1, RZ, 0xc0, !PT ;  /* 0x0000000106ff7812 */ /* 0x000fe4000788c0ff */
[----:B------:R0:W2:Y:S01]  /*3630*/  @P6 LDG.E.U8 R167, desc[UR26][R2.64] ;  /* 0x0000001a02a76981 */ /* 0x0000a2000c1e1100 */
[----:B-1----:R-:W-:Y:S02]  /*3640*/  SHF.R.S32.HI R72, RZ, 0x1f, R4 ;  /* 0x0000001fff487819 */ /* 0x002fe40000011404 */
[----:B----4-:R-:W-:-:S03]  /*3650*/  IADD3 R4, P0, PT, R4, R20, RZ ;  /* 0x0000001404047210 */ /* 0x010fc60007f1e0ff */
[----:B------:R1:W-:Y:S01]  /*3660*/  STL [R1+0x1f0], R72 ;  /* 0x0001f04801007387 */ /* 0x0003e20000100800 */
[----:B------:R-:W-:Y:S01]  /*3670*/  VIADD R6, R185, 0xfffffff2 ;  /* 0xfffffff2b9067836 */ /* 0x000fe20000000000 */
[----:B0-----:R-:W-:Y:S01]  /*3680*/  IADD3 R2, P6, PT, R73, R20, RZ ;  /* 0x0000001449027210 */ /* 0x001fe20007fde0ff */
[----:B------:R-:W-:Y:S01]  /*3690*/  IMAD.X R5, R72, 0x1, R21, P0 ;  /* 0x0000000148057824 */ /* 0x000fe200000e0615 */
[----:B-1----:R-:W-:-:S04]  /*36a0*/  SHF.R.S32.HI R72, RZ, 0x1f, R73 ;  /* 0x0000001fff487819 */ /* 0x002fc80000011449 */
[----:B------:R0:W4:Y:S01]  /*36b0*/  @!P2 LDG.E.U8 R168, desc[UR26][R4.64] ;  /* 0x0000001a04a8a981 */ /* 0x000122000c1e1100 */
[----:B------:R-:W-:Y:S01]  /*36c0*/  ISETP.GE.U32.AND P0, PT, R6, 0x7fffffb3, PT ;  /* 0x7fffffb30600780c */ /* 0x000fe20003f06070 */
[----:B------:R-:W-:Y:S02]  /*36d0*/  IMAD.X R3, R72, 0x1, R21, P6 ;  /* 0x0000000148037824 */ /* 0x000fe400030e0615 */
[----:B------:R-:W-:Y:S01]  /*36e0*/  STL [R1+0x64], R73 ;  /* 0x0000644901007387 */ /* 0x000fe20000100800 */
[----:B------:R-:W-:Y:S02]  /*36f0*/  VIADD R6, R185, 0xfffffff1 ;  /* 0xfffffff1b9067836 */ /* 0x000fe40000000000 */
[----:B0-----:R-:W-:Y:S01]  /*3700*/  IMAD R4, R122, 0xd, RZ ;  /* 0x0000000d7a047824 */ /* 0x001fe200078e02ff */
[----:B------:R-:W-:Y:S02]  /*3710*/  STL [R1+0x1e8], R72 ;  /* 0x0001e84801007387 */ /* 0x000fe40000100800 */
[----:B------:R-:W-:-:S02]  /*3720*/  ISETP.GE.U32.AND P2, PT, R6, 0x7fffffb2, PT ;  /* 0x7fffffb20600780c */ /* 0x000fc40003f46070 */
[----:B------:R0:W2:Y:S01]  /*3730*/  @P4 LDG.E.U8 R163, desc[UR26][R2.64] ;  /* 0x0000001a02a34981 */ /* 0x0000a2000c1e1100 */
[----:B------:R-:W-:-:S03]  /*3740*/  SHF.R.S32.HI R5, RZ, 0x1f, R4 ;  /* 0x0000001fff057819 */ /* 0x000fc60000011404 */
[----:B------:R1:W-:Y:S01]  /*3750*/  STL [R1+0xf0], R4 ;  /* 0x0000f00401007387 */ /* 0x0003e20000100800 */
[----:B------:R-:W-:Y:S02]  /*3760*/  SHF.R.U64 R6, R18, 0x7, RZ ;  /* 0x0000000712067819 */ /* 0x000fe400000012ff */
[----:B0-----:R-:W-:Y:S01]  /*3770*/  IADD3 R2, P6, PT, R4, R20, RZ ;  /* 0x0000001404027210 */ /* 0x001fe20007fde0ff */
[----:B-1----:R-:W-:Y:S01]  /*3780*/  IMAD R4, R122, 0x38, RZ ;  /* 0x000000387a047824 */ /* 0x002fe200078e02ff */
        /* <DEDUP_REMOVED lines=11> */
[----:B------:R-:W-:Y:S01]  /*3840*/  IMAD.X R5, R73, 0x1, R21, P6 ;  /* 0x0000000149057824 */ /* 0x000fe200030e0615 */
[----:B-----5:R-:W-:Y:S01]  /*3850*/  IADD3 R2, P6, PT, R6, R20, RZ ;  /* 0x0000001406027210 */ /* 0x020fe20007fde0ff */
[----:B------:R0:W-:Y:S01]  /*3860*/  STL [R1+0xec], R6 ;  /* 0x0000ec0601007387 */ /* 0x0001e20000100800 */
[----:B------:R-:W-:-:S03]  /*3870*/  PRMT R16, RZ, 0x7610, R16 ;  /* 0x00007610ff107816 */ /* 0x000fc60000000010 */
[----:B------:R1:W-:Y:S01]  /*3880*/  STL [R1+0x1e0], R73 ;  /* 0x0001e04901007387 */ /* 0x0003e20000100800 */
[----:B------:R-:W-:-:S03]  /*3890*/  IMAD.X R3, R72, 0x1, R21, P6 ;  /* 0x0000000148037824 */ /* 0x000fc600030e0615 */
[----:B------:R5:W-:Y:S01]  /*38a0*/  STL [R1+0x1dc], R72 ;  /* 0x0001dc4801007387 */ /* 0x000be20000100800 */
[----:B0-----:R-:W-:-:S03]  /*38b0*/  SHF.R.U32.HI R6, RZ, 0xe, R7 ;  /* 0x0000000eff067819 */ /* 0x001fc60000011607 */
[----:B------:R0:W2:Y:S01]  /*38c0*/  @!P2 LDG.E.U8 R165, desc[UR26][R2.64] ;  /* 0x0000001a02a5a981 */ /* 0x0000a2000c1e1100 */
[----:B-1----:R-:W-:-:S03]  /*38d0*/  IMAD R73, R122, 0xf, RZ ;  /* 0x0000000f7a497824 */ /* 0x002fc600078e02ff */
[----:B------:R1:W2:Y:S01]  /*38e0*/  @P4 LDG.E.U8 R16, desc[UR26][R4.64] ;  /* 0x0000001a04104981 */ /* 0x0002a2000c1e1100 */
[----:B------:R-:W-:Y:S02]  /*38f0*/  LOP3.LUT P4, RZ, R6, 0x1, RZ, 0xc0, !PT ;  /* 0x0000000106ff7812 */ /* 0x000fe4000788c0ff */
[----:B-----5:R-:W-:Y:S02]  /*3900*/  SHF.R.S32.HI R72, RZ, 0x1f, R73 ;  /* 0x0000001fff487819 */ /* 0x020fe40000011449 */
[----:B0-----:R-:W-:Y:S01]  /*3910*/  IADD3 R2, P6, PT, R73, R20, RZ ;  /* 0x0000001449027210 */ /* 0x001fe20007fde0ff */
[----:B------:R0:W-:Y:S01]  /*3920*/  STL [R1+0xe8], R73 ;  /* 0x0000e84901007387 */ /* 0x0001e20000100800 */
[----:B------:R-:W-:Y:S01]  /*3930*/  SHF.R.U32.HI R6, RZ, 0xd, R7 ;  /* 0x0000000dff067819 */ /* 0x000fe20000011607 */
[----:B-1----:R-:W-:Y:S02]  /*3940*/  IMAD R4, R122, 0x11, RZ ;  /* 0x000000117a047824 */ /* 0x002fe400078e02ff */
[----:B------:R-:W-:Y:S01]  /*3950*/  STL [R1+0x1d8], R72 ;  /* 0x0001d84801007387 */ /* 0x000fe20000100800 */
[----:B------:R-:W-:Y:S01]  /*3960*/  IMAD.X R3, R72, 0x1, R21, P6 ;  /* 0x0000000148037824 */ /* 0x000fe200030e0615 */
[----:B------:R-:W-:-:S02]  /*3970*/  LOP3.LUT P2, RZ, R6, 0x1, RZ, 0xc0, !PT ;  /* 0x0000000106ff7812 */ /* 0x000fc4000784c0ff */
[----:B------:R1:W-:Y:S01]  /*3980*/  STL [R1+0xe0], R4 ;  /* 0x0000e00401007387 */ /* 0x0003e20000100800 */
[----:B------:R-:W-:Y:S02]  /*3990*/  SHF.R.U32.HI R5, RZ, 0xb, R7 ;  /* 0x0000000bff057819 */ /* 0x000fe40000011607 */
[----:B0-----:R-:W-:Y:S01]  /*39a0*/  SHF.R.S32.HI R73, RZ, 0x1f, R4 ;  /* 0x0000001fff497819 */ /* 0x001fe20000011404 */
[----:B------:R-:W-:Y:S01]  /*39b0*/  IMAD R6, R122, 0x12, RZ ;  /* 0x000000127a067824 */ /* 0x000fe200078e02ff */
[----:B------:R0:W5:Y:S01]  /*39c0*/  @!P0 LDG.E.U8 R160, desc[UR26][R2.64] ;  /* 0x0000001a02a08981 */ /* 0x000162000c1e1100 */
[----:B------:R-:W-:Y:S02]  /*39d0*/  LOP3.LUT P0, RZ, R5, 0x1, RZ, 0xc0, !PT ;  /* 0x0000000105ff7812 */ /* 0x000fe4000780c0ff */
[----:B-1----:R-:W-:Y:S02]  /*39e0*/  IADD3 R4, P6, PT, R4, R20, RZ ;  /* 0x0000001404047210 */ /* 0x002fe40007fde0ff */
[----:B------:R-:W-:-:S03]  /*39f0*/  SHF.R.S32.HI R72, RZ, 0x1f, R6 ;  /* 0x0000001fff487819 */ /* 0x000fc60000011406 */
[--C-:B------:R-:W-:Y:S01]  /*3a00*/  IMAD.X R5, R73, 0x1, R21.reuse, P6 ;  /* 0x0000000149057824 */ /* 0x100fe200030e0615 */
[----:B0-----:R-:W-:Y:S02]  /*3a10*/  IADD3 R2, P6, PT, R6, R20, RZ ;  /* 0x0000001406027210 */ /* 0x001fe40007fde0ff */
[----:B------:R-:W-:Y:S01]  /*3a20*/  PRMT R14, RZ, 0x7610, R14 ;  /* 0x00007610ff0e7816 */ /* 0x000fe2000000000e */
[----:B------:R0:W-:Y:S01]  /*3a30*/  STL [R1+0xdc], R6 ;  /* 0x0000dc0601007387 */ /* 0x0001e20000100800 */
[----:B------:R-:W-:Y:S01]  /*3a40*/  PRMT R12, RZ, 0x7610, R12 ;  /* 0x00007610ff0c7816 */ /* 0x000fe2000000000c */
[----:B------:R-:W-:Y:S02]  /*3a50*/  IMAD.X R3, R72, 0x1, R21, P6 ;  /* 0x0000000148037824 */ /* 0x000fe400030e0615 */
[----:B------:R1:W-:Y:S04]  /*3a60*/  STL [R1+0x1d4], R73 ;  /* 0x0001d44901007387 */ /* 0x0003e80000100800 */
[----:B------:R1:W2:Y:S01]  /*3a70*/  @P4 LDG.E.U8 R14, desc[UR26][R4.64] ;  /* 0x0000001a040e4981 */ /* 0x0002a2000c1e1100 */
[----:B0-----:R-:W-:-:S03]  /*3a80*/  SHF.R.U32.HI R6, RZ, 0xf, R7 ;  /* 0x0000000fff067819 */ /* 0x001fc60000011607 */
[----:B------:R0:W2:Y:S01]  /*3a90*/  @P2 LDG.E.U8 R12, desc[UR26][R2.64] ;  /* 0x0000001a020c2981 */ /* 0x0000a2000c1e1100 */
[----:B-1----:R-:W-:Y:S01]  /*3aa0*/  IMAD.SHL.U32 R73, R122, 0x10, RZ ;  /* 0x000000107a497824 */ /* 0x002fe200078e00ff */
[----:B------:R-:W-:Y:S02]  /*3ab0*/  LOP3.LUT P4, RZ, R6, 0x1, RZ, 0xc0, !PT ;  /* 0x0000000106ff7812 */ /* 0x000fe4000788c0ff */
[----:B------:R1:W-:Y:S01]  /*3ac0*/  STL [R1+0x1d0], R72 ;  /* 0x0001d04801007387 */ /* 0x0003e20000100800 */
[----:B------:R-:W-:Y:S01]  /*3ad0*/  IMAD R4, R122, 0x13, RZ ;  /* 0x000000137a047824 */ /* 0x000fe200078e02ff */
[----:B------:R-:W-:Y:S02]  /*3ae0*/  SHF.R.U32.HI R6, RZ, 0xc, R7 ;  /* 0x0000000cff067819 */ /* 0x000fe40000011607 */
[----:B0-----:R-:W-:Y:S02]  /*3af0*/  IADD3 R2, P6, PT, R73, R20, RZ ;  /* 0x0000001449027210 */ /* 0x001fe40007fde0ff */
[----:B-1----:R-:W-:Y:S01]  /*3b00*/  SHF.R.S32.HI R72, RZ, 0x1f, R73 ;  /* 0x0000001fff487819 */ /* 0x002fe20000011449 */
[----:B------:R0:W-:Y:S01]  /*3b10*/  STL [R1+0xe4], R73 ;  /* 0x0000e44901007387 */ /* 0x0001e20000100800 */
[----:B------:R-:W-:-:S03]  /*3b20*/  PRMT R17, RZ, 0x7610, R17 ;  /* 0x00007610ff117816 */ /* 0x000fc60000000011 */
[----:B------:R-:W-:Y:S01]  /*3b30*/  STL [R1+0x1cc], R72 ;  /* 0x0001cc4801007387 */ /* 0x000fe20000100800 */
[----:B------:R-:W-:Y:S01]  /*3b40*/  IMAD.X R3, R72, 0x1, R21, P6 ;  /* 0x0000000148037824 */ /* 0x000fe200030e0615 */
[----:B------:R-:W-:Y:S02]  /*3b50*/  LOP3.LUT P2, RZ, R6, 0x1, RZ, 0xc0, !PT ;  /* 0x0000000106ff7812 */ /* 0x000fe4000784c0ff */
[----:B------:R1:W-:Y:S01]  /*3b60*/  STL [R1+0xd8], R4 ;  /* 0x0000d80401007387 */ /* 0x0003e20000100800 */
[----:B------:R-:W-:Y:S02]  /*3b70*/  SHF.R.U32.HI R5, RZ, 0x8, R7 ;  /* 0x00000008ff057819 */ /* 0x000fe40000011607 */
[----:B0-----:R-:W-:Y:S01]  /*3b80*/  SHF.R.S32.HI R73, RZ, 0x1f, R4 ;  /* 0x0000001fff497819 */ /* 0x001fe20000011404 */
[----:B------:R-:W-:Y:S01]  /*3b90*/  IMAD R6, R122, 0x14, RZ ;  /* 0x000000147a067824 */ /* 0x000fe200078e02ff */
[----:B------:R0:W2:Y:S01]  /*3ba0*/  @P4 LDG.E.U8 R17, desc[UR26][R2.64] ;  /* 0x0000001a02114981 */ /* 0x0000a2000c1e1100 */
[----:B------:R-:W-:-:S02]  /*3bb0*/  LOP3.LUT P4, RZ, R5, 0x1, RZ, 0xc0, !PT ;  /* 0x0000000105ff7812 */ /* 0x000fc4000788c0ff */
[----:B-1----:R-:W-:Y:S02]  /*3bc0*/  IADD3 R4, P6, PT, R4, R20, RZ ;  /* 0x0000001404047210 */ /* 0x002fe40007fde0ff */
[----:B------:R-:W-:-:S03]  /*3bd0*/  SHF.R.S32.HI R72, RZ, 0x1f, R6 ;  /* 0x0000001fff487819 */ /* 0x000fc60000011406 */
[--C-:B------:R-:W-:Y:S01]  /*3be0*/  IMAD.X R5, R73, 0x1, R21.reuse, P6 ;  /* 0x0000000149057824 */ /* 0x100fe200030e0615 */
[----:B0-----:R-:W-:Y:S01]  /*3bf0*/  IADD3 R2, P6, PT, R6, R20, RZ ;  /* 0x0000001406027210 */ /* 0x001fe20007fde0ff */
[----:B------:R0:W-:Y:S01]  /*3c00*/  STL [R1+0xd4], R6 ;  /* 0x0000d40601007387 */ /* 0x0001e20000100800 */
[----:B------:R-:W-:Y:S02]  /*3c10*/  PRMT R10, RZ, 0x7610, R10 ;  /* 0x00007610ff0a7816 */ /* 0x000fe4000000000a */
[----:B------:R-:W-:Y:S01]  /*3c20*/  PRMT R8, RZ, 0x7610, R8 ;  /* 0x00007610ff087816 */ /* 0x000fe20000000008 */
[----:B------:R1:W-:Y:S01]  /*3c30*/  STL [R1+0x1c8], R73 ;  /* 0x0001c84901007387 */ /* 0x0003e20000100800 */
[----:B------:R-:W-:-:S03]  /*3c40*/  IMAD.X R3, R72, 0x1, R21, P6 ;  /* 0x0000000148037824 */ /* 0x000fc600030e0615 */
[----:B------:R-:W2:Y:S01]  /*3c50*/  @P2 LDG.E.U8 R10, desc[UR26][R4.64] ;  /* 0x0000001a040a2981 */ /* 0x000ea2000c1e1100 */
[----:B0-----:R-:W-:Y:S01]  /*3c60*/  SHF.R.U32.HI R6, RZ, 0xa, R7 ;  /* 0x0000000aff067819 */ /* 0x001fe20000011607 */
[----:B-1----:R-:W-:Y:S02]  /*3c70*/  IMAD R73, R122, 0x15, RZ ;  /* 0x000000157a497824 */ /* 0x002fe400078e02ff */
[----:B------:R0:W-:Y:S01]  /*3c80*/  STL [R1+0x1c4], R72 ;  /* 0x0001c44801007387 */ /* 0x0001e20000100800 */
[----:B------:R-:W-:-:S03]  /*3c90*/  LOP3.LUT P2, RZ, R6, 0x1, RZ, 0xc0, !PT ;  /* 0x0000000106ff7812 */ /* 0x000fc6000784c0ff */
[----:B------:R1:W2:Y:S01]  /*3ca0*/  @P0 LDG.E.U8 R8, desc[UR26][R2.64] ;  /* 0x0000001a02080981 */ /* 0x0002a2000c1e1100 */
[----:B------:R-:W-:-:S03]  /*3cb0*/  SHF.R.U32.HI R6, RZ, 0x9, R7 ;  /* 0x00000009ff067819 */ /* 0x000fc60000011607 */
[----:B------:R1:W-:Y:S01]  /*3cc0*/  STL [R1+0xd0], R73 ;  /* 0x0000d04901007387 */ /* 0x0003e20000100800 */
[----:B0-----:R-:W-:Y:S02]  /*3cd0*/  SHF.R.S32.HI R72, RZ, 0x1f, R73 ;  /* 0x0000001fff487819 */ /* 0x001fe40000011449 */
[-C--:B-1----:R-:W-:Y:S01]  /*3ce0*/  IADD3 R2, P6, PT, R73, R20.reuse, RZ ;  /* 0x0000001449027210 */ /* 0x082fe20007fde0ff */
[----:B------:R-:W-:Y:S01]  /*3cf0*/  IMAD R73, R122, 0x16, RZ ;  /* 0x000000167a497824 */ /* 0x000fe200078e02ff */
[----:B------:R-:W-:Y:S01]  /*3d00*/  LOP3.LUT P0, RZ, R6, 0x1, RZ, 0xc0, !PT ;  /* 0x0000000106ff7812 */ /* 0x000fe2000780c0ff */
[----:B------:R0:W-:Y:S02]  /*3d10*/  STL [R1+0x1c0], R72 ;  /* 0x0001c04801007387 */ /* 0x0001e40000100800 */
[----:B------:R-:W-:Y:S01]  /*3d20*/  IMAD.X R3, R72, 0x1, R21, P6 ;  /* 0x0000000148037824 */ /* 0x000fe200030e0615 */
[----:B------:R-:W-:Y:S01]  /*3d30*/  PRMT R6, RZ, 0x7610, R6 ;  /* 0x00007610ff067816 */ /* 0x000fe20000000006 */
[----:B------:R-:W-:Y:S01]  /*3d40*/  IMAD R5, R122, 0x17, RZ ;  /* 0x000000177a057824 */ /* 0x000fe200078e02ff */
[----:B------:R-:W-:Y:S01]  /*3d50*/  IADD3 R86, P6, PT, R73, R20, RZ ;  /* 0x0000001449567210 */ /* 0x000fe20007fde0ff */
[----:B------:R-:W-:Y:S01]  /*3d60*/  STL [R1+0xcc], R73 ;  /* 0x0000cc4901007387 */ /* 0x000fe20000100800 */
[----:B------:R-:W-:-:S02]  /*3d70*/  SHF.R.U32.HI R4, RZ, 0x4, R7 ;  /* 0x00000004ff047819 */ /* 0x000fc40000011607 */
[----:B0-----:R-:W-:Y:S01]  /*3d80*/  SHF.R.S32.HI R72, RZ, 0x1f, R73 ;  /* 0x0000001fff487819 */ /* 0x001fe20000011449 */
[----:B------:R-:W-:Y:S01]  /*3d90*/  STL [R1+0xc8], R5 ;  /* 0x0000c80501007387 */ /* 0x000fe20000100800 */
[----:B------:R-:W-:-:S03]  /*3da0*/  SHF.R.S32.HI R134, RZ, 0x1f, R5 ;  /* 0x0000001fff867819 */ /* 0x000fc60000011405 */
[----:B------:R0:W-:Y:S01]  /*3db0*/  STL [R1+0x1bc], R72 ;  /* 0x0001bc4801007387 */ /* 0x0001e20000100800 */
[----:B------:R-:W-:-:S03]  /*3dc0*/  IMAD.X R87, R72, 0x1, R21, P6 ;  /* 0x0000000148577824 */ /* 0x000fc600030e0615 */
[----:B------:R1:W2:Y:S01]  /*3dd0*/  @P2 LDG.E.U8 R6, desc[UR26][R2.64] ;  /* 0x0000001a02062981 */ /* 0x0002a2000c1e1100 */
[----:B------:R-:W-:Y:S02]  /*3de0*/  LOP3.LUT P2, RZ, R4, 0x1, RZ, 0xc0, !PT ;  /* 0x0000000104ff7812 */ /* 0x000fe4000784c0ff */
[----:B------:R-:W-:Y:S02]  /*3df0*/  PRMT R4, RZ, 0x7610, R4 ;  /* 0x00007610ff047816 */ /* 0x000fe40000000004 */
[----:B0-----:R-:W-:Y:S01]  /*3e00*/  IADD3 R72, P6, PT, R5, R20, RZ ;  /* 0x0000001405487210 */ /* 0x001fe20007fde0ff */
[----:B------:R-:W-:Y:S01]  /*3e10*/  IMAD R137, R122, 0x19, RZ ;  /* 0x000000197a897824 */ /* 0x000fe200078e02ff */
[----:B------:R-:W-:Y:S02]  /*3e20*/  SHF.R.U32.HI R5, RZ, 0x6, R7 ;  /* 0x00000006ff057819 */ /* 0x000fe40000011607 */
[----:B------:R0:W2:Y:S01]  /*3e30*/  @P0 LDG.E.U8 R4, desc[UR26][R86.64] ;  /* 0x0000001a56040981 */ /* 0x0000a2000c1e1100 */
[----:B-1----:R-:W-:Y:S01]  /*3e40*/  PRMT R2, RZ, 0x7610, R2 ;  /* 0x00007610ff027816 */ /* 0x002fe20000000002 */
[----:B------:R-:W-:Y:S01]  /*3e50*/  IMAD.X R73, R134, 0x1, R21, P6 ;  /* 0x0000000186497824 */ /* 0x000fe200030e0615 */
[----:B------:R-:W-:Y:S01]  /*3e60*/  LOP3.LUT P0, RZ, R5, 0x1, RZ, 0xc0, !PT ;  /* 0x0000000105ff7812 */ /* 0x000fe2000780c0ff */
[----:B------:R1:W-:Y:S04]  /*3e70*/  STL [R1+0x1b8], R134 ;  /* 0x0001b88601007387 */ /* 0x0003e80000100800 */
[----:B------:R3:W2:Y:S01]  /*3e80*/  @P4 LDG.E.U8 R2, desc[UR26][R72.64] ;  /* 0x0000001a48024981 */ /* 0x0006a2000c1e1100 */
[----:B0-----:R-:W-:Y:S01]  /*3e90*/  IMAD R86, R122, 0x1a, RZ ;  /* 0x0000001a7a567824 */ /* 0x001fe200078e02ff */
[----:B-1----:R-:W-:-:S02]  /*3ea0*/  SHF.R.S32.HI R134, RZ, 0x1f, R137 ;  /* 0x0000001fff867819 */ /* 0x002fc40000011489 */
[----:B------:R0:W-:Y:S01]  /*3eb0*/  STL [R1+0xc0], R137 ;  /* 0x0000c08901007387 */ /* 0x0001e20000100800 */
[----:B---3--:R-:W-:-:S03]  /*3ec0*/  IADD3 R72, P6, PT, R137, R20, RZ ;  /* 0x0000001489487210 */ /* 0x008fc60007fde0ff */
[----:B------:R-:W-:Y:S01]  /*3ed0*/  STL [R1+0x1b4], R134 ;  /* 0x0001b48601007387 */ /* 0x000fe20000100800 */
[----:B------:R-:W-:Y:S02]  /*3ee0*/  SHF.R.U32.HI R3, RZ, 0x5, R7 ;  /* 0x00000005ff037819 */ /* 0x000fe40000011607 */
[----:B------:R-:W-:Y:S01]  /*3ef0*/  PRMT R15, RZ, 0x7610, R15 ;  /* 0x00007610ff0f7816 */ /* 0x000fe2000000000f */
[----:B------:R-:W-:Y:S01]  /*3f00*/  IMAD.X R73, R134, 0x1, R21, P6 ;  /* 0x0000000186497824 */ /* 0x000fe200030e0615 */
[----:B------:R1:W-:Y:S01]  /*3f10*/  STL [R1+0xbc], R86 ;  /* 0x0000bc5601007387 */ /* 0x0003e20000100800 */
[----:B------:R-:W-:Y:S01]  /*3f20*/  SHF.R.S32.HI R138, RZ, 0x1f, R86 ;  /* 0x0000001fff8a7819 */ /* 0x000fe20000011456 */
[----:B0-----:R-:W-:Y:S01]  /*3f30*/  IMAD R137, R122, 0x1b, RZ ;  /* 0x0000001b7a897824 */ /* 0x001fe200078e02ff */
[----:B------:R-:W-:Y:S01]  /*3f40*/  LOP3.LUT P4, RZ, R3, 0x1, RZ, 0xc0, !PT ;  /* 0x0000000103ff7812 */ /* 0x000fe2000788c0ff */
[----:B------:R0:W3:Y:S01]  /*3f50*/  @P0 LDG.E.U8 R15, desc[UR26][R72.64] ;  /* 0x0000001a480f0981 */ /* 0x0000e2000c1e1100 */
[----:B-1----:R-:W-:-:S02]  /*3f60*/  IADD3 R86, P6, PT, R86, R20, RZ ;  /* 0x0000001456567210 */ /* 0x002fc40007fde0ff */
[----:B------:R-:W-:Y:S02]  /*3f70*/  SHF.R.U32.HI R3, RZ, 0x1, R7 ;  /* 0x00000001ff037819 */ /* 0x000fe40000011607 */
[----:B------:R-:W-:Y:S01]  /*3f80*/  SHF.R.S32.HI R134, RZ, 0x1f, R137 ;  /* 0x0000001fff867819 */ /* 0x000fe20000011489 */
[----:B------:R-:W-:Y:S01]  /*3f90*/  IMAD.X R87, R138, 0x1, R21, P6 ;  /* 0x000000018a577824 */ /* 0x000fe200030e0615 */
[----:B0-----:R-:W-:Y:S02]  /*3fa0*/  IADD3 R72, P6, PT, R137, R20, RZ ;  /* 0x0000001489487210 */ /* 0x001fe40007fde0ff */
[----:B------:R-:W-:Y:S01]  /*3fb0*/  PRMT R13, RZ, 0x7610, R13 ;  /* 0x00007610ff0d7816 */ /* 0x000fe2000000000d */
[----:B------:R0:W-:Y:S01]  /*3fc0*/  STL [R1+0xb8], R137 ;  /* 0x0000b88901007387 */ /* 0x0001e20000100800 */
[----:B------:R-:W-:Y:S01]  /*3fd0*/  LOP3.LUT P0, RZ, R3, 0x1, RZ, 0xc0, !PT ;  /* 0x0000000103ff7812 */ /* 0x000fe2000780c0ff */
[----:B------:R-:W-:Y:S01]  /*3fe0*/  IMAD.X R73, R134, 0x1, R21, P6 ;  /* 0x0000000186497824 */ /* 0x000fe200030e0615 */
[----:B------:R-:W-:-:S02]  /*3ff0*/  PRMT R11, RZ, 0x7610, R11 ;  /* 0x00007610ff0b7816 */ /* 0x000fc4000000000b */
[----:B------:R-:W-:Y:S01]  /*4000*/  SHF.R.U32.HI R3, RZ, 0x3, R7 ;  /* 0x00000003ff037819 */ /* 0x000fe20000011607 */
[----:B------:R-:W-:Y:S01]  /*4010*/  STL [R1+0x1b0], R138 ;  /* 0x0001b08a01007387 */ /* 0x000fe20000100800 */
[----:B0-----:R-:W-:-:S03]  /*4020*/  IMAD R137, R122, 0x1c, RZ ;  /* 0x0000001c7a897824 */ /* 0x001fc600078e02ff */
[----:B------:R0:W2:Y:S01]  /*4030*/  @P4 LDG.E.U8 R13, desc[UR26][R86.64] ;  /* 0x0000001a560d4981 */ /* 0x0000a2000c1e1100 */
[----:B------:R-:W-:-:S03]  /*4040*/  LOP3.LUT P4, RZ, R3, 0x1, RZ, 0xc0, !PT ;  /* 0x0000000103ff7812 */ /* 0x000fc6000788c0ff */
[----:B------:R1:W-:Y:S04]  /*4050*/  STL [R1+0x1ac], R134 ;  /* 0x0001ac8601007387 */ /* 0x0003e80000100800 */
[----:B------:R1:W2:Y:S01]  /*4060*/  @P2 LDG.E.U8 R11, desc[UR26][R72.64] ;  /* 0x0000001a480b2981 */ /* 0x0002a2000c1e1100 */
[----:B0-----:R-:W-:Y:S01]  /*4070*/  IMAD R86, R122, 0x1d, RZ ;  /* 0x0000001d7a567824 */ /* 0x001fe200078e02ff */
[----:B-1----:R-:W-:Y:S02]  /*4080*/  SHF.R.S32.HI R134, RZ, 0x1f, R137 ;  /* 0x0000001fff867819 */ /* 0x002fe40000011489 */
[----:B------:R0:W-:Y:S01]  /*4090*/  STL [R1+0xb4], R137 ;  /* 0x0000b48901007387 */ /* 0x0001e20000100800 */
[----:B------:R-:W-:-:S03]  /*40a0*/  IADD3 R72, P6, PT, R137, R20, RZ ;  /* 0x0000001489487210 */ /* 0x000fc60007fde0ff */
        /* <DEDUP_REMOVED lines=8> */
[----:B------:R0:W2:Y:S01]  /*4130*/  @P4 LDG.E.U8 R9, desc[UR26][R72.64] ;  /* 0x0000001a48094981 */ /* 0x0000a2000c1e1100 */
[----:B-1----:R-:W-:-:S02]  /*4140*/  IADD3 R86, P6, PT, R86, R20, RZ ;  /* 0x0000001456567210 */ /* 0x002fc40007fde0ff */
[----:B------:R-:W-:-:S03]  /*4150*/  SHF.R.S32.HI R134, RZ, 0x1f, R137 ;  /* 0x0000001fff867819 */ /* 0x000fc60000011489 */
[----:B------:R-:W-:Y:S01]  /*4160*/  IMAD.X R87, R138, 0x1, R21, P6 ;  /* 0x000000018a577824 */ /* 0x000fe200030e0615 */
[----:B0-----:R-:W-:Y:S01]  /*4170*/  IADD3 R72, P6, PT, R137, R20, RZ ;  /* 0x0000001489487210 */ /* 0x001fe20007fde0ff */
[----:B------:R0:W-:Y:S01]  /*4180*/  STL [R1+0xac], R137 ;  /* 0x0000ac8901007387 */ /* 0x0001e20000100800 */
[----:B------:R-:W-:Y:S02]  /*4190*/  SHF.R.U64 R3, R18, 0x1e, RZ ;  /* 0x0000001e12037819 */ /* 0x000fe400000012ff */
[----:B------:R-:W-:Y:S01]  /*41a0*/  PRMT R7, RZ, 0x7610, R7 ;  /* 0x00007610ff077816 */ /* 0x000fe20000000007 */
[----:B------:R-:W-:Y:S01]  /*41b0*/  IMAD.X R73, R134, 0x1, R21, P6 ;  /* 0x0000000186497824 */ /* 0x000fe200030e0615 */
[----:B------:R-:W-:Y:S01]  /*41c0*/  PRMT R5, RZ, 0x7610, R5 ;  /* 0x00007610ff057816 */ /* 0x000fe20000000005 */
[----:B------:R-:W-:Y:S01]  /*41d0*/  STL [R1+0x1a4], R138 ;  /* 0x0001a48a01007387 */ /* 0x000fe20000100800 */
[----:B------:R-:W-:Y:S01]  /*41e0*/  LOP3.LUT P4, RZ, R3, 0x1, RZ, 0xc0, !PT ;  /* 0x0000000103ff7812 */ /* 0x000fe2000788c0ff */
[----:B0-----:R-:W-:-:S02]  /*41f0*/  IMAD R137, R122, 0x1f, RZ ;  /* 0x0000001f7a897824 */ /* 0x001fc400078e02ff */
[----:B------:R0:W-:Y:S01]  /*4200*/  STL [R1+0x1a0], R134 ;  /* 0x0001a08601007387 */ /* 0x0001e20000100800 */
[----:B------:R-:W-:-:S03]  /*4210*/  SHF.R.U64 R3, R18, 0x1d, RZ ;  /* 0x0000001d12037819 */ /* 0x000fc600000012ff */
[----:B------:R1:W2:Y:S01]  /*4220*/  @P2 LDG.E.U8 R7, desc[UR26][R86.64] ;  /* 0x0000001a56072981 */ /* 0x0002a2000c1e1100 */
[----:B------:R-:W-:-:S03]  /*4230*/  LOP3.LUT P2, RZ, R3, 0x1, RZ, 0xc0, !PT ;  /* 0x0000000103ff7812 */ /* 0x000fc6000784c0ff */
[----:B------:R4:W2:Y:S01]  /*4240*/  @P0 LDG.E.U8 R5, desc[UR26][R72.64] ;  /* 0x0000001a48050981 */ /* 0x0008a2000c1e1100 */
[----:B0-----:R-:W-:Y:S01]  /*4250*/  SHF.R.S32.HI R134, RZ, 0x1f, R137 ;  /* 0x0000001fff867819 */ /* 0x001fe20000011489 */
[----:B-1----:R-:W-:Y:S01]  /*4260*/  IMAD R86, R122, 0x21, RZ ;  /* 0x000000217a567824 */ /* 0x002fe200078e02ff */
[----:B------:R-:W-:Y:S02]  /*4270*/  SHF.R.U64 R3, R18, 0x1c, RZ ;  /* 0x0000001c12037819 */ /* 0x000fe400000012ff */
[----:B----4-:R-:W-:Y:S01]  /*4280*/  IADD3 R72, P6, PT, R137, R20, RZ ;  /* 0x0000001489487210 */ /* 0x010fe20007fde0ff */
[----:B------:R0:W-:Y:S01]  /*4290*/  STL [R1+0xa8], R137 ;  /* 0x0000a88901007387 */ /* 0x0001e20000100800 */
[----:B------:R-:W-:-:S03]  /*42a0*/  LOP3.LUT P0, RZ, R3, 0x1, RZ, 0xc0, !PT ;  /* 0x0000000103ff7812 */ /* 0x000fc6000780c0ff */
[----:B------:R-:W-:Y:S01]  /*42b0*/  STL [R1+0x19c], R134 ;  /* 0x00019c8601007387 */ /* 0x000fe20000100800 */
[----:B------:R-:W-:-:S03]  /*42c0*/  IMAD.X R73, R134, 0x1, R21, P6 ;  /* 0x0000000186497824 */ /* 0x000fc600030e0615 */
[----:B------:R1:W-:Y:S01]  /*42d0*/  STL [R1+0xa0], R86 ;  /* 0x0000a05601007387 */ /* 0x0003e20000100800 */
[----:B0-----:R-:W-:Y:S01]  /*42e0*/  SHF.R.S32.HI R137, RZ, 0x1f, R86 ;  /* 0x0000001fff897819 */ /* 0x001fe20000011456 */
[----:B------:R-:W-:Y:S01]  /*42f0*/  IMAD R138, R122, 0x22, RZ ;  /* 0x000000227a8a7824 */ /* 0x000fe200078e02ff */
[----:B------:R-:W-:Y:S02]  /*4300*/  PRMT R3, RZ, 0x7610, R3 ;  /* 0x00007610ff037816 */ /* 0x000fe40000000003 */
[----:B------:R-:W-:Y:S02]  /*4310*/  PRMT R133, RZ, 0x7610, R133 ;  /* 0x00007610ff857816 */ /* 0x000fe40000000085 */
[----:B-1----:R-:W-:Y:S01]  /*4320*/  IADD3 R86, P6, PT, R86, R20, RZ ;  /* 0x0000001456567210 */ /* 0x002fe20007fde0ff */
[----:B------:R-:W-:Y:S04]  /*4330*/  STL [R1+0x9c], R138 ;  /* 0x00009c8a01007387 */ /* 0x000fe80000100800 */
[----:B------:R-:W-:Y:S01]  /*4340*/  IMAD.X R87, R137, 0x1, R21, P6 ;  /* 0x0000000189577824 */ /* 0x000fe200030e0615 */
[----:B------:R0:W-:Y:S01]  /*4350*/  STL [R1+0x198], R137 ;  /* 0x0001988901007387 */ /* 0x0001e20000100800 */
[----:B------:R-:W-:-:S03]  /*4360*/  SHF.R.U64 R134, R18, 0x1b, RZ ;  /* 0x0000001b12867819 */ /* 0x000fc600000012ff */
[----:B------:R1:W4:Y:S01]  /*4370*/  @!P1 LDG.E.U8 R3, desc[UR26][R72.64] ;  /* 0x0000001a48039981 */ /* 0x000322000c1e1100 */
[----:B------:R-:W-:-:S03]  /*4380*/  LOP3.LUT P1, RZ, R134, 0x1, RZ, 0xc0, !PT ;  /* 0x0000000186ff7812 */ /* 0x000fc6000782c0ff */
[----:B------:R1:W2:Y:S01]  /*4390*/  @P4 LDG.E.U8 R133, desc[UR26][R86.64] ;  /* 0x0000001a56854981 */ /* 0x0002a2000c1e1100 */
[----:B0-----:R-:W-:Y:S02]  /*43a0*/  SHF.R.S32.HI R137, RZ, 0x1f, R138 ;  /* 0x0000001fff897819 */ /* 0x001fe4000001148a */
[----:B-1----:R-:W-:Y:S02]  /*43b0*/  IADD3 R72, P6, PT, R138, R20, RZ ;  /* 0x000000148a487210 */ /* 0x002fe40007fde0ff */
[----:B------:R-:W-:Y:S01]  /*43c0*/  PRMT R135, RZ, 0x7610, R135 ;  /* 0x00007610ff877816 */ /* 0x000fe20000000087 */
[----:B------:R-:W-:Y:S01]  /*43d0*/  IMAD R86, R122, 0x23, RZ ;  /* 0x000000237a567824 */ /* 0x000fe200078e02ff */
[----:B------:R-:W-:Y:S01]  /*43e0*/  SHF.R.U64 R134, R18, 0x1a, RZ ;  /* 0x0000001a12867819 */ /* 0x000fe200000012ff */
[----:B------:R-:W-:Y:S01]  /*43f0*/  IMAD.X R73, R137, 0x1, R21, P6 ;  /* 0x0000000189497824 */ /* 0x000fe200030e0615 */
[----:B------:R0:W-:Y:S01]  /*4400*/  STL [R1+0x194], R137 ;  /* 0x0001948901007387 */ /* 0x0001e20000100800 */
[----:B------:R-:W-:Y:S01]  /*4410*/  IMAD R139, R122, 0x24, RZ ;  /* 0x000000247a8b7824 */ /* 0x000fe200078e02ff */
[----:B------:R-:W-:-:S02]  /*4420*/  SHF.R.S32.HI R138, RZ, 0x1f, R86 ;  /* 0x0000001fff8a7819 */ /* 0x000fc40000011456 */
[----:B------:R1:W-:Y:S01]  /*4430*/  STL [R1+0x98], R86 ;  /* 0x0000985601007387 */ /* 0x0003e20000100800 */
[----:B------:R-:W-:Y:S02]  /*4440*/  LOP3.LUT P4, RZ, R134, 0x1, RZ, 0xc0, !PT ;  /* 0x0000000186ff7812 */ /* 0x000fe4000788c0ff */
[----:B------:R-:W-:Y:S01]  /*4450*/  SHF.R.U64 R134, R18, 0x19, RZ ;  /* 0x0000001912867819 */ /* 0x000fe200000012ff */
[----:B------:R5:W2:Y:S01]  /*4460*/  @P2 LDG.E.U8 R135, desc[UR26][R72.64] ;  /* 0x0000001a48872981 */ /* 0x000aa2000c1e1100 */
[----:B0-----:R-:W-:Y:S02]  /*4470*/  SHF.R.S32.HI R137, RZ, 0x1f, R139 ;  /* 0x0000001fff897819 */ /* 0x001fe4000001148b */
[-C--:B-1----:R-:W-:Y:S02]  /*4480*/  IADD3 R86, P6, PT, R86, R20.reuse, RZ ;  /* 0x0000001456567210 */ /* 0x082fe40007fde0ff */
[----:B-----5:R-:W-:-:S03]  /*4490*/  IADD3 R72, P2, PT, R139, R20, RZ ;  /* 0x000000148b487210 */ /* 0x020fc60007f5e0ff */
[--C-:B------:R-:W-:Y:S01]  /*44a0*/  IMAD.X R87, R138, 0x1, R21.reuse, P6 ;  /* 0x000000018a577824 */ /* 0x100fe200030e0615 */
[----:B------:R-:W-:Y:S01]  /*44b0*/  LOP3.LUT P6, RZ, R134, 0x1, RZ, 0xc0, !PT ;  /* 0x0000000186ff7812 */ /* 0x000fe200078cc0ff */
[----:B------:R-:W-:Y:S01]  /*44c0*/  STL [R1+0x94], R139 ;  /* 0x0000948b01007387 */ /* 0x000fe20000100800 */
[----:B------:R-:W-:Y:S01]  /*44d0*/  PRMT R136, RZ, 0x7610, R136 ;  /* 0x00007610ff887816 */ /* 0x000fe20000000088 */
[----:B------:R-:W-:Y:S01]  /*44e0*/  IMAD.X R73, R137, 0x1, R21, P2 ;  /* 0x0000000189497824 */ /* 0x000fe200010e0615 */
[----:B------:R-:W-:Y:S01]  /*44f0*/  PRMT R134, RZ, 0x7610, R134 ;  /* 0x00007610ff867816 */ /* 0x000fe20000000086 */
[----:B------:R0:W-:Y:S01]  /*4500*/  STL [R1+0x190], R138 ;  /* 0x0001908a01007387 */ /* 0x0001e20000100800 */
[----:B------:R-:W-:-:S03]  /*4510*/  LOP3.LUT R140, R130, 0x6c, RZ, 0xfc, !PT ;  /* 0x0000006c828c7812 */ /* 0x000fc600078efcff */
[----:B------:R1:W-:Y:S04]  /*4520*/  STL [R1+0x18c], R137 ;  /* 0x00018c8901007387 */ /* 0x0003e80000100800 */
[----:B------:R-:W5:Y:S01]  /*4530*/  @P0 LDG.E.U8 R136, desc[UR26][R86.64] ;  /* 0x0000001a56880981 */ /* 0x000f62000c1e1100 */
[----:B0-----:R-:W-:-:S03]  /*4540*/  IMAD R138, R122, 0x25, RZ ;  /* 0x000000257a8a7824 */ /* 0x001fc600078e02ff */
[----:B------:R0:W2:Y:S01]  /*4550*/  @P1 LDG.E.U8 R134, desc[UR26][R72.64] ;  /* 0x0000001a48861981 */ /* 0x0000a2000c1e1100 */
[----:B-1----:R-:W-:Y:S02]  /*4560*/  LOP3.LUT R137, R130, 0x68, RZ, 0xfc, !PT ;  /* 0x0000006882897812 */ /* 0x002fe400078efcff */
[----:B------:R-:W-:Y:S01]  /*4570*/  SHF.R.S32.HI R141, RZ, 0x1f, R138 ;  /* 0x0000001fff8d7819 */ /* 0x000fe2000001148a */
[----:B------:R1:W-:Y:S01]  /*4580*/  STL [R1+0x90], R138 ;  /* 0x0000908a01007387 */ /* 0x0003e20000100800 */
[----:B------:R-:W-:Y:S02]  /*4590*/  IABS R148, R137 ;  /* 0x0000008900947213 */ /* 0x000fe40000000000 */
[----:B0-----:R-:W-:Y:S02]  /*45a0*/  IADD3 R72, P0, PT, R138, R20, RZ ;  /* 0x000000148a487210 */ /* 0x001fe40007f1e0ff */
[----:B------:R-:W-:Y:S02]  /*45b0*/  PRMT R86, RZ, 0x7610, R86 ;  /* 0x00007610ff567816 */ /* 0x000fe40000000056 */
[----:B-1----:R-:W-:Y:S01]  /*45c0*/  IABS R138, R140 ;  /* 0x0000008c008a7213 */ /* 0x002fe20000000000 */
[----:B------:R-:W-:Y:S01]  /*45d0*/  IMAD.X R73, R141, 0x1, R21, P0 ;  /* 0x000000018d497824 */ /* 0x000fe200000e0615 */
[----:B------:R0:W-:Y:S01]  /*45e0*/  STL [R1+0x188], R141 ;  /* 0x0001888d01007387 */ /* 0x0001e20000100800 */
[----:B------:R-:W-:Y:S01]  /*45f0*/  IMAD R144, R122, 0x26, RZ ;  /* 0x000000267a907824 */ /* 0x000fe200078e02ff */
[----:B------:R-:W-:Y:S01]  /*4600*/  LOP3.LUT R159, R130, 0x70, RZ, 0xfc, !PT ;  /* 0x00000070829f7812 */ /* 0x000fe200078efcff */
[C---:B------:R-:W-:Y:S01]  /*4610*/  IMAD.HI.U32 R87, R132.reuse, R148, RZ ;  /* 0x0000009484577227 */ /* 0x040fe200078e00ff */
[----:B------:R1:W2:Y:S02]  /*4620*/  @P4 LDG.E.U8 R86, desc[UR26][R72.64] ;  /* 0x0000001a48564981 */ /* 0x0002a4000c1e1100 */
[----:B------:R-:W-:Y:S01]  /*4630*/  SHF.R.S32.HI R143, RZ, 0x1f, R144 ;  /* 0x0000001fff8f7819 */ /* 0x000fe20000011490 */
[----:B0-----:R-:W-:Y:S01]  /*4640*/  IMAD.HI.U32 R141, R132, R138, RZ ;  /* 0x0000008a848d7227 */ /* 0x001fe200078e00ff */
[----:B------:R-:W-:-:S03]  /*4650*/  IABS R146, R159 ;  /* 0x0000009f00927213 */ /* 0x000fc60000000000 */
[----:B-1----:R-:W-:Y:S01]  /*4660*/  IMAD.MOV R73, RZ, RZ, -R87 ;  /* 0x000000ffff497224 */ /* 0x002fe200078e0a57 */
[----:B------:R-:W-:Y:S01]  /*4670*/  IADD3 R72, P0, PT, R144, R20, RZ ;  /* 0x0000001490487210 */ /* 0x000fe20007f1e0ff */
[----:B------:R-:W-:Y:S01]  /*4680*/  IMAD.MOV R141, RZ, RZ, -R141 ;  /* 0x000000ffff8d7224 */ /* 0x000fe200078e0a8d */
[C---:B------:R-:W-:Y:S02]  /*4690*/  LOP3.LUT R139, R130.reuse, 0x6a, RZ, 0xfc, !PT ;  /* 0x0000006a828b7812 */ /* 0x040fe400078efcff */
[----:B------:R-:W-:Y:S01]  /*46a0*/  LOP3.LUT R154, R130, 0x74, RZ, 0xfc, !PT ;  /* 0x00000074829a7812 */ /* 0x000fe200078efcff */
[C---:B------:R-:W-:Y:S01]  /*46b0*/  IMAD R148, R128.reuse, R73, R148 ;  /* 0x0000004980947224 */ /* 0x040fe200078e0294 */
[----:B------:R-:W-:Y:S01]  /*46c0*/  PRMT R87, RZ, 0x7610, R87 ;  /* 0x00007610ff577816 */ /* 0x000fe20000000057 */
[----:B------:R0:W-:Y:S01]  /*46d0*/  STL [R1+0x8c], R144 ;  /* 0x00008c9001007387 */ /* 0x0001e20000100800 */
[----:B------:R-:W-:Y:S01]  /*46e0*/  IMAD.X R73, R143, 0x1, R21, P0 ;  /* 0x000000018f497824 */ /* 0x000fe200000e0615 */
[----:B------:R-:W-:Y:S01]  /*46f0*/  IABS R147, R139 ;  /* 0x0000008b00937213 */ /* 0x000fe20000000000 */
[----:B------:R-:W-:Y:S01]  /*4700*/  IMAD R138, R128, R141, R138 ;  /* 0x0000008d808a7224 */ /* 0x000fe200078e028a */
[----:B------:R-:W-:Y:S01]  /*4710*/  LOP3.LUT R158, R130, 0x72, RZ, 0xfc, !PT ;  /* 0x00000072829e7812 */ /* 0x000fe200078efcff */
[----:B------:R-:W-:Y:S01]  /*4720*/  IMAD.HI.U32 R141, R132, R146, RZ ;  /* 0x00000092848d7227 */ /* 0x000fe200078e00ff */
[----:B------:R1:W2:Y:S01]  /*4730*/  @P6 LDG.E.U8 R87, desc[UR26][R72.64] ;  /* 0x0000001a48576981 */ /* 0x0002a2000c1e1100 */
[----:B0-----:R-:W-:-:S02]  /*4740*/  IABS R144, R154 ;  /* 0x0000009a00907213 */ /* 0x001fc40000000000 */
[----:B------:R-:W-:Y:S01]  /*4750*/  IMAD.MOV R141, RZ, RZ, -R141 ;  /* 0x000000ffff8d7224 */ /* 0x000fe200078e0a8d */
[----:B------:R-:W-:Y:S01]  /*4760*/  LOP3.LUT R149, R130, 0x76, RZ, 0xfc, !PT ;  /* 0x0000007682957812 */ /* 0x000fe200078efcff */
[----:B------:R-:W-:Y:S01]  /*4770*/  IMAD.HI.U32 R142, R132, R147, RZ ;  /* 0x00000093848e7227 */ /* 0x000fe200078e00ff */
[----:B------:R-:W-:Y:S02]  /*4780*/  IABS R145, R158 ;  /* 0x0000009e00917213 */ /* 0x000fe40000000000 */
[----:B------:R-:W-:Y:S01]  /*4790*/  LOP3.LUT R151, R130, 0x7a, RZ, 0xfc, !PT ;  /* 0x0000007a82977812 */ /* 0x000fe200078efcff */
[----:B-1----:R-:W-:Y:S01]  /*47a0*/  IMAD.HI.U32 R72, R132, R144, RZ ;  /* 0x0000009084487227 */ /* 0x002fe200078e00ff */
[----:B------:R0:W-:Y:S01]  /*47b0*/  STL [R1+0x184], R143 ;  /* 0x0001848f01007387 */ /* 0x0001e20000100800 */
[----:B------:R-:W-:Y:S02]  /*47c0*/  LOP3.LUT R150, R130, 0x78, RZ, 0xfc, !PT ;  /* 0x0000007882967812 */ /* 0x000fe400078efcff */
[----:B------:R-:W-:Y:S01]  /*47d0*/  IMAD R146, R128, R141, R146 ;  /* 0x0000008d80927224 */ /* 0x000fe200078e0292 */
[----:B------:R-:W-:Y:S01]  /*47e0*/  IABS R141, R151 ;  /* 0x00000097008d7213 */ /* 0x000fe20000000000 */
[----:B------:R-:W-:-:S02]  /*47f0*/  IMAD.MOV R142, RZ, RZ, -R142 ;  /* 0x000000ffff8e7224 */ /* 0x000fc400078e0a8e */
[----:B------:R-:W-:Y:S01]  /*4800*/  IMAD.MOV R72, RZ, RZ, -R72 ;  /* 0x000000ffff487224 */ /* 0x000fe200078e0a48 */
[----:B0-----:R-:W-:Y:S01]  /*4810*/  IABS R143, R149 ;  /* 0x00000095008f7213 */ /* 0x001fe20000000000 */
[----:B------:R-:W-:-:S04]  /*4820*/  IMAD.HI.U32 R73, R132, R145, RZ ;  /* 0x0000009184497227 */ /* 0x000fc800078e00ff */
[C---:B------:R-:W-:Y:S01]  /*4830*/  IMAD R147, R128.reuse, R142, R147 ;  /* 0x0000008e80937224 */ /* 0x040fe200078e0293 */
[----:B------:R-:W-:Y:S01]  /*4840*/  IABS R142, R150 ;  /* 0x00000096008e7213 */ /* 0x000fe20000000000 */
[----:B------:R-:W-:Y:S02]  /*4850*/  IMAD R144, R128, R72, R144 ;  /* 0x0000004880907224 */ /* 0x000fe400078e0290 */
[----:B------:R-:W-:-:S04]  /*4860*/  IMAD.HI.U32 R152, R132, R143, RZ ;  /* 0x0000008f84987227 */ /* 0x000fc800078e00ff */
[----:B------:R-:W-:Y:S02]  /*4870*/  IMAD.MOV R73, RZ, RZ, -R73 ;  /* 0x000000ffff497224 */ /* 0x000fe400078e0a49 */
[----:B------:R-:W-:-:S04]  /*4880*/  IMAD.HI.U32 R72, R132, R141, RZ ;  /* 0x0000008d84487227 */ /* 0x000fc800078e00ff */
[----:B------:R-:W-:Y:S02]  /*4890*/  IMAD.MOV R152, RZ, RZ, -R152 ;  /* 0x000000ffff987224 */ /* 0x000fe400078e0a98 */
[----:B------:R-:W-:Y:S02]  /*48a0*/  IMAD R145, R128, R73, R145 ;  /* 0x0000004980917224 */ /* 0x000fe400078e0291 */
[----:B------:R-:W-:Y:S02]  /*48b0*/  IMAD.MOV R72, RZ, RZ, -R72 ;  /* 0x000000ffff487224 */ /* 0x000fe400078e0a48 */
[----:B------:R-:W-:Y:S02]  /*48c0*/  VIADD R153, R131, 0x6e ;  /* 0x0000006e83997836 */ /* 0x000fe40000000000 */
[----:B------:R-:W-:-:S04]  /*48d0*/  IMAD.HI.U32 R73, R132, R142, RZ ;  /* 0x0000008e84497227 */ /* 0x000fc800078e00ff */
[----:B------:R-:W-:Y:S01]  /*48e0*/  IMAD R143, R128, R152, R143 ;  /* 0x00000098808f7224 */ /* 0x000fe200078e028f */
[----:B------:R-:W-:Y:S01]  /*48f0*/  LOP3.LUT R152, R130, 0x7c, RZ, 0xfc, !PT ;  /* 0x0000007c82987812 */ /* 0x000fe200078efcff */
[----:B------:R-:W-:Y:S02]  /*4900*/  VIADD R155, R131, 0x7e ;  /* 0x0000007e839b7836 */ /* 0x000fe40000000000 */
[C---:B------:R-:W-:Y:S01]  /*4910*/  IMAD R141, R128.reuse, R72, R141 ;  /* 0x00000048808d7224 */ /* 0x040fe200078e028d */
[----:B------:R-:W-:Y:S01]  /*4920*/  IABS R72, R153 ;  /* 0x0000009900487213 */ /* 0x000fe20000000000 */
[----:B------:R-:W-:Y:S01]  /*4930*/  IMAD.MOV R73, RZ, RZ, -R73 ;  /* 0x000000ffff497224 */ /* 0x000fe200078e0a49 */
[----:B------:R-:W-:Y:S02]  /*4940*/  IABS R157, R152 ;  /* 0x00000098009d7213 */ /* 0x000fe40000000000 */
[----:B------:R-:W-:Y:S01]  /*4950*/  IABS R156, R155 ;  /* 0x0000009b009c7213 */ /* 0x000fe20000000000 */
[----:B------:R-:W-:-:S02]  /*4960*/  IMAD R142, R128, R73, R142 ;  /* 0x00000049808e7224 */ /* 0x000fc400078e028e */
[----:B------:R-:W-:-:S04]  /*4970*/  IMAD.HI.U32 R73, R132, R72, RZ ;  /* 0x0000004884497227 */ /* 0x000fc800078e00ff */
[----:B------:R-:W-:-:S04]  /*4980*/  IMAD.HI.U32 R131, R132, R157, RZ ;  /* 0x0000009d84837227 */ /* 0x000fc800078e00ff */
[----:B------:R-:W-:-:S04]  /*4990*/  IMAD.HI.U32 R186, R132, R156, RZ ;  /* 0x0000009c84ba7227 */ /* 0x000fc800078e00ff */
[----:B------:R-:W-:-:S04]  /*49a0*/  IMAD.MOV R132, RZ, RZ, -R73 ;  /* 0x000000ffff847224 */ /* 0x000fc800078e0a49 */
[----:B------:R-:W-:Y:S01]  /*49b0*/  IMAD R132, R128, R132, R72 ;  /* 0x0000008480847224 */ /* 0x000fe200078e0248 */
[----:B------:R-:W-:Y:S01]  /*49c0*/  SHF.R.U64 R72, R18, 0x18, RZ ;  /* 0x0000001812487819 */ /* 0x000fe200000012ff */
[----:B------:R-:W-:-:S03]  /*49d0*/  IMAD.MOV R131, RZ, RZ, -R131 ;  /* 0x000000ffff837224 */ /* 0x000fc600078e0a83 */
[----:B------:R-:W-:Y:S01]  /*49e0*/  LOP3.LUT P0, RZ, R72, 0x1, RZ, 0xc0, !PT ;  /* 0x0000000148ff7812 */ /* 0x000fe2000780c0ff */
[----:B------:R-:W-:Y:S01]  /*49f0*/  IMAD.MOV R73, RZ, RZ, -R186 ;  /* 0x000000ffff497224 */ /* 0x000fe200078e0aba */
[----:B------:R-:W-:Y:S02]  /*4a00*/  SHF.R.S32.HI R189, RZ, 0x1f, R190 ;  /* 0x0000001fffbd7819 */ /* 0x000fe400000114be */
[----:B------:R-:W-:Y:S01]  /*4a10*/  IADD3 R72, P1, PT, R190, R20, RZ ;  /* 0x00000014be487210 */ /* 0x000fe20007f3e0ff */
[C---:B------:R-:W-:Y:S01]  /*4a20*/  IMAD R157, R128.reuse, R131, R157 ;  /* 0x00000083809d7224 */ /* 0x040fe200078e029d */
[----:B------:R-:W-:Y:S01]  /*4a30*/  PRMT R131, RZ, 0x7610, R131 ;  /* 0x00007610ff837816 */ /* 0x000fe20000000083 */
[----:B------:R-:W-:Y:S02]  /*4a40*/  IMAD R156, R128, R73, R156 ;  /* 0x00000049809c7224 */ /* 0x000fe400078e029c */
[----:B------:R-:W-:-:S05]  /*4a50*/  IMAD.X R73, R189, 0x1, R21, P1 ;  /* 0x00000001bd497824 */ /* 0x000fca00008e0615 */
[----:B------:R0:W2:Y:S01]  /*4a60*/  @P0 LDG.E.U8 R131, desc[UR26][R72.64] ;  /* 0x0000001a48830981 */ /* 0x0000a2000c1e1100 */
[C---:B------:R-:W-:Y:S02]  /*4a70*/  ISETP.GT.U32.AND P0, PT, R128.reuse, R116, PT ;  /* 0x000000748000720c */ /* 0x040fe40003f04070 */
[C---:B------:R-:W-:Y:S02]  /*4a80*/  ISETP.GT.U32.AND P4, PT, R128.reuse, R118, PT ;  /* 0x000000768000720c */ /* 0x040fe40003f84070 */
[----:B------:R-:W-:-:S09]  /*4a90*/  ISETP.GT.U32.AND P2, PT, R128, R126, PT ;  /* 0x0000007e8000720c */ /* 0x000fd20003f44070 */
[--C-:B------:R-:W-:Y:S01]  /*4aa0*/  @!P0 IMAD.IADD R116, R116, 0x1, -R128.reuse ;  /* 0x0000000174748824 */ /* 0x100fe200078e0a80 */
[C---:B------:R-:W-:Y:S02]  /*4ab0*/  ISETP.GT.U32.AND P0, PT, R128.reuse, R109, PT ;  /* 0x0000006d8000720c */ /* 0x040fe40003f04070 */
[----:B------:R-:W-:Y:S01]  /*4ac0*/  ISETP.GT.U32.AND P1, PT, R128, R115, PT ;  /* 0x000000738000720c */ /* 0x000fe20003f24070 */
[--C-:B------:R-:W-:Y:S01]  /*4ad0*/  @!P4 IMAD.IADD R118, R118, 0x1, -R128.reuse ;  /* 0x000000017676c824 */ /* 0x100fe200078e0a80 */
[----:B------:R-:W-:Y:S01]  /*4ae0*/  ISETP.GT.U32.AND P4, PT, R128, R110, PT ;  /* 0x0000006e8000720c */ /* 0x000fe20003f84070 */
[----:B------:R-:W-:Y:S01]  /*4af0*/  @!P2 IMAD.IADD R126, R126, 0x1, -R128 ;  /* 0x000000017e7ea824 */ /* 0x000fe200078e0a80 */
[----:B------:R-:W-:-:S07]  /*4b00*/  ISETP.GT.U32.AND P2, PT, R128, R111, PT ;  /* 0x0000006f8000720c */ /* 0x000fce0003f44070 */
[--C-:B------:R-:W-:Y:S01]  /*4b10*/  @!P0 IMAD.IADD R109, R109, 0x1, -R128.reuse ;  /* 0x000000016d6d8824 */ /* 0x100fe200078e0a80 */
[C---:B------:R-:W-:Y:S01]  /*4b20*/  ISETP.GT.U32.AND P0, PT, R128.reuse, R99, PT ;  /* 0x000000638000720c */ /* 0x040fe20003f04070 */
[--C-:B------:R-:W-:Y:S01]  /*4b30*/  @!P1 IMAD.IADD R115, R115, 0x1, -R128.reuse ;  /* 0x0000000173739824 */ /* 0x100fe200078e0a80 */
[----:B------:R-:W-:Y:S01]  /*4b40*/  ISETP.GT.U32.AND P1, PT, R128, R105, PT ;  /* 0x000000698000720c */ /* 0x000fe20003f24070 */
[--C-:B------:R-:W-:Y:S01]  /*4b50*/  @!P4 IMAD.IADD R110, R110, 0x1, -R128.reuse ;  /* 0x000000016e6ec824 */ /* 0x100fe200078e0a80 */
[C---:B------:R-:W-:Y:S01]  /*4b60*/  ISETP.GT.U32.AND P4, PT, R128.reuse, R103, PT ;  /* 0x000000678000720c */ /* 0x040fe20003f84070 */
[----:B------:R-:W-:Y:S01]  /*4b70*/  @!P2 IMAD.IADD R111, R111, 0x1, -R128 ;  /* 0x000000016f6fa824 */ /* 0x000fe200078e0a80 */
[----:B------:R-:W-:-:S07]  /*4b80*/  ISETP.GT.U32.AND P2, PT, R128, R104, PT ;  /* 0x000000688000720c */ /* 0x000fce0003f44070 */
[--C-:B------:R-:W-:Y:S01]  /*4b90*/  @!P0 IMAD.IADD R99, R99, 0x1, -R128.reuse ;  /* 0x0000000163638824 */ /* 0x100fe200078e0a80 */
[C---:B------:R-:W-:Y:S01]  /*4ba0*/  ISETP.GT.U32.AND P0, PT, R128.reuse, R95, PT ;  /* 0x0000005f8000720c */ /* 0x040fe20003f04070 */
[--C-:B------:R-:W-:Y:S01]  /*4bb0*/  @!P1 IMAD.IADD R105, R105, 0x1, -R128.reuse ;  /* 0x0000000169699824 */ /* 0x100fe200078e0a80 */
[C---:B------:R-:W-:Y:S01]  /*4bc0*/  ISETP.GT.U32.AND P1, PT, R128.reuse, R98, PT ;  /* 0x000000628000720c */ /* 0x040fe20003f24070 */
[--C-:B------:R-:W-:Y:S01]  /*4bd0*/  @!P4 IMAD.IADD R103, R103, 0x1, -R128.reuse ;  /* 0x000000016767c824 */ /* 0x100fe200078e0a80 */
[----:B------:R-:W-:Y:S01]  /*4be0*/  ISETP.GT.U32.AND P4, PT, R128, R93, PT ;  /* 0x0000005d8000720c */ /* 0x000fe20003f84070 */
[----:B------:R-:W-:Y:S01]  /*4bf0*/  @!P2 IMAD.IADD R104, R104, 0x1, -R128 ;  /* 0x000000016868a824 */ /* 0x000fe200078e0a80 */
[----:B------:R-:W-:-:S07]  /*4c00*/  ISETP.GT.U32.AND P2, PT, R128, R97, PT ;  /* 0x000000618000720c */ /* 0x000fce0003f44070 */
[--C-:B------:R-:W-:Y:S01]  /*4c10*/  @!P0 IMAD.IADD R95, R95, 0x1, -R128.reuse ;  /* 0x000000015f5f8824 */ /* 0x100fe200078e0a80 */
[----:B------:R-:W-:Y:S01]  /*4c20*/  ISETP.GT.U32.AND P0, PT, R128, R83, PT ;  /* 0x000000538000720c */ /* 0x000fe20003f04070 */
[--C-:B------:R-:W-:Y:S01]  /*4c30*/  @!P1 IMAD.IADD R98, R98, 0x1, -R128.reuse ;  /* 0x0000000162629824 */ /* 0x100fe200078e0a80 */
[C---:B------:R-:W-:Y:S01]  /*4c40*/  ISETP.GT.U32.AND P1, PT, R128.reuse, R96, PT ;  /* 0x000000608000720c */ /* 0x040fe20003f24070 */
[--C-:B------:R-:W-:Y:S01]  /*4c50*/  @!P4 IMAD.IADD R93, R93, 0x1, -R128.reuse ;  /* 0x000000015d5dc824 */ /* 0x100fe200078e0a80 */
[C---:B------:R-:W-:Y:S01]  /*4c60*/  ISETP.GT.U32.AND P4, PT, R128.reuse, R88, PT ;  /* 0x000000588000720c */ /* 0x040fe20003f84070 */
[----:B------:R-:W-:Y:S01]  /*4c70*/  @!P2 IMAD.IADD R97, R97, 0x1, -R128 ;  /* 0x000000016161a824 */ /* 0x000fe200078e0a80 */
[----:B------:R-:W-:-:S07]  /*4c80*/  ISETP.GT.U32.AND P2, PT, R128, R89, PT ;  /* 0x000000598000720c */ /* 0x000fce0003f44070 */
[--C-:B------:R-:W-:Y:S01]  /*4c90*/  @!P0 IMAD.IADD R83, R83, 0x1, -R128.reuse ;  /* 0x0000000153538824 */ /* 0x100fe200078e0a80 */
[----:B------:R-:W-:Y:S01]  /*4ca0*/  ISETP.GT.U32.AND P0, PT, R128, R74, PT ;  /* 0x0000004a8000720c */ /* 0x000fe20003f04070 */
        /* <DEDUP_REMOVED lines=9> */
[----:B------:R-:W-:Y:S01]  /*4d40*/  ISETP.GT.U32.AND P1, PT, R128, R76, PT ;  /* 0x0000004c8000720c */ /* 0x000fe20003f24070 */
[--C-:B------:R-:W-:Y:S01]  /*4d50*/  @!P4 IMAD.IADD R82, R82, 0x1, -R128.reuse ;  /* 0x000000015252c824 */ /* 0x100fe200078e0a80 */
[----:B------:R-:W-:Y:S01]  /*4d60*/  ISETP.GT.U32.AND P4, PT, R128, R68, PT ;  /* 0x000000448000720c */ /* 0x000fe20003f84070 */
        /* <DEDUP_REMOVED lines=197> */
[----:B------:R-:W-:Y:S01]  /*59c0*/  STL [R1+0x88], R190 ;  /* 0x000088be01007387 */ /* 0x000fe20000100800 */
[----:B------:R-:W-:Y:S02]  /*59d0*/  ISETP.GT.U32.AND P1, PT, R128, R142, PT ;  /* 0x0000008e8000720c */ /* 0x000fe40003f24070 */
[----:B0-----:R-:W-:Y:S01]  /*59e0*/  SHF.R.U64 R72, R18, 0x16, RZ ;  /* 0x0000001612487819 */ /* 0x001fe200000012ff */
[----:B------:R0:W-:Y:S01]  /*59f0*/  STL [R1+0x180], R189 ;  /* 0x000180bd01007387 */ /* 0x0001e20000100800 */
[----:B------:R-:W-:Y:S01]  /*5a00*/  @!P4 IMAD.IADD R144, R144, 0x1, -R128 ;  /* 0x000000019090c824 */ /* 0x000fe200078e0a80 */
[----:B------:R-:W-:-:S05]  /*5a10*/  ISETP.GT.U32.AND P4, PT, R128, R157, PT ;  /* 0x0000009d8000720c */ /* 0x000fca0003f84070 */
[----:B------:R-:W-:Y:S02]  /*5a20*/  @!P0 IMAD.IADD R156, R156, 0x1, -R128 ;  /* 0x000000019c9c8824 */ /* 0x000fe400078e0a80 */
[----:B0-----:R-:W-:Y:S01]  /*5a30*/  IMAD R189, R122, 0x29, RZ ;  /* 0x000000297abd7824 */ /* 0x001fe200078e02ff */
[----:B------:R-:W-:-:S04]  /*5a40*/  LOP3.LUT P0, RZ, R72, 0x1, RZ, 0xc0, !PT ;  /* 0x0000000148ff7812 */ /* 0x000fc8000780c0ff */
[----:B------:R-:W-:Y:S02]  /*5a50*/  SHF.R.S32.HI R186, RZ, 0x1f, R189 ;  /* 0x0000001fffba7819 */ /* 0x000fe400000114bd */
[----:B------:R-:W-:Y:S01]  /*5a60*/  IADD3 R72, P6, PT, R189, R20, RZ ;  /* 0x00000014bd487210 */ /* 0x000fe20007fde0ff */
[--C-:B------:R-:W-:Y:S01]  /*5a70*/  @!P2 IMAD.IADD R145, R145, 0x1, -R128.reuse ;  /* 0x000000019191a824 */ /* 0x100fe200078e0a80 */
[----:B------:R-:W-:Y:S01]  /*5a80*/  ISETP.GT.U32.AND P2, PT, R128, R141, PT ;  /* 0x0000008d8000720c */ /* 0x000fe20003f44070 */
[--C-:B------:R-:W-:Y:S02]  /*5a90*/  @!P1 IMAD.IADD R142, R142, 0x1, -R128.reuse ;  /* 0x000000018e8e9824 */ /* 0x100fe400078e0a80 */
[----:B------:R-:W-:Y:S01]  /*5aa0*/  IMAD.X R73, R186, 0x1, R21, P6 ;  /* 0x00000001ba497824 */ /* 0x000fe200030e0615 */
[----:B------:R-:W-:Y:S02]  /*5ab0*/  ISETP.GT.U32.AND P6, PT, R128, R132, PT ;  /* 0x000000848000720c */ /* 0x000fe40003fc4070 */
[----:B------:R-:W-:Y:S01]  /*5ac0*/  ISETP.GE.AND P1, PT, R130, RZ, PT ;  /* 0x000000ff8200720c */ /* 0x000fe20003f26270 */
[----:B------:R-:W-:Y:S01]  /*5ad0*/  @!P4 IMAD.IADD R157, R157, 0x1, -R128 ;  /* 0x000000019d9dc824 */ /* 0x000fe200078e0a80 */
[----:B------:R-:W-:-:S02]  /*5ae0*/  ISETP.GE.AND P4, PT, R127, RZ, PT ;  /* 0x000000ff7f00720c */ /* 0x000fc40003f86270 */
[----:B------:R-:W-:Y:S01]  /*5af0*/  PRMT R127, RZ, 0x7610, R127 ;  /* 0x00007610ff7f7816 */ /* 0x000fe2000000007f */
[----:B------:R-:W-:Y:S02]  /*5b00*/  IMAD R130, R122, 0x2a, RZ ;  /* 0x0000002a7a827824 */ /* 0x000fe400078e02ff */
[--C-:B------:R-:W-:Y:S01]  /*5b10*/  @!P2 IMAD.IADD R141, R141, 0x1, -R128.reuse ;  /* 0x000000018d8da824 */ /* 0x100fe200078e0a80 */
[----:B------:R-:W-:Y:S02]  /*5b20*/  ISETP.GE.AND P2, PT, R129, RZ, PT ;  /* 0x000000ff8100720c */ /* 0x000fe40003f46270 */
[----:B------:R0:W2:Y:S01]  /*5b30*/  @P0 LDG.E.U8 R127, desc[UR26][R72.64] ;  /* 0x0000001a487f0981 */ /* 0x0000a2000c1e1100 */
[----:B------:R-:W-:Y:S01]  /*5b40*/  @!P6 IMAD.IADD R132, R132, 0x1, -R128 ;  /* 0x000000018484e824 */ /* 0x000fe200078e0a80 */
[----:B------:R-:W-:Y:S01]  /*5b50*/  SHF.R.S32.HI R129, RZ, 0x1f, R130 ;  /* 0x0000001fff817819 */ /* 0x000fe20000011482 */
[----:B------:R-:W-:Y:S01]  /*5b60*/  @!P1 IMAD.MOV R126, RZ, RZ, -R126 ;  /* 0x000000ffff7e9224 */ /* 0x000fe200078e0a7e */
[----:B------:R-:W-:-:S02]  /*5b70*/  ISETP.GE.AND P1, PT, R124, RZ, PT ;  /* 0x000000ff7c00720c */ /* 0x000fc40003f26270 */
[----:B------:R-:W-:Y:S02]  /*5b80*/  SHF.R.U64 R124, R18, 0x15, RZ ;  /* 0x00000015127c7819 */ /* 0x000fe400000012ff */
[----:B0-----:R-:W-:-:S05]  /*5b90*/  IADD3 R72, P6, PT, R130, R20, RZ ;  /* 0x0000001482487210 */ /* 0x001fca0007fde0ff */
[----:B------:R-:W-:Y:S01]  /*5ba0*/  IMAD.X R73, R129, 0x1, R21, P6 ;  /* 0x0000000181497824 */ /* 0x000fe200030e0615 */
[----:B------:R-:W-:Y:S02]  /*5bb0*/  LOP3.LUT P6, RZ, R124, 0x1, RZ, 0xc0, !PT ;  /* 0x000000017cff7812 */ /* 0x000fe400078cc0ff */
[----:B------:R-:W-:Y:S01]  /*5bc0*/  PRMT R124, RZ, 0x7610, R124 ;  /* 0x00007610ff7c7816 */ /* 0x000fe2000000007c */
[----:B------:R-:W-:Y:S01]  /*5bd0*/  IMAD R128, R122, 0x2b, RZ ;  /* 0x0000002b7a807824 */ /* 0x000fe200078e02ff */
[----:B------:R-:W-:Y:S01]  /*5be0*/  ISETP.GE.AND P0, PT, R125, RZ, PT ;  /* 0x000000ff7d00720c */ /* 0x000fe20003f06270 */
[----:B------:R-:W-:Y:S01]  /*5bf0*/  @!P2 IMAD.MOV R118, RZ, RZ, -R118 ;  /* 0x000000ffff76a224 */ /* 0x000fe200078e0a76 */
[----:B------:R-:W-:Y:S01]  /*5c00*/  ISETP.GE.AND P2, PT, R121, RZ, PT ;  /* 0x000000ff7900720c */ /* 0x000fe20003f46270 */
[----:B------:R-:W-:Y:S01]  /*5c10*/  IMAD.MOV.U32 R121, RZ, RZ, R115 ;  /* 0x000000ffff797224 */ /* 0x000fe200078e0073 */
[----:B------:R-:W-:Y:S02]  /*5c20*/  SHF.R.S32.HI R125, RZ, 0x1f, R128 ;  /* 0x0000001fff7d7819 */ /* 0x000fe40000011480 */
[----:B------:R-:W-:-:S03]  /*5c30*/  SHF.R.U64 R115, R18, 0x14, RZ ;  /* 0x0000001412737819 */ /* 0x000fc600000012ff */
[----:B------:R0:W2:Y:S02]  /*5c40*/  @P6 LDG.E.U8 R124, desc[UR26][R72.64] ;  /* 0x0000001a487c6981 */ /* 0x0000a4000c1e1100 */
[----:B0-----:R-:W-:-:S05]  /*5c50*/  IADD3 R72, P6, PT, R128, R20, RZ ;  /* 0x0000001480487210 */ /* 0x001fca0007fde0ff */
[----:B------:R-:W-:Y:S01]  /*5c60*/  IMAD.X R73, R125, 0x1, R21, P6 ;  /* 0x000000017d497824 */ /* 0x000fe200030e0615 */
[----:B------:R-:W-:Y:S01]  /*5c70*/  LOP3.LUT P6, RZ, R115, 0x1, RZ, 0xc0, !PT ;  /* 0x0000000173ff7812 */ /* 0x000fe200078cc0ff */
[----:B------:R-:W-:Y:S01]  /*5c80*/  @!P4 IMAD.MOV R116, RZ, RZ, -R116 ;  /* 0x000000ffff74c224 */ /* 0x000fe200078e0a74 */
[----:B------:R-:W-:Y:S02]  /*5c90*/  PRMT R115, RZ, 0x7610, R115 ;  /* 0x00007610ff737816 */ /* 0x000fe40000000073 */
[----:B------:R-:W-:Y:S01]  /*5ca0*/  ISETP.GE.AND P4, PT, R120, RZ, PT ;  /* 0x000000ff7800720c */ /* 0x000fe20003f86270 */
[----:B------:R-:W-:Y:S02]  /*5cb0*/  IMAD R120, R122, 0x2c, RZ ;  /* 0x0000002c7a787824 */ /* 0x000fe400078e02ff */
[----:B------:R-:W-:Y:S01]  /*5cc0*/  @!P0 IMAD.MOV R121, RZ, RZ, -R121 ;  /* 0x000000ffff798224 */ /* 0x000fe200078e0a79 */
[----:B------:R-:W-:Y:S01]  /*5cd0*/  ISETP.GE.AND P0, PT, R119, RZ, PT ;  /* 0x000000ff7700720c */ /* 0x000fe20003f06270 */
[----:B------:R-:W-:Y:S01]  /*5ce0*/  @!P1 IMAD.MOV R111, RZ, RZ, -R111 ;  /* 0x000000ffff6f9224 */ /* 0x000fe200078e0a6f */
[----:B------:R-:W-:Y:S01]  /*5cf0*/  ISETP.GE.AND P1, PT, R113, RZ, PT ;  /* 0x000000ff7100720c */ /* 0x000fe20003f26270 */
[----:B------:R-:W-:Y:S01]  /*5d00*/  IMAD.MOV.U32 R113, RZ, RZ, R109 ;  /* 0x000000ffff717224 */ /* 0x000fe200078e006d */
[----:B------:R-:W-:Y:S01]  /*5d10*/  SHF.R.S32.HI R119, RZ, 0x1f, R120 ;  /* 0x0000001fff777819 */ /* 0x000fe20000011478 */
[----:B------:R0:W2:Y:S01]  /*5d20*/  @P6 LDG.E.U8 R115, desc[UR26][R72.64] ;  /* 0x0000001a48736981 */ /* 0x0000a2000c1e1100 */
[----:B------:R-:W-:-:S02]  /*5d30*/  SHF.R.U64 R109, R18, 0x13, RZ ;  /* 0x00000013126d7819 */ /* 0x000fc400000012ff */
        /* <DEDUP_REMOVED lines=40> */
[----:B------:R-:W-:-:S03]  /*5fc0*/  SHF.R.S32.HI R100, RZ, 0x1f, R102 ;  /* 0x0000001fff647819 */ /* 0x000fc60000011466 */
[----:B------:R0:W2:Y:S01]  /*5fd0*/  @P6 LDG.E.U8 R97, desc[UR26][R72.64] ;  /* 0x0000001a48616981 */ /* 0x0000a2000c1e1100 */
[----:B------:R-:W-:Y:S02]  /*5fe0*/  ISETP.GE.AND P2, PT, R91, RZ, PT ;  /* 0x000000ff5b00720c */ /* 0x000fe40003f46270 */
[----:B------:R-:W-:Y:S02]  /*5ff0*/  SHF.R.U64 R91, R18, 0x10, RZ ;  /* 0x00000010125b7819 */ /* 0x000fe400000012ff */
        /* <DEDUP_REMOVED lines=39> */
[----:B------:R-:W-:Y:S01]  /*6270*/  @!P0 IMAD.MOV R76, RZ, RZ, -R76 ;  /* 0x000000ffff4c8224 */ /* 0x000fe200078e0a4c */
[----:B------:R-:W-:Y:S01]  /*6280*/  SHF.R.S32.HI R80, RZ, 0x1f, R81 ;  /* 0x0000001fff507819 */ /* 0x000fe20000011451 */
[----:B------:R0:W2:Y:S01]  /*6290*/  @P6 LDG.E.U8 R79, desc[UR26][R72.64] ;  /* 0x0000001a484f6981 */ /* 0x0000a2000c1e1100 */
[----:B------:R-:W-:-:S02]  /*62a0*/  IADD3 R70, P6, PT, R81, R20, RZ ;  /* 0x0000001451467210 */ /* 0x000fc40007fde0ff */
[----:B------:R-:W-:Y:S02]  /*62b0*/  ISETP.GE.AND P0, PT, R69, RZ, PT ;  /* 0x000000ff4500720c */ /* 0x000fe40003f06270 */
[----:B------:R-:W-:Y:S01]  /*62c0*/  SHF.R.U64 R69, R18, 0xc, RZ ;  /* 0x0000000c12457819 */ /* 0x000fe200000012ff */
[----:B0-----:R-:W-:Y:S02]  /*62d0*/  IMAD.MOV.U32 R72, RZ, RZ, R71 ;  /* 0x000000ffff487224 */ /* 0x001fe400078e0047 */
[----:B------:R-:W-:Y:S01]  /*62e0*/  IMAD.X R71, R80, 0x1, R21, P6 ;  /* 0x0000000150477824 */ /* 0x000fe200030e0615 */
[----:B------:R-:W-:Y:S01]  /*62f0*/  LOP3.LUT P6, RZ, R69, 0x1, RZ, 0xc0, !PT ;  /* 0x0000000145ff7812 */ /* 0x000fe200078cc0ff */
[----:B------:R-:W-:Y:S01]  /*6300*/  @!P1 IMAD.MOV R72, RZ, RZ, -R72 ;  /* 0x000000ffff489224 */ /* 0x000fe200078e0a48 */
[----:B------:R-:W-:Y:S02]  /*6310*/  PRMT R69, RZ, 0x7610, R69 ;  /* 0x00007610ff457816 */ /* 0x000fe40000000045 */
[----:B------:R-:W-:Y:S01]  /*6320*/  ISETP.GE.AND P1, PT, R75, RZ, PT ;  /* 0x000000ff4b00720c */ /* 0x000fe20003f26270 */
[----:B------:R-:W-:-:S02]  /*6330*/  IMAD R75, R122, 0x34, RZ ;  /* 0x000000347a4b7824 */ /* 0x000fc400078e02ff */
[----:B------:R-:W-:Y:S01]  /*6340*/  @!P2 IMAD.MOV R68, RZ, RZ, -R68 ;  /* 0x000000ffff44a224 */ /* 0x000fe200078e0a44 */
[----:B------:R-:W-:Y:S02]  /*6350*/  ISETP.GE.AND P2, PT, R64, RZ, PT ;  /* 0x000000ff4000720c */ /* 0x000fe40003f46270 */
[----:B------:R-:W-:-:S03]  /*6360*/  SHF.R.S32.HI R73, RZ, 0x1f, R75 ;  /* 0x0000001fff497819 */ /* 0x000fc6000001144b */
[----:B------:R0:W2:Y:S01]  /*6370*/  @P6 LDG.E.U8 R69, desc[UR26][R70.64] ;  /* 0x0000001a46456981 */ /* 0x0000a2000c1e1100 */
[----:B------:R-:W-:Y:S01]  /*6380*/  IADD3 R64, P6, PT, R75, R20, RZ ;  /* 0x000000144b407210 */ /* 0x000fe20007fde0ff */
[----:B------:R-:W-:Y:S01]  /*6390*/  @!P4 IMAD.MOV R67, RZ, RZ, -R67 ;  /* 0x000000ffff43c224 */ /* 0x000fe200078e0a43 */
[----:B------:R-:W-:-:S03]  /*63a0*/  ISETP.GE.AND P4, PT, R65, RZ, PT ;  /* 0x000000ff4100720c */ /* 0x000fc60003f86270 */
[----:B------:R-:W-:Y:S02]  /*63b0*/  IMAD.X R65, R73, 0x1, R21, P6 ;  /* 0x0000000149417824 */ /* 0x000fe400030e0615 */
[----:B0-----:R-:W-:Y:S01]  /*63c0*/  IMAD.MOV.U32 R70, RZ, RZ, R63 ;  /* 0x000000ffff467224 */ /* 0x001fe200078e003f */
[----:B------:R-:W-:-:S04]  /*63d0*/  SHF.R.U64 R63, R18, 0xb, RZ ;  /* 0x0000000b123f7819 */ /* 0x000fc800000012ff */
[----:B------:R-:W-:Y:S02]  /*63e0*/  LOP3.LUT P6, RZ, R63, 0x1, RZ, 0xc0, !PT ;  /* 0x000000013fff7812 */ /* 0x000fe400078cc0ff */
[----:B------:R-:W-:Y:S01]  /*63f0*/  PRMT R63, RZ, 0x7610, R63 ;  /* 0x00007610ff3f7816 */ /* 0x000fe2000000003f */
[----:B------:R-:W-:Y:S02]  /*6400*/  IMAD R71, R122, 0x35, RZ ;  /* 0x000000357a477824 */ /* 0x000fe400078e02ff */
[----:B------:R-:W-:Y:S01]  /*6410*/  @!P0 IMAD.MOV R70, RZ, RZ, -R70 ;  /* 0x000000ffff468224 */ /* 0x000fe200078e0a46 */
[----:B------:R-:W-:Y:S01]  /*6420*/  ISETP.GE.AND P0, PT, R66, RZ, PT ;  /* 0x000000ff4200720c */ /* 0x000fe20003f06270 */
[----:B------:R-:W-:Y:S01]  /*6430*/  @!P2 IMAD.MOV R62, RZ, RZ, -R62 ;  /* 0x000000ffff3ea224 */ /* 0x000fe200078e0a3e */
[----:B------:R-:W-:Y:S01]  /*6440*/  ISETP.GE.AND P2, PT, R58, RZ, PT ;  /* 0x000000ff3a00720c */ /* 0x000fe20003f46270 */
[----:B------:R-:W-:Y:S01]  /*6450*/  @!P1 IMAD.MOV R60, RZ, RZ, -R60 ;  /* 0x000000ffff3c9224 */ /* 0x000fe200078e0a3c */
[----:B------:R-:W-:-:S03]  /*6460*/  SHF.R.S32.HI R66, RZ, 0x1f, R71 ;  /* 0x0000001fff427819 */ /* 0x000fc60000011447 */
[----:B------:R0:W2:Y:S01]  /*6470*/  @P6 LDG.E.U8 R63, desc[UR26][R64.64] ;  /* 0x0000001a403f6981 */ /* 0x0000a2000c1e1100 */
[----:B------:R-:W-:Y:S02]  /*6480*/  IADD3 R58, P6, PT, R71, R20, RZ ;  /* 0x00000014473a7210 */ /* 0x000fe40007fde0ff */
[----:B------:R-:W-:Y:S02]  /*6490*/  ISETP.GE.AND P1, PT, R57, RZ, PT ;  /* 0x000000ff3900720c */ /* 0x000fe40003f26270 */
[----:B------:R-:W-:Y:S01]  /*64a0*/  SHF.R.U64 R57, R18, 0xa, RZ ;  /* 0x0000000a12397819 */ /* 0x000fe200000012ff */
[----:B0-----:R-:W-:Y:S02]  /*64b0*/  IMAD.MOV.U32 R64, RZ, RZ, R59 ;  /* 0x000000ffff407224 */ /* 0x001fe400078e003b */
[----:B------:R-:W-:Y:S01]  /*64c0*/  IMAD.X R59, R66, 0x1, R21, P6 ;  /* 0x00000001423b7824 */ /* 0x000fe200030e0615 */
[----:B------:R-:W-:Y:S02]  /*64d0*/  LOP3.LUT P6, RZ, R57, 0x1, RZ, 0xc0, !PT ;  /* 0x0000000139ff7812 */ /* 0x000fe400078cc0ff */
[----:B------:R-:W-:Y:S01]  /*64e0*/  PRMT R57, RZ, 0x7610, R57 ;  /* 0x00007610ff397816 */ /* 0x000fe20000000039 */
[----:B------:R-:W-:-:S02]  /*64f0*/  IMAD R65, R122, 0x36, RZ ;  /* 0x000000367a417824 */ /* 0x000fc400078e02ff */
[----:B------:R-:W-:Y:S01]  /*6500*/  @!P4 IMAD.MOV R64, RZ, RZ, -R64 ;  /* 0x000000ffff40c224 */ /* 0x000fe200078e0a40 */
[----:B------:R-:W-:Y:S01]  /*6510*/  ISETP.GE.AND P4, PT, R61, RZ, PT ;  /* 0x000000ff3d00720c */ /* 0x000fe20003f86270 */
        /* <DEDUP_REMOVED lines=14> */
[----:B------:R-:W-:-:S07]  /*6600*/  ISETP.GE.AND P2, PT, R55, RZ, PT ;  /* 0x000000ff3700720c */ /* 0x000fce0003f46270 */
[----:B------:R0:W2:Y:S01]  /*6610*/  @P6 LDG.E.U8 R51, desc[UR26][R52.64] ;  /* 0x0000001a34336981 */ /* 0x0000a2000c1e1100 */
[----:B------:R-:W-:Y:S01]  /*6620*/  @!P1 IMAD.MOV R49, RZ, RZ, -R49 ;  /* 0x000000ffff319224 */ /* 0x000fe200078e0a31 */
[----:B------:R-:W-:Y:S01]  /*6630*/  SHF.R.S32.HI R55, RZ, 0x1f, R59 ;  /* 0x0000001fff377819 */ /* 0x000fe2000001143b */
[----:B0-----:R-:W-:-:S04]  /*6640*/  IMAD.MOV.U32 R52, RZ, RZ, R47 ;  /* 0x000000ffff347224 */ /* 0x001fc800078e002f */
[----:B------:R-:W-:Y:S01]  /*6650*/  @!P4 IMAD.MOV R52, RZ, RZ, -R52 ;  /* 0x000000ffff34c224 */ /* 0x000fe200078e0a34 */
[----:B------:R-:W-:Y:S01]  /*6660*/  ISETP.GE.AND P4, PT, R48, RZ, PT ;  /* 0x000000ff3000720c */ /* 0x000fe20003f86270 */
[----:B------:R-:W-:Y:S01]  /*6670*/  IMAD.MOV.U32 R48, RZ, RZ, R46 ;  /* 0x000000ffff307224 */ /* 0x000fe200078e002e */
[----:B------:R-:W-:Y:S02]  /*6680*/  IADD3 R46, P6, PT, R59, R20, RZ ;  /* 0x000000143b2e7210 */ /* 0x000fe40007fde0ff */
[----:B------:R-:W-:Y:S02]  /*6690*/  ISETP.GE.AND P1, PT, R45, RZ, PT ;  /* 0x000000ff2d00720c */ /* 0x000fe40003f26270 */
[----:B------:R-:W-:Y:S01]  /*66a0*/  SHF.R.U64 R45, R18, 0x8, RZ ;  /* 0x00000008122d7819 */ /* 0x000fe200000012ff */
[----:B------:R-:W-:-:S03]  /*66b0*/  IMAD.X R47, R55, 0x1, R21, P6 ;  /* 0x00000001372f7824 */ /* 0x000fc600030e0615 */
[----:B------:R-:W-:Y:S01]  /*66c0*/  LOP3.LUT P6, RZ, R45, 0x1, RZ, 0xc0, !PT ;  /* 0x000000012dff7812 */ /* 0x000fe200078cc0ff */
[----:B------:R-:W-:Y:S01]  /*66d0*/  @!P0 IMAD.MOV R48, RZ, RZ, -R48 ;  /* 0x000000ffff308224 */ /* 0x000fe200078e0a30 */
[----:B------:R-:W-:Y:S02]  /*66e0*/  PRMT R45, RZ, 0x7610, R45 ;  /* 0x00007610ff2d7816 */ /* 0x000fe4000000002d */
[----:B------:R-:W-:Y:S01]  /*66f0*/  ISETP.GE.AND P0, PT, R50, RZ, PT ;  /* 0x000000ff3200720c */ /* 0x000fe20003f06270 */
[----:B------:R-:W-:-:S08]  /*6700*/  IMAD R53, R122, 0x39, RZ ;  /* 0x000000397a357824 */ /* 0x000fd000078e02ff */
[----:B------:R0:W2:Y:S01]  /*6710*/  @P6 LDG.E.U8 R45, desc[UR26][R46.64] ;  /* 0x0000001a2e2d6981 */ /* 0x0000a2000c1e1100 */
[----:B------:R-:W-:Y:S01]  /*6720*/  SHF.R.S32.HI R50, RZ, 0x1f, R53 ;  /* 0x0000001fff327819 */ /* 0x000fe20000011435 */
[----:B0-----:R-:W-:-:S04]  /*6730*/  IMAD.MOV.U32 R46, RZ, RZ, R41 ;  /* 0x000000ffff2e7224 */ /* 0x001fc800078e0029 */
[----:B------:R-:W-:Y:S01]  /*6740*/  @!P2 IMAD.MOV R46, RZ, RZ, -R46 ;  /* 0x000000ffff2ea224 */ /* 0x000fe200078e0a2e */
[----:B------:R-:W-:Y:S01]  /*6750*/  ISETP.GE.AND P2, PT, R42, RZ, PT ;  /* 0x000000ff2a00720c */ /* 0x000fe20003f46270 */
[----:B------:R-:W-:Y:S01]  /*6760*/  IMAD.MOV.U32 R42, RZ, RZ, R40 ;  /* 0x000000ffff2a7224 */ /* 0x000fe200078e0028 */
[----:B------:R-:W-:Y:S01]  /*6770*/  IADD3 R40, P6, PT, R53, R20, RZ ;  /* 0x0000001435287210 */ /* 0x000fe20007fde0ff */
[----:B------:R-:W-:Y:S01]  /*6780*/  @!P0 IMAD.MOV R43, RZ, RZ, -R43 ;  /* 0x000000ffff2b8224 */ /* 0x000fe200078e0a2b */
[----:B------:R-:W-:Y:S02]  /*6790*/  ISETP.GE.AND P0, PT, R39, RZ, PT ;  /* 0x000000ff2700720c */ /* 0x000fe40003f06270 */
[----:B------:R-:W-:Y:S01]  /*67a0*/  SHF.R.U64 R39, R18, 0x6, RZ ;  /* 0x0000000612277819 */ /* 0x000fe200000012ff */
[----:B------:R-:W-:-:S03]  /*67b0*/  IMAD.X R41, R50, 0x1, R21, P6 ;  /* 0x0000000132297824 */ /* 0x000fc600030e0615 */
[----:B------:R-:W-:Y:S02]  /*67c0*/  LOP3.LUT P6, RZ, R39, 0x1, RZ, 0xc0, !PT ;  /* 0x0000000127ff7812 */ /* 0x000fe400078cc0ff */
[----:B------:R-:W-:Y:S01]  /*67d0*/  PRMT R39, RZ, 0x7610, R39 ;  /* 0x00007610ff277816 */ /* 0x000fe20000000027 */
[----:B------:R-:W-:Y:S02]  /*67e0*/  IMAD R47, R122, 0x3a, RZ ;  /* 0x0000003a7a2f7824 */ /* 0x000fe400078e02ff */
[----:B------:R-:W-:Y:S01]  /*67f0*/  @!P4 IMAD.MOV R42, RZ, RZ, -R42 ;  /* 0x000000ffff2ac224 */ /* 0x000fe200078e0a2a */
[----:B------:R-:W-:Y:S01]  /*6800*/  ISETP.GE.AND P4, PT, R44, RZ, PT ;  /* 0x000000ff2c00720c */ /* 0x000fe20003f86270 */
[----:B------:R-:W-:Y:S01]  /*6810*/  @!P1 IMAD.MOV R33, RZ, RZ, -R33 ;  /* 0x000000ffff219224 */ /* 0x000fe200078e0a21 */
[----:B------:R-:W-:Y:S02]  /*6820*/  ISETP.GE.AND P1, PT, R34, RZ, PT ;  /* 0x000000ff2200720c */ /* 0x000fe40003f26270 */
[----:B------:R-:W-:-:S03]  /*6830*/  SHF.R.S32.HI R44, RZ, 0x1f, R47 ;  /* 0x0000001fff2c7819 */ /* 0x000fc6000001142f */
[----:B------:R0:W3:Y:S01]  /*6840*/  @P6 LDG.E.U8 R39, desc[UR26][R40.64] ;  /* 0x0000001a28276981 */ /* 0x0000e2000c1e1100 */
[----:B------:R-:W-:-:S03]  /*6850*/  IADD3 R34, P6, PT, R47, R20, RZ ;  /* 0x000000142f227210 */ /* 0x000fc60007fde0ff */
[----:B------:R-:W-:Y:S01]  /*6860*/  STL [R1+0x80], R189 ;  /* 0x000080bd01007387 */ /* 0x000fe20000100800 */
[----:B0-----:R-:W-:Y:S01]  /*6870*/  IMAD.MOV.U32 R41, RZ, RZ, R36 ;  /* 0x000000ffff297224 */ /* 0x001fe200078e0024 */
[----:B------:R-:W-:Y:S01]  /*6880*/  SHF.R.U64 R36, R18, 0x5, RZ ;  /* 0x0000000512247819 */ /* 0x000fe200000012ff */
[----:B------:R-:W-:Y:S02]  /*6890*/  IMAD.MOV.U32 R40, RZ, RZ, R35 ;  /* 0x000000ffff287224 */ /* 0x000fe400078e0023 */
[----:B------:R-:W-:Y:S01]  /*68a0*/  IMAD.X R35, R44, 0x1, R21, P6 ;  /* 0x000000012c237824 */ /* 0x000fe200030e0615 */
[----:B------:R-:W-:Y:S01]  /*68b0*/  LOP3.LUT P6, RZ, R36, 0x1, RZ, 0xc0, !PT ;  /* 0x0000000124ff7812 */ /* 0x000fe200078cc0ff */
[----:B------:R-:W-:Y:S04]  /*68c0*/  STL [R1+0x17c], R186 ;  /* 0x00017cba01007387 */ /* 0x000fe80000100800 */
[----:B------:R-:W-:Y:S01]  /*68d0*/  STL [R1+0x7c], R130 ;  /* 0x00007c8201007387 */ /* 0x000fe20000100800 */
[----:B------:R-:W-:-:S03]  /*68e0*/  PRMT R36, RZ, 0x7610, R36 ;  /* 0x00007610ff247816 */ /* 0x000fc60000000024 */
[----:B------:R-:W-:Y:S04]  /*68f0*/  STL [R1+0x178], R129 ;  /* 0x0001788101007387 */ /* 0x000fe80000100800 */
[----:B------:R-:W-:Y:S04]  /*6900*/  STL [R1+0x78], R128 ;  /* 0x0000788001007387 */ /* 0x000fe80000100800 */
[----:B------:R-:W-:Y:S04]  /*6910*/  STL [R1+0x174], R125 ;  /* 0x0001747d01007387 */ /* 0x000fe80000100800 */
[----:B------:R-:W-:Y:S01]  /*6920*/  STL [R1+0x74], R120 ;  /* 0x0000747801007387 */ /* 0x000fe20000100800 */
[----:B------:R-:W-:-:S03]  /*6930*/  @!P4 IMAD.MOV R41, RZ, RZ, -R41 ;  /* 0x000000ffff29c224 */ /* 0x000fc600078e0a29 */
[----:B------:R-:W-:Y:S01]  /*6940*/  STL [R1+0x170], R119 ;  /* 0x0001707701007387 */ /* 0x000fe20000100800 */
[----:B------:R-:W-:-:S03]  /*6950*/  ISETP.GE.AND P4, PT, R38, RZ, PT ;  /* 0x000000ff2600720c */ /* 0x000fc60003f86270 */
[----:B------:R-:W-:Y:S01]  /*6960*/  STL [R1+0x70], R114 ;  /* 0x0000707201007387 */ /* 0x000fe20000100800 */
[----:B------:R-:W-:-:S03]  /*6970*/  IMAD R38, R122, 0x3b, RZ ;  /* 0x0000003b7a267824 */ /* 0x000fc600078e02ff */
[----:B------:R-:W-:Y:S04]  /*6980*/  STL [R1+0x16c], R112 ;  /* 0x00016c7001007387 */ /* 0x000fe80000100800 */
[----:B------:R-:W-:Y:S04]  /*6990*/  STL [R1+0x6c], R108 ;  /* 0x00006c6c01007387 */ /* 0x000fe80000100800 */
[----:B------:R-:W-:Y:S01]  /*69a0*/  STL [R1+0x168], R106 ;  /* 0x0001686a01007387 */ /* 0x000fe20000100800 */
[----:B------:R-:W-:-:S03]  /*69b0*/  @!P2 IMAD.MOV R40, RZ, RZ, -R40 ;  /* 0x000000ffff28a224 */ /* 0x000fc600078e0a28 */
[----:B------:R-:W-:Y:S04]  /*69c0*/  STL [R1+0x68], R102 ;  /* 0x0000686601007387 */ /* 0x000fe80000100800 */
[----:B------:R0:W4:Y:S01]  /*69d0*/  @P6 LDG.E.U8 R36, desc[UR26][R34.64] ;  /* 0x0000001a22246981 */ /* 0x000122000c1e1100 */
[----:B------:R-:W-:-:S03]  /*69e0*/  ISETP.GE.AND P2, PT, R37, RZ, PT ;  /* 0x000000ff2500720c */ /* 0x000fc60003f46270 */
[----:B------:R-:W-:Y:S01]  /*69f0*/  STL [R1+0x164], R100 ;  /* 0x0001646401007387 */ /* 0x000fe20000100800 */
[----:B------:R-:W-:-:S03]  /*6a00*/  SHF.R.S32.HI R37, RZ, 0x1f, R38 ;  /* 0x0000001fff257819 */ /* 0x000fc60000011426 */
[----:B------:R-:W-:Y:S01]  /*6a10*/  STL [R1+0x60], R94 ;  /* 0x0000605e01007387 */ /* 0x000fe20000100800 */
[----:B0-----:R-:W-:-:S03]  /*6a20*/  IMAD.MOV.U32 R35, RZ, RZ, R29 ;  /* 0x000000ffff237224 */ /* 0x001fc600078e001d */
[----:B------:R-:W-:Y:S01]  /*6a30*/  STL [R1+0x160], R92 ;  /* 0x0001605c01007387 */ /* 0x000fe20000100800 */
[----:B------:R-:W-:Y:S01]  /*6a40*/  IMAD.MOV.U32 R34, RZ, RZ, R28 ;  /* 0x000000ffff227224 */ /* 0x000fe200078e001c */
[----:B------:R-:W-:Y:S01]  /*6a50*/  IADD3 R28, P6, PT, R38, R20, RZ ;  /* 0x00000014261c7210 */ /* 0x000fe20007fde0ff */
[----:B------:R-:W-:Y:S01]  /*6a60*/  @!P1 IMAD.MOV R35, RZ, RZ, -R35 ;  /* 0x000000ffff239224 */ /* 0x000fe200078e0a23 */
[----:B------:R-:W-:Y:S01]  /*6a70*/  STL [R1+0x5c], R90 ;  /* 0x00005c5a01007387 */ /* 0x000fe20000100800 */
[----:B------:R-:W-:-:S03]  /*6a80*/  ISETP.GE.AND P1, PT, R30, RZ, PT ;  /* 0x000000ff1e00720c */ /* 0x000fc60003f26270 */
[----:B------:R-:W-:Y:S01]  /*6a90*/  STL [R1+0x15c], R85 ;  /* 0x00015c5501007387 */ /* 0x000fe20000100800 */
[----:B------:R-:W-:-:S03]  /*6aa0*/  SHF.R.U64 R30, R18, 0x4, RZ ;  /* 0x00000004121e7819 */ /* 0x000fc600000012ff */
[----:B------:R-:W-:Y:S01]  /*6ab0*/  STL [R1+0x58], R81 ;  /* 0x0000585101007387 */ /* 0x000fe20000100800 */
[----:B------:R-:W-:-:S03]  /*6ac0*/  IMAD.X R29, R37, 0x1, R21, P6 ;  /* 0x00000001251d7824 */ /* 0x000fc600030e0615 */
[----:B------:R-:W-:Y:S01]  /*6ad0*/  STL [R1+0x158], R80 ;  /* 0x0001585001007387 */ /* 0x000fe20000100800 */
[----:B------:R-:W-:-:S03]  /*6ae0*/  LOP3.LUT P6, RZ, R30, 0x1, RZ, 0xc0, !PT ;  /* 0x000000011eff7812 */ /* 0x000fc600078cc0ff */
[----:B------:R-:W-:Y:S04]  /*6af0*/  STL [R1+0x54], R75 ;  /* 0x0000544b01007387 */ /* 0x000fe80000100800 */
[----:B------:R-:W-:Y:S04]  /*6b00*/  STL [R1+0x154], R73 ;  /* 0x0001544901007387 */ /* 0x000fe80000100800 */
[----:B------:R-:W-:Y:S04]  /*6b10*/  STL [R1+0x50], R71 ;  /* 0x0000504701007387 */ /* 0x000fe80000100800 */
[----:B------:R-:W-:Y:S04]  /*6b20*/  STL [R1+0x150], R66 ;  /* 0x0001504201007387 */ /* 0x000fe80000100800 */
[----:B------:R-:W-:Y:S04]  /*6b30*/  STL [R1+0x4c], R65 ;  /* 0x00004c4101007387 */ /* 0x000fe80000100800 */
[----:B------:R-:W-:Y:S04]  /*6b40*/  STL [R1+0x14c], R61 ;  /* 0x00014c3d01007387 */ /* 0x000fe80000100800 */
[----:B------:R-:W-:Y:S01]  /*6b50*/  STL [R1+0x48], R59 ;  /* 0x0000483b01007387 */ /* 0x000fe20000100800 */
[----:B------:R-:W-:-:S03]  /*6b60*/  PRMT R30, RZ, 0x7610, R30 ;  /* 0x00007610ff1e7816 */ /* 0x000fc6000000001e */
[----:B------:R-:W-:Y:S04]  /*6b70*/  STL [R1+0x148], R55 ;  /* 0x0001483701007387 */ /* 0x000fe80000100800 */
[----:B------:R-:W-:Y:S04]  /*6b80*/  STL [R1+0x40], R53 ;  /* 0x0000403501007387 */ /* 0x000fe80000100800 */
[----:B------:R-:W-:Y:S04]  /*6b90*/  STL [R1+0x144], R50 ;  /* 0x0001443201007387 */ /* 0x000fe80000100800 */
[----:B------:R-:W-:Y:S04]  /*6ba0*/  STL [R1+0x3c], R47 ;  /* 0x00003c2f01007387 */ /* 0x000fe80000100800 */
[----:B------:R-:W-:Y:S04]  /*6bb0*/  STL [R1+0x140], R44 ;  /* 0x0001402c01007387 */ /* 0x000fe80000100800 */
[----:B------:R0:W-:Y:S04]  /*6bc0*/  STL [R1+0x38], R38 ;  /* 0x0000382601007387 */ /* 0x0001e80000100800 */
[----:B------:R1:W5:Y:S01]  /*6bd0*/  @P6 LDG.E.U8 R30, desc[UR26][R28.64] ;  /* 0x0000001a1c1e6981 */ /* 0x000362000c1e1100 */
[----:B0-----:R-:W-:-:S03]  /*6be0*/  IMAD R38, R122, 0x3c, RZ ;  /* 0x0000003c7a267824 */ /* 0x001fc600078e02ff */
[----:B------:R0:W-:Y:S01]  /*6bf0*/  STL [R1+0x13c], R37 ;  /* 0x00013c2501007387 */ /* 0x0001e20000100800 */
[----:B-1----:R-:W-:Y:S01]  /*6c00*/  IMAD.MOV.U32 R29, RZ, RZ, R26 ;  /* 0x000000ffff1d7224 */ /* 0x002fe200078e001a */
[----:B------:R-:W-:Y:S01]  /*6c10*/  IADD3 R26, P6, PT, R38, R20, RZ ;  /* 0x00000014261a7210 */ /* 0x000fe20007fde0ff */
[----:B------:R-:W-:Y:S01]  /*6c20*/  @!P2 IMAD.MOV R32, RZ, RZ, -R32 ;  /* 0x000000ffff20a224 */ /* 0x000fe200078e0a20 */
[----:B------:R-:W-:Y:S02]  /*6c30*/  SHF.R.U64 R28, R18, 0x3, RZ ;  /* 0x00000003121c7819 */ /* 0x000fe400000012ff */
[----:B0-----:R-:W-:Y:S02]  /*6c40*/  SHF.R.S32.HI R37, RZ, 0x1f, R38 ;  /* 0x0000001fff257819 */ /* 0x001fe40000011426 */
[----:B------:R-:W-:Y:S01]  /*6c50*/  ISETP.GE.AND P2, PT, R31, RZ, PT ;  /* 0x000000ff1f00720c */ /* 0x000fe20003f46270 */
[----:B------:R-:W-:Y:S02]  /*6c60*/  IMAD.MOV.U32 R31, RZ, RZ, R27 ;  /* 0x000000ffff1f7224 */ /* 0x000fe400078e001b */
[----:B------:R-:W-:Y:S01]  /*6c70*/  IMAD.X R27, R37, 0x1, R21, P6 ;  /* 0x00000001251b7824 */ /* 0x000fe200030e0615 */
[----:B------:R-:W-:-:S02]  /*6c80*/  LOP3.LUT P6, RZ, R28, 0x1, RZ, 0xc0, !PT ;  /* 0x000000011cff7812 */ /* 0x000fc400078cc0ff */
[----:B------:R-:W-:Y:S01]  /*6c90*/  PRMT R28, RZ, 0x7610, R28 ;  /* 0x00007610ff1c7816 */ /* 0x000fe2000000001c */
[----:B------:R-:W-:Y:S01]  /*6ca0*/  IMAD R44, R122, 0x3d, RZ ;  /* 0x0000003d7a2c7824 */ /* 0x000fe200078e02ff */
[----:B------:R0:W-:Y:S04]  /*6cb0*/  STL [R1+0x34], R38 ;  /* 0x0000342601007387 */ /* 0x0001e80000100800 */
[----:B------:R1:W-:Y:S05]  /*6cc0*/  STL [R1+0x138], R37 ;  /* 0x0001382501007387 */ /* 0x0003ea0000100800 */
[----:B------:R1:W5:Y:S01]  /*6cd0*/  @P6 LDG.E.U8 R28, desc[UR26][R26.64] ;  /* 0x0000001a1a1c6981 */ /* 0x000362000c1e1100 */
[----:B0-----:R-:W-:Y:S01]  /*6ce0*/  SHF.R.S32.HI R38, RZ, 0x1f, R44 ;  /* 0x0000001fff267819 */ /* 0x001fe2000001142c */
[----:B-1----:R-:W-:Y:S01]  /*6cf0*/  IMAD.MOV.U32 R37, RZ, RZ, R24 ;  /* 0x000000ffff257224 */ /* 0x002fe200078e0018 */
[----:B------:R-:W-:Y:S01]  /*6d00*/  SHF.R.U64 R24, R18, 0x2, RZ ;  /* 0x0000000212187819 */ /* 0x000fe200000012ff */
[----:B------:R-:W-:Y:S01]  /*6d10*/  IMAD.MOV.U32 R26, RZ, RZ, R22 ;  /* 0x000000ffff1a7224 */ /* 0x000fe200078e0016 */
[----:B------:R-:W-:Y:S01]  /*6d20*/  IADD3 R22, P6, PT, R44, R20, RZ ;  /* 0x000000142c167210 */ /* 0x000fe20007fde0ff */
[----:B------:R-:W-:-:S04]  /*6d30*/  IMAD.MOV.U32 R27, RZ, RZ, R23 ;  /* 0x000000ffff1b7224 */ /* 0x000fc800078e0017 */
[----:B------:R-:W-:Y:S01]  /*6d40*/  IMAD.X R23, R38, 0x1, R21, P6 ;  /* 0x0000000126177824 */ /* 0x000fe200030e0615 */
[----:B------:R-:W-:Y:S01]  /*6d50*/  LOP3.LUT P6, RZ, R24, 0x1, RZ, 0xc0, !PT ;  /* 0x0000000118ff7812 */ /* 0x000fe200078cc0ff */
[----:B------:R-:W-:Y:S01]  /*6d60*/  @!P2 IMAD.MOV R26, RZ, RZ, -R26 ;  /* 0x000000ffff1aa224 */ /* 0x000fe200078e0a1a */
[----:B------:R-:W-:Y:S02]  /*6d70*/  ISETP.GE.AND P2, PT, R139, RZ, PT ;  /* 0x000000ff8b00720c */ /* 0x000fe40003f46270 */
[----:B------:R-:W-:Y:S01]  /*6d80*/  PRMT R24, RZ, 0x7610, R24 ;  /* 0x00007610ff187816 */ /* 0x000fe20000000018 */
[----:B------:R0:W-:Y:S01]  /*6d90*/  STL [R1+0x30], R44 ;  /* 0x0000302c01007387 */ /* 0x0001e20000100800 */
[----:B------:R-:W-:-:S07]  /*6da0*/  SHF.R.U64 R18, R18, 0x1, RZ ;  /* 0x0000000112127819 */ /* 0x000fce00000012ff */
[----:B------:R1:W5:Y:S01]  /*6db0*/  @P6 LDG.E.U8 R24, desc[UR26][R22.64] ;  /* 0x0000001a16186981 */ /* 0x000362000c1e1100 */
[----:B0-----:R-:W-:Y:S02]  /*6dc0*/  IMAD R44, R122, 0x3e, RZ ;  /* 0x0000003e7a2c7824 */ /* 0x001fe400078e02ff */
[----:B------:R-:W-:Y:S01]  /*6dd0*/  @!P2 IMAD.MOV R147, RZ, RZ, -R147 ;  /* 0x000000ffff93a224 */ /* 0x000fe200078e0a93 */
[----:B------:R-:W-:Y:S01]  /*6de0*/  LOP3.LUT P2, RZ, R18, 0x1, RZ, 0xc0, !PT ;  /* 0x0000000112ff7812 */ /* 0x000fe2000784c0ff */
[----:B------:R0:W-:Y:S01]  /*6df0*/  STL [R1+0x134], R38 ;  /* 0x0001342601007387 */ /* 0x0001e20000100800 */
[----:B-1----:R-:W-:-:S03]  /*6e00*/  IADD3 R22, P6, PT, R44, R20, RZ ;  /* 0x000000142c167210 */ /* 0x002fc60007fde0ff */
[----:B------:R-:W-:Y:S01]  /*6e10*/  STL [R1+0x2c], R44 ;  /* 0x00002c2c01007387 */ /* 0x000fe20000100800 */
[----:B------:R-:W-:Y:S02]  /*6e20*/  PRMT R18, RZ, 0x7610, R18 ;  /* 0x00007610ff127816 */ /* 0x000fe40000000012 */
[----:B0-----:R-:W-:-:S05]  /*6e30*/  SHF.R.S32.HI R38, RZ, 0x1f, R44 ;  /* 0x0000001fff267819 */ /* 0x001fca000001142c */
[----:B------:R0:W-:Y:S01]  /*6e40*/  STL [R1+0x130], R38 ;  /* 0x0001302601007387 */ /* 0x0001e20000100800 */
[----:B------:R-:W-:-:S05]  /*6e50*/  IMAD.X R23, R38, 0x1, R21, P6 ;  /* 0x0000000126177824 */ /* 0x000fca00030e0615 */
[----:B------:R1:W5:Y:S01]  /*6e60*/  @P2 LDG.E.U8 R18, desc[UR26][R22.64] ;  /* 0x0000001a16122981 */ /* 0x000362000c1e1100 */
[----:B0-----:R-:W-:-:S05]  /*6e70*/  IMAD R38, R122, 0x3f, RZ ;  /* 0x0000003f7a267824 */ /* 0x001fca00078e02ff */
[----:B------:R-:W-:Y:S02]  /*6e80*/  IADD3 R20, P2, PT, R38, R20, RZ ;  /* 0x0000001426147210 */ /* 0x000fe40007f5e0ff */
[----:B-1----:R-:W-:Y:S02]  /*6e90*/  SHF.R.S32.HI R23, RZ, 0x1f, R38 ;  /* 0x0000001fff177819 */ /* 0x002fe40000011426 */
[----:B------:R-:W-:-:S03]  /*6ea0*/  PRMT R22, RZ, 0x7610, R22 ;  /* 0x00007610ff167816 */ /* 0x000fc60000000016 */
[----:B------:R-:W-:-:S05]  /*6eb0*/  IMAD.X R21, R23, 0x1, R21, P2 ;  /* 0x0000000117157824 */ /* 0x000fca00010e0615 */
[----:B------:R-:W5:Y:S01]  /*6ec0*/  @!P5 LDG.E.U8 R22, desc[UR26][R20.64] ;  /* 0x0000001a1416d981 */ /* 0x000f62000c1e1100 */
[----:B------:R-:W-:-:S04]  /*6ed0*/  @!UP1 UIADD3 UR4, UPT, UPT, -UR7, 0x100000, URZ ;  /* 0x0010000007049890 */ /* 0x000fc8000fffe1ff */
[----:B------:R-:W-:Y:S02]  /*6ee0*/  @!UP1 USHF.L.U32 UR5, UR4, 0xb, URZ ;  /* 0x0000000b04059899 */ /* 0x000fe400080006ff */
[----:B------:R-:W-:Y:S01]  /*6ef0*/  @!UP1 USHF.L.U32 UR4, UR4, 0x1, URZ ;  /* 0x0000000104049899 */ /* 0x000fe200080006ff */
[----:B------:R-:W-:Y:S01]  /*6f00*/  @!P0 IMAD.MOV R34, RZ, RZ, -R34 ;  /* 0x000000ffff228224 */ /* 0x000fe200078e0a22 */
[----:B------:R-:W-:Y:S01]  /*6f10*/  ISETP.GE.AND P0, PT, R161, RZ, PT ;  /* 0x000000ffa100720c */ /* 0x000fe20003f06270 */
[----:B------:R-:W-:Y:S01]  /*6f20*/  VOTEU.ALL UP2, P3 ;  /* 0x0000000000ff7886 */ /* 0x000fe20001840000 */
[C---:B------:R-:W-:Y:S02]  /*6f30*/  LOP3.LUT R130, R188.reuse, 0x10, RZ, 0x3c, !PT ;  /* 0x00000010bc827812 */ /* 0x040fe400078e3cff */
[C---:B------:R-:W-:Y:S02]  /*6f40*/  LOP3.LUT R129, R188.reuse, 0x20, RZ, 0x3c, !PT ;  /* 0x00000020bc817812 */ /* 0x040fe400078e3cff */
[----:B------:R-:W-:Y:S01]  /*6f50*/  LOP3.LUT R128, R188, 0x30, RZ, 0x3c, !PT ;  /* 0x00000030bc807812 */ /* 0x000fe200078e3cff */
[----:B------:R-:W-:Y:S01]  /*6f60*/  @!P4 IMAD.MOV R25, RZ, RZ, -R25 ;  /* 0x000000ffff19c224 */ /* 0x000fe200078e0a19 */
[----:B------:R-:W-:Y:S01]  /*6f70*/  ISETP.GE.AND P2, PT, R149, RZ, PT ;  /* 0x000000ff9500720c */ /* 0x000fe20003f46270 */
[----:B------:R0:W-:Y:S01]  /*6f80*/  STL [R1+0x28], R38 ;  /* 0x0000282601007387 */ /* 0x0001e20000100800 */
[----:B------:R1:W3:Y:S01]  /*6f90*/  @!UP2 SYNCS.EXCH.64 URZ, [UR13+0x8008], UR4 ;  /* 0x008008040dffa5b2 */ /* 0x0002e20008000100 */
[----:B------:R-:W-:Y:S01]  /*6fa0*/  @!P1 IMAD.MOV R31, RZ, RZ, -R31 ;  /* 0x000000ffff1f9224 */ /* 0x000fe200078e0a1f */
[----:B------:R-:W-:Y:S01]  /*6fb0*/  ISETP.GE.AND P6, PT, R154, RZ, PT ;  /* 0x000000ff9a00720c */ /* 0x000fe20003fc6270 */
[----:B------:R-:W-:Y:S01]  /*6fc0*/  STS.U8 [R188+UR13], R175 ;  /* 0x000000afbc007988 */ /* 0x000fe2000800000d */
[----:B------:R-:W-:Y:S01]  /*6fd0*/  ISETP.GE.AND P5, PT, R153, RZ, PT ;  /* 0x000000ff9900720c */ /* 0x000fe20003fa6270 */
[----:B------:R-:W3:Y:S02]  /*6fe0*/  LDCU UR7, c[0x0][0x3b0] ;  /* 0x00007600ff0777ac */ /* 0x000ee40008000800 */
[----:B--2---:R-:W-:Y:S04]  /*6ff0*/  STS.U8 [R188+UR13+0x400], R174 ;  /* 0x000400aebc007988 */ /* 0x004fe8000800000d */
[----:B------:R-:W-:Y:S01]  /*7000*/  STS.U8 [R188+UR13+0xc00], R173 ;  /* 0x000c00adbc007988 */ /* 0x000fe2000800000d */
[----:B------:R-:W-:Y:S01]  /*7010*/  @!P0 IMAD.MOV R29, RZ, RZ, -R29 ;  /* 0x000000ffff1d8224 */ /* 0x000fe200078e0a1d */
[----:B------:R-:W-:Y:S01]  /*7020*/  ISETP.GE.AND P4, PT, R164, RZ, PT ;  /* 0x000000ffa400720c */ /* 0x000fe20003f86270 */
[----:B------:R-:W-:Y:S01]  /*7030*/  @!P2 IMAD.MOV R143, RZ, RZ, -R143 ;  /* 0x000000ffff8fa224 */ /* 0x000fe200078e0a8f */
[----:B------:R-:W-:Y:S01]  /*7040*/  STS.U8 [R188+UR13+0x1000], R169 ;  /* 0x001000a9bc007988 */ /* 0x000fe2000800000d */
[----:B------:R-:W-:Y:S01]  /*7050*/  ISETP.GE.AND P0, PT, R162, RZ, PT ;  /* 0x000000ffa200720c */ /* 0x000fe20003f06270 */
[----:B-1----:R-:W1:Y:S02]  /*7060*/  LDCU UR4, c[0x0][0x3b0] ;  /* 0x00007600ff0477ac */ /* 0x002e640008000800 */
[----:B------:R-:W-:Y:S01]  /*7070*/  STS.U8 [R188+UR13+0x1400], R167 ;  /* 0x001400a7bc007988 */ /* 0x000fe2000800000d */
[----:B0-----:R-:W-:Y:S01]  /*7080*/  LOP3.LUT R38, R188, 0x40, RZ, 0x3c, !PT ;  /* 0x00000040bc267812 */ /* 0x001fe200078e3cff */
[----:B------:R-:W0:Y:S02]  /*7090*/  LDCU UR5, c[0x0][0x3b0] ;  /* 0x00007600ff0577ac */ /* 0x000e240008000800 */
[----:B------:R-:W-:Y:S04]  /*70a0*/  STS.U8 [R188+UR13+0x1800], R163 ;  /* 0x001800a3bc007988 */ /* 0x000fe8000800000d */
[----:B------:R-:W-:Y:S04]  /*70b0*/  STS.U8 [R188+UR13+0x1c00], R16 ;  /* 0x001c0010bc007988 */ /* 0x000fe8000800000d */
[----:B------:R-:W-:Y:S04]  /*70c0*/  STS.U8 [R188+UR13+0x800], R17 ;  /* 0x00080011bc007988 */ /* 0x000fe8000800000d */
[----:B------:R-:W-:Y:S04]  /*70d0*/  STS.U8 [R130+UR13+0x80], R176 ;  /* 0x000080b082007988 */ /* 0x000fe8000800000d */
[----:B------:R-:W-:Y:S04]  /*70e0*/  STS.U8 [R130+UR13+0x480], R172 ;  /* 0x000480ac82007988 */ /* 0x000fe8000800000d */
[----:B------:R-:W-:Y:S04]  /*70f0*/  STS.U8 [R130+UR13+0x880], R14 ;  /* 0x0008800e82007988 */ /* 0x000fe8000800000d */
[----:B---3--:R-:W-:Y:S04]  /*7100*/  STS.U8 [R130+UR13+0xc80], R15 ;  /* 0x000c800f82007988 */ /* 0x008fe8000800000d */
[----:B------:R-:W-:Y:S04]  /*7110*/  STS.U8 [R130+UR13+0x1080], R133 ;  /* 0x0010808582007988 */ /* 0x000fe8000800000d */
[----:B------:R-:W-:Y:S04]  /*7120*/  STS.U8 [R130+UR13+0x1480], R127 ;  /* 0x0014807f82007988 */ /* 0x000fe8000800000d */
[----:B------:R-:W-:Y:S04]  /*7130*/  STS.U8 [R130+UR13+0x1880], R84 ;  /* 0x0018805482007988 */ /* 0x000fe8000800000d */
[----:B------:R-:W-:Y:S04]  /*7140*/  STS.U8 [R130+UR13+0x1c80], R39 ;  /* 0x001c802782007988 */ /* 0x000fe8000800000d */
[----:B------:R-:W-:Y:S01]  /*7150*/  STS.U8 [R129+UR13+0x100], R177 ;  /* 0x000100b181007988 */ /* 0x000fe2000800000d */
[----:B------:R-:W-:-:S03]  /*7160*/  @!P0 IMAD.MOV R37, RZ, RZ, -R37 ;  /* 0x000000ffff258224 */ /* 0x000fc600078e0a25 */
[----:B------:R-:W-:Y:S01]  /*7170*/  STS.U8 [R129+UR13+0x500], R171 ;  /* 0x000500ab81007988 */ /* 0x000fe2000800000d */
[----:B------:R-:W-:-:S03]  /*7180*/  ISETP.GE.AND P0, PT, R159, RZ, PT ;  /* 0x000000ff9f00720c */ /* 0x000fc60003f06270 */
[----:B------:R-:W-:Y:S04]  /*7190*/  STS.U8 [R129+UR13+0x900], R12 ;  /* 0x0009000c81007988 */ /* 0x000fe8000800000d */
[----:B------:R-:W-:Y:S04]  /*71a0*/  STS.U8 [R129+UR13+0xd00], R13 ;  /* 0x000d000d81007988 */ /* 0x000fe8000800000d */
[----:B------:R-:W-:Y:S04]  /*71b0*/  STS.U8 [R129+UR13+0x1100], R135 ;  /* 0x0011008781007988 */ /* 0x000fe8000800000d */
[----:B------:R2:W-:Y:S04]  /*71c0*/  STS.U8 [R129+UR13+0x1500], R124 ;  /* 0x0015007c81007988 */ /* 0x0005e8000800000d */
[----:B------:R-:W-:Y:S04]  /*71d0*/  STS.U8 [R129+UR13+0x1900], R79 ;  /* 0x0019004f81007988 */ /* 0x000fe8000800000d */
[----:B----4-:R-:W-:Y:S04]  /*71e0*/  STS.U8 [R129+UR13+0x1d00], R36 ;  /* 0x001d002481007988 */ /* 0x010fe8000800000d */
[----:B------:R-:W-:Y:S01]  /*71f0*/  STS.U8 [R128+UR13+0x180], R178 ;  /* 0x000180b280007988 */ /* 0x000fe2000800000d */
[----:B------:R-:W-:-:S03]  /*7200*/  ISETP.GE.AND P1, PT, R137, RZ, PT ;  /* 0x000000ff8900720c */ /* 0x000fc60003f26270 */
[----:B------:R-:W-:Y:S04]  /*7210*/  STS.U8 [R128+UR13+0x580], R170 ;  /* 0x000580aa80007988 */ /* 0x000fe8000800000d */
[----:B------:R-:W-:Y:S04]  /*7220*/  STS.U8 [R128+UR13+0x980], R10 ;  /* 0x0009800a80007988 */ /* 0x000fe8000800000d */
[----:B------:R-:W-:Y:S04]  /*7230*/  STS.U8 [R128+UR13+0xd80], R11 ;  /* 0x000d800b80007988 */ /* 0x000fe8000800000d */
[----:B-----5:R-:W-:Y:S04]  /*7240*/  STS.U8 [R128+UR13+0x1180], R136 ;  /* 0x0011808880007988 */ /* 0x020fe8000800000d */
[----:B------:R-:W-:Y:S04]  /*7250*/  STS.U8 [R128+UR13+0x1580], R115 ;  /* 0x0015807380007988 */ /* 0x000fe8000800000d */
[----:B------:R-:W-:Y:S01]  /*7260*/  STS.U8 [R128+UR13+0x1980], R69 ;  /* 0x0019804580007988 */ /* 0x000fe2000800000d */
[----:B------:R-:W-:Y:S01]  /*7270*/  @!P0 IMAD.MOV R146, RZ, RZ, -R146 ;  /* 0x000000ffff928224 */ /* 0x000fe200078e0a92 */
[----:B------:R-:W-:-:S02]  /*7280*/  ISETP.GE.AND P0, PT, R151, RZ, PT ;  /* 0x000000ff9700720c */ /* 0x000fc40003f06270 */
[----:B------:R3:W-:Y:S01]  /*7290*/  STL [R1+0x12c], R23 ;  /* 0x00012c1701007387 */ /* 0x0007e20000100800 */
[----:B------:R-:W-:Y:S01]  /*72a0*/  ISETP.NE.AND P2, PT, R19, RZ, PT ;  /* 0x000000ff1300720c */ /* 0x000fe20003f45270 */
[----:B------:R-:W-:Y:S01]  /*72b0*/  @!P4 IMAD.MOV R27, RZ, RZ, -R27 ;  /* 0x000000ffff1bc224 */ /* 0x000fe200078e0a1b */
[----:B--2---:R-:W-:Y:S01]  /*72c0*/  LOP3.LUT R124, R187, 0x3f, RZ, 0xc0, !PT ;  /* 0x0000003fbb7c7812 */ /* 0x004fe200078ec0ff */
[----:B------:R-:W-:Y:S01]  /*72d0*/  @!P1 IMAD.MOV R148, RZ, RZ, -R148 ;  /* 0x000000ffff949224 */ /* 0x000fe200078e0a94 */
[----:B------:R-:W-:Y:S02]  /*72e0*/  LOP3.LUT R19, RZ, R19, RZ, 0x33, !PT ;  /* 0x00000013ff137212 */ /* 0x000fe400078e33ff */
[----:B---3--:R-:W-:Y:S02]  /*72f0*/  LOP3.LUT R23, R188, 0x50, RZ, 0x3c, !PT ;  /* 0x00000050bc177812 */ /* 0x008fe400078e3cff */
[----:B------:R-:W-:Y:S02]  /*7300*/  ISETP.GE.AND P4, PT, R140, RZ, PT ;  /* 0x000000ff8c00720c */ /* 0x000fe40003f86270 */
[----:B------:R-:W-:Y:S01]  /*7310*/  ISETP.GE.AND P1, PT, R158, RZ, PT ;  /* 0x000000ff9e00720c */ /* 0x000fe20003f26270 */
[----:B------:R-:W-:Y:S01]  /*7320*/  IMAD R241, R124, R123, RZ ;  /* 0x0000007b7cf17224 */ /* 0x000fe200078e02ff */
[C---:B------:R-:W-:Y:S01]  /*7330*/  SEL R126, R19.reuse, R126, !P2 ;  /* 0x0000007e137e7207 */ /* 0x040fe20005000000 */
[----:B------:R-:W-:Y:S01]  /*7340*/  @!P0 IMAD.MOV R141, RZ, RZ, -R141 ;  /* 0x000000ffff8d8224 */ /* 0x000fe200078e0a8d */
[----:B------:R-:W-:-:S02]  /*7350*/  SEL R118, R19, R118, !P2 ;  /* 0x0000007613767207 */ /* 0x000fc40005000000 */
[----:B------:R-:W-:Y:S01]  /*7360*/  SEL R111, R19, R111, !P2 ;  /* 0x0000006f136f7207 */ /* 0x000fe20005000000 */
[----:B------:R-:W-:Y:S01]  /*7370*/  IMAD R126, R126, UR6, RZ ;  /* 0x000000067e7e7c24 */ /* 0x000fe2000f8e02ff */
[----:B------:R-:W-:Y:S01]  /*7380*/  IADD3 R243, P0, PT, R241, UR22, RZ ;  /* 0x00000016f1f37c10 */ /* 0x000fe2000ff1e0ff */
[----:B------:R-:W-:Y:S01]  /*7390*/  @!P6 IMAD.MOV R144, RZ, RZ, -R144 ;  /* 0x000000ffff90e224 */ /* 0x000fe200078e0a90 */
[----:B------:R-:W-:Y:S01]  /*73a0*/  STS.U8 [R128+UR13+0x1d80], R30 ;  /* 0x001d801e80007988 */ /* 0x000fe2000800000d */
[----:B------:R-:W-:Y:S01]  /*73b0*/  @!P4 IMAD.MOV R138, RZ, RZ, -R138 ;  /* 0x000000ffff8ac224 */ /* 0x000fe200078e0a8a */
[----:B------:R-:W-:Y:S01]  /*73c0*/  SEL R99, R19, R99, !P2 ;  /* 0x0000006313637207 */ /* 0x000fe20005000000 */
[----:B------:R-:W-:Y:S01]  /*73d0*/  IMAD R111, R111, UR6, RZ ;  /* 0x000000066f6f7c24 */ /* 0x000fe2000f8e02ff */
[----:B------:R-:W-:Y:S01]  /*73e0*/  STS.U8 [R38+UR13+0x200], R179 ;  /* 0x000200b326007988 */ /* 0x000fe2000800000d */
[----:B------:R-:W-:Y:S01]  /*73f0*/  @!P1 IMAD.MOV R145, RZ, RZ, -R145 ;  /* 0x000000ffff919224 */ /* 0x000fe200078e0a91 */
[C---:B------:R-:W-:Y:S01]  /*7400*/  SEL R89, R19.reuse, R89, !P2 ;  /* 0x0000005913597207 */ /* 0x040fe20005000000 */
[----:B------:R-:W-:Y:S01]  /*7410*/  @!P5 IMAD.MOV R132, RZ, RZ, -R132 ;  /* 0x000000ffff84d224 */ /* 0x000fe200078e0a84 */
[----:B------:R-:W-:Y:S01]  /*7420*/  STS.U8 [R38+UR13+0x600], R168 ;  /* 0x000600a826007988 */ /* 0x000fe2000800000d */
[----:B------:R-:W-:Y:S01]  /*7430*/  SEL R105, R19, R105, !P2 ;  /* 0x0000006913697207 */ /* 0x000fe20005000000 */
[----:B------:R-:W2:Y:S02]  /*7440*/  LDCU UR22, c[0x0][0x3b0] ;  /* 0x00007600ff1677ac */ /* 0x000ea40008000800 */
[----:B------:R3:W-:Y:S04]  /*7450*/  STS.U8 [R38+UR13+0xa00], R8 ;  /* 0x000a000826007988 */ /* 0x0007e8000800000d */
[----:B------:R-:W-:Y:S04]  /*7460*/  STS.U8 [R38+UR13+0xe00], R9 ;  /* 0x000e000926007988 */ /* 0x000fe8000800000d */
[----:B------:R-:W-:Y:S04]  /*7470*/  STS.U8 [R38+UR13+0x1200], R134 ;  /* 0x0012008626007988 */ /* 0x000fe8000800000d */
[----:B------:R-:W-:Y:S04]  /*7480*/  STS.U8 [R38+UR13+0x1600], R109 ;  /* 0x0016006d26007988 */ /* 0x000fe8000800000d */
[----:B------:R-:W-:Y:S01]  /*7490*/  STS.U8 [R38+UR13+0x1a00], R63 ;  /* 0x001a003f26007988 */ /* 0x000fe2000800000d */
[----:B---3--:R-:W-:-:S03]  /*74a0*/  LOP3.LUT R8, R188, 0x60, RZ, 0x3c, !PT ;  /* 0x00000060bc087812 */ /* 0x008fc600078e3cff */
[----:B------:R-:W-:Y:S04]  /*74b0*/  STS.U8 [R38+UR13+0x1e00], R28 ;  /* 0x001e001c26007988 */ /* 0x000fe8000800000d */
        /* <DEDUP_REMOVED lines=9> */
[----:B------:R-:W-:Y:S01]  /*7550*/  STS.U8 [R8+UR13+0x700], R165 ;  /* 0x000700a508007988 */ /* 0x000fe2000800000d */
[----:B------:R-:W-:-:S03]  /*7560*/  LEA.HI.X.SX32 R241, R241, UR23, 0x1, P0 ;  /* 0x00000017f1f17c11 */ /* 0x000fc600080f0eff */
[----:B------:R-:W-:Y:S04]  /*7570*/  STS.U8 [R8+UR13+0xb00], R4 ;  /* 0x000b000408007988 */ /* 0x000fe8000800000d */
[----:B------:R-:W-:Y:S01]  /*7580*/  STS.U8 [R8+UR13+0xf00], R5 ;  /* 0x000f000508007988 */ /* 0x000fe2000800000d */
[----:B------:R-:W-:-:S03]  /*7590*/  ISETP.GE.AND P4, PT, R150, RZ, PT ;  /* 0x000000ff9600720c */ /* 0x000fc60003f86270 */
[----:B------:R3:W-:Y:S01]  /*75a0*/  STS.U8 [R8+UR13+0x1300], R87 ;  /* 0x0013005708007988 */ /* 0x0007e2000800000d */
[----:B------:R-:W-:Y:S02]  /*75b0*/  ISETP.GE.AND P1, PT, R152, RZ, PT ;  /* 0x000000ff9800720c */ /* 0x000fe40003f26270 */
[----:B------:R-:W-:Y:S01]  /*75c0*/  ISETP.GE.AND P6, PT, R155, RZ, PT ;  /* 0x000000ff9b00720c */ /* 0x000fe20003fc6270 */
[----:B------:R-:W-:Y:S02]  /*75d0*/  IMAD R99, R99, UR6, RZ ;  /* 0x0000000663637c24 */ /* 0x000fe4000f8e02ff */
[----:B---3--:R-:W-:Y:S01]  /*75e0*/  IMAD R87, R118, UR6, RZ ;  /* 0x0000000676577c24 */ /* 0x008fe2000f8e02ff */
[----:B------:R-:W-:-:S04]  /*75f0*/  IADD3 R118, P0, PT, R126, R243, RZ ;  /* 0x000000f37e767210 */ /* 0x000fc80007f1e0ff */
[----:B------:R-:W-:Y:S02]  /*7600*/  LEA.HI.X.SX32 R119, R126, R241, 0x1, P0 ;  /* 0x000000f17e777211 */ /* 0x000fe400000f0eff */
[----:B------:R-:W-:Y:S01]  /*7610*/  IADD3 R120, P0, PT, R111, R243, RZ ;  /* 0x000000f36f787210 */ /* 0x000fe20007f1e0ff */
[----:B------:R-:W-:Y:S01]  /*7620*/  IMAD R109, R89, UR17, RZ ;  /* 0x00000011596d7c24 */ /* 0x000fe2000f8e02ff */
[----:B------:R-:W-:Y:S02]  /*7630*/  SEL R74, R19, R74, !P2 ;  /* 0x0000004a134a7207 */ /* 0x000fe40005000000 */
[----:B------:R-:W-:Y:S02]  /*7640*/  LEA.HI.X.SX32 R115, R111, R241, 0x1, P0 ;  /* 0x000000f16f737211 */ /* 0x000fe400000f0eff */
[----:B------:R-:W-:Y:S02]  /*7650*/  IADD3 R55, P0, PT, R99, R243, RZ ;  /* 0x000000f363377210 */ /* 0x000fe40007f1e0ff */
[----:B------:R-:W-:-:S02]  /*7660*/  SEL R116, R19, R116, !P2 ;  /* 0x0000007413747207 */ /* 0x000fc40005000000 */
[C---:B------:R-:W-:Y:S02]  /*7670*/  SEL R110, R19.reuse, R110, !P2 ;  /* 0x0000006e136e7207 */ /* 0x040fe40005000000 */
[C---:B------:R-:W-:Y:S01]  /*7680*/  SEL R113, R19.reuse, R113, !P2 ;  /* 0x0000007113717207 */ /* 0x040fe20005000000 */
[----:B------:R-:W-:Y:S01]  /*7690*/  @!P4 IMAD.MOV R142, RZ, RZ, -R142 ;  /* 0x000000ffff8ec224 */ /* 0x000fe200078e0a8e */
[C---:B------:R-:W-:Y:S02]  /*76a0*/  SEL R34, R19.reuse, R34, !P2 ;  /* 0x0000002213227207 */ /* 0x040fe40005000000 */
[----:B------:R-:W-:Y:S01]  /*76b0*/  LOP3.LUT R6, R188, 0x70, RZ, 0x3c, !PT ;  /* 0x00000070bc067812 */ /* 0x000fe200078e3cff */
[----:B------:R-:W-:Y:S01]  /*76c0*/  @!P1 IMAD.MOV R157, RZ, RZ, -R157 ;  /* 0x000000ffff9d9224 */ /* 0x000fe200078e0a9d */
[C---:B------:R-:W-:Y:S01]  /*76d0*/  SEL R49, R19.reuse, R49, !P2 ;  /* 0x0000003113317207 */ /* 0x040fe20005000000 */
[----:B------:R-:W-:Y:S01]  /*76e0*/  STS.U8 [R8+UR13+0x1700], R97 ;  /* 0x0017006108007988 */ /* 0x000fe2000800000d */
[----:B------:R-:W-:Y:S01]  /*76f0*/  SEL R27, R19, R27, !P2 ;  /* 0x0000001b131b7207 */ /* 0x000fe20005000000 */
[----:B------:R-:W-:Y:S01]  /*7700*/  IMAD R105, R105, UR6, RZ ;  /* 0x0000000669697c24 */ /* 0x000fe2000f8e02ff */
[----:B------:R-:W-:Y:S01]  /*7710*/  LEA.HI.X.SX32 R53, R99, R241, 0x1, P0 ;  /* 0x000000f163357211 */ /* 0x000fe200000f0eff */
[----:B------:R-:W-:Y:S01]  /*7720*/  IMAD R74, R74, UR29, RZ ;  /* 0x0000001d4a4a7c24 */ /* 0x000fe2000f8e02ff */
[C---:B------:R-:W-:Y:S01]  /*7730*/  SEL R93, R19.reuse, R93, !P2 ;  /* 0x0000005d135d7207 */ /* 0x040fe20005000000 */
[----:B------:R-:W-:Y:S01]  /*7740*/  @!P6 IMAD.MOV R156, RZ, RZ, -R156 ;  /* 0x000000ffff9ce224 */ /* 0x000fe200078e0a9c */
[C---:B------:R-:W-:Y:S01]  /*7750*/  SEL R72, R19.reuse, R72, !P2 ;  /* 0x0000004813487207 */ /* 0x040fe20005000000 */
[----:B------:R-:W-:Y:S01]  /*7760*/  STS.U8 [R8+UR13+0x1b00], R51 ;  /* 0x001b003308007988 */ /* 0x000fe2000800000d */
[----:B------:R-:W-:-:S02]  /*7770*/  SEL R60, R19, R60, !P2 ;  /* 0x0000003c133c7207 */ /* 0x000fc40005000000 */
[-C--:B------:R-:W-:Y:S02]  /*7780*/  IADD3 R89, P4, PT, R87, R243.reuse, RZ ;  /* 0x000000f357597210 */ /* 0x080fe40007f9e0ff */
[----:B------:R-:W-:Y:S01]  /*7790*/  IADD3 R111, P0, PT, R109, R243, RZ ;  /* 0x000000f36d6f7210 */ /* 0x000fe20007f1e0ff */
[----:B------:R3:W-:Y:S01]  /*77a0*/  STS.U8 [R8+UR13+0x1f00], R18 ;  /* 0x001f001208007988 */ /* 0x0007e2000800000d */
[C---:B------:R-:W-:Y:S01]  /*77b0*/  SEL R88, R19.reuse, R88, !P2 ;  /* 0x0000005813587207 */ /* 0x040fe20005000000 */
[----:B------:R-:W-:Y:S01]  /*77c0*/  IMAD R116, R116, UR6, RZ ;  /* 0x0000000674747c24 */ /* 0x000fe2000f8e02ff */
[C---:B------:R-:W-:Y:S01]  /*77d0*/  SEL R58, R19.reuse, R58, !P2 ;  /* 0x0000003a133a7207 */ /* 0x040fe20005000000 */
[----:B------:R-:W-:Y:S01]  /*77e0*/  IMAD R110, R110, UR6, RZ ;  /* 0x000000066e6e7c24 */ /* 0x000fe2000f8e02ff */
[----:B------:R-:W-:Y:S01]  /*77f0*/  SEL R121, R19, R121, !P2 ;  /* 0x0000007913797207 */ /* 0x000fe20005000000 */
[----:B------:R-:W-:Y:S01]  /*7800*/  IMAD R113, R113, UR6, RZ ;  /* 0x0000000671717c24 */ /* 0x000fe2000f8e02ff */
[C---:B------:R-:W-:Y:S01]  /*7810*/  SEL R104, R19.reuse, R104, !P2 ;  /* 0x0000006813687207 */ /* 0x040fe20005000000 */
[----:B------:R-:W-:Y:S01]  /*7820*/  STS.U8 [R6+UR13+0x380], R180 ;  /* 0x000380b406007988 */ /* 0x000fe2000800000d */
[C---:B------:R-:W-:Y:S01]  /*7830*/  SEL R98, R19.reuse, R98, !P2 ;  /* 0x0000006213627207 */ /* 0x040fe20005000000 */
[----:B---3--:R-:W-:Y:S01]  /*7840*/  IMAD R8, R34, UR47, RZ ;  /* 0x0000002f22087c24 */ /* 0x008fe2000f8e02ff */
[C---:B------:R-:W-:Y:S01]  /*7850*/  SEL R101, R19.reuse, R101, !P2 ;  /* 0x0000006513657207 */ /* 0x040fe20005000000 */
[----:B------:R-:W-:Y:S01]  /*7860*/  STS.U8 [R6+UR13+0x780], R160 ;  /* 0x000780a006007988 */ /* 0x000fe2000800000d */
[----:B------:R-:W-:Y:S01]  /*7870*/  SEL R26, R19, R26, !P2 ;  /* 0x0000001a131a7207 */ /* 0x000fe20005000000 */
[----:B------:R-:W-:Y:S01]  /*7880*/  IMAD R100, R49, UR40, RZ ;  /* 0x0000002831647c24 */ /* 0x000fe2000f8e02ff */
[----:B------:R-:W-:Y:S01]  /*7890*/  SEL R83, R19, R83, !P2 ;  /* 0x0000005313537207 */ /* 0x000fe20005000000 */
[----:B------:R-:W-:Y:S01]  /*78a0*/  IMAD R34, R27, UR54, RZ ;  /* 0x000000361b227c24 */ /* 0x000fe2000f8e02ff */
[-C--:B------:R-:W-:Y:S01]  /*78b0*/  LEA.HI.X.SX32 R87, R87, R241.reuse, 0x1, P4 ;  /* 0x000000f157577211 */ /* 0x080fe200020f0eff */
[----:B------:R-:W-:Y:S01]  /*78c0*/  STS.U8 [R6+UR13+0xb80], R2 ;  /* 0x000b800206007988 */ /* 0x000fe2000800000d */
[----:B------:R-:W-:Y:S01]  /*78d0*/  LEA.HI.X.SX32 R109, R109, R241, 0x1, P0 ;  /* 0x000000f16d6d7211 */ /* 0x000fe200000f0eff */
[----:B------:R-:W-:Y:S01]  /*78e0*/  IMAD R93, R93, UR11, RZ ;  /* 0x0000000b5d5d7c24 */ /* 0x000fe2000f8e02ff */
[C---:B------:R-:W-:Y:S01]  /*78f0*/  SEL R107, R19.reuse, R107, !P2 ;  /* 0x0000006b136b7207 */ /* 0x040fe20005000000 */
[----:B------:R-:W-:Y:S01]  /*7900*/  IMAD R106, R72, UR31, RZ ;  /* 0x0000001f486a7c24 */ /* 0x000fe2000f8e02ff */
[C---:B------:R-:W-:Y:S01]  /*7910*/  SEL R95, R19.reuse, R95, !P2 ;  /* 0x0000005f135f7207 */ /* 0x040fe20005000000 */
[----:B------:R-:W-:Y:S01]  /*7920*/  IMAD R60, R60, UR35, RZ ;  /* 0x000000233c3c7c24 */ /* 0x000fe2000f8e02ff */
[C---:B------:R-:W-:Y:S01]  /*7930*/  SEL R96, R19.reuse, R96, !P2 ;  /* 0x0000006013607207 */ /* 0x040fe20005000000 */
[----:B------:R-:W-:Y:S01]  /*7940*/  STS.U8 [R6+UR13+0xf80], R3 ;  /* 0x000f800306007988 */ /* 0x000fe2000800000d */
[C---:B------:R-:W-:Y:S01]  /*7950*/  SEL R77, R19.reuse, R77, !P2 ;  /* 0x0000004d134d7207 */ /* 0x040fe20005000000 */
[----:B------:R-:W-:Y:S01]  /*7960*/  IMAD R79, R88, UR18, RZ ;  /* 0x00000012584f7c24 */ /* 0x000fe2000f8e02ff */
[C---:B------:R-:W-:Y:S01]  /*7970*/  SEL R78, R19.reuse, R78, !P2 ;  /* 0x0000004e134e7207 */ /* 0x040fe20005000000 */
[----:B-1----:R-:W-:Y:S01]  /*7980*/  IMAD R72, R58, UR4, RZ ;  /* 0x000000043a487c24 */ /* 0x002fe2000f8e02ff */
[----:B------:R-:W-:-:S02]  /*7990*/  SEL R82, R19, R82, !P2 ;  /* 0x0000005213527207 */ /* 0x000fc40005000000 */
[C---:B------:R-:W-:Y:S02]  /*79a0*/  SEL R76, R19.reuse, R76, !P2 ;  /* 0x0000004c134c7207 */ /* 0x040fe40005000000 */
[C---:B------:R-:W-:Y:S02]  /*79b0*/  SEL R68, R19.reuse, R68, !P2 ;  /* 0x0000004413447207 */ /* 0x040fe40005000000 */
[C---:B------:R-:W-:Y:S02]  /*79c0*/  SEL R67, R19.reuse, R67, !P2 ;  /* 0x0000004313437207 */ /* 0x040fe40005000000 */
[C---:B------:R-:W-:Y:S02]  /*79d0*/  SEL R70, R19.reuse, R70, !P2 ;  /* 0x0000004613467207 */ /* 0x040fe40005000000 */
[C---:B------:R-:W-:Y:S02]  /*79e0*/  SEL R62, R19.reuse, R62, !P2 ;  /* 0x0000003e133e7207 */ /* 0x040fe40005000000 */
        /* <DEDUP_REMOVED lines=27> */
[----:B------:R-:W-:Y:S02]  /*7ba0*/  SEL R132, R19, R132, !P2 ;  /* 0x0000008413847207 */ /* 0x000fe40005000000 */
[-C--:B------:R-:W-:Y:S02]  /*7bb0*/  IADD3 R27, P4, PT, R105, R243.reuse, RZ ;  /* 0x000000f3691b7210 */ /* 0x080fe40007f9e0ff */
[-C--:B------:R-:W-:Y:S01]  /*7bc0*/  IADD3 R49, P0, PT, R74, R243.reuse, RZ ;  /* 0x000000f34a317210 */ /* 0x080fe20007f1e0ff */
[----:B------:R-:W-:Y:S01]  /*7bd0*/  STS.U8 [R6+UR13+0x1380], R131 ;  /* 0x0013808306007988 */ /* 0x000fe2000800000d */
[----:B------:R-:W-:Y:S01]  /*7be0*/  SEL R19, R19, R156, !P2 ;  /* 0x0000009c13137207 */ /* 0x000fe20005000000 */
[----:B------:R-:W-:Y:S01]  /*7bf0*/  IMAD R28, R121, UR6, RZ ;  /* 0x00000006791c7c24 */ /* 0x000fe2000f8e02ff */
[-C--:B------:R-:W-:Y:S01]  /*7c00*/  IADD3 R59, P6, PT, R116, R243.reuse, RZ ;  /* 0x000000f3743b7210 */ /* 0x080fe20007fde0ff */
[----:B------:R-:W-:Y:S01]  /*7c10*/  IMAD R104, R104, UR6, RZ ;  /* 0x0000000668687c24 */ /* 0x000fe2000f8e02ff */
[-C--:B------:R-:W-:Y:S01]  /*7c20*/  IADD3 R88, P2, PT, R110, R243.reuse, RZ ;  /* 0x000000f36e587210 */ /* 0x080fe20007f5e0ff */
[----:B------:R-:W-:Y:S01]  /*7c30*/  IMAD R98, R98, UR6, RZ ;  /* 0x0000000662627c24 */ /* 0x000fe2000f8e02ff */
[----:B------:R-:W-:Y:S01]  /*7c40*/  IADD3 R58, P1, PT, R113, R243, RZ ;  /* 0x000000f3713a7210 */ /* 0x000fe20007f3e0ff */
[----:B------:R-:W-:Y:S01]  /*7c50*/  IMAD R112, R101, UR9, RZ ;  /* 0x0000000965707c24 */ /* 0x000fe2000f8e02ff */
[----:B------:R-:W-:Y:S01]  /*7c60*/  STS.U8 [R6+UR13+0x1780], R91 ;  /* 0x0017805b06007988 */ /* 0x000fe2000800000d */
[----:B------:R-:W-:Y:S01]  /*7c70*/  IMAD R63, R26, UR53, RZ ;  /* 0x000000351a3f7c24 */ /* 0x000fe2000f8e02ff */
[-C--:B------:R-:W-:Y:S01]  /*7c80*/  LEA.HI.X.SX32 R26, R105, R241.reuse, 0x1, P4 ;  /* 0x000000f1691a7211 */ /* 0x080fe200020f0eff */
[----:B------:R-:W-:Y:S01]  /*7c90*/  IMAD R50, R83, UR19, RZ ;  /* 0x0000001353327c24 */ /* 0x000fe2000f8e02ff */
[----:B------:R-:W-:Y:S01]  /*7ca0*/  STS.U8 [R6+UR13+0x1b80], R45 ;  /* 0x001b802d06007988 */ /* 0x000fe2000800000d */
[----:B------:R-:W-:Y:S01]  /*7cb0*/  LEA.HI.X.SX32 R47, R74, R241, 0x1, P0 ;  /* 0x000000f14a2f7211 */ /* 0x000fe200000f0eff */
[----:B------:R-:W-:Y:S01]  /*7cc0*/  IMAD R77, R77, UR24, RZ ;  /* 0x000000184d4d7c24 */ /* 0x000fe2000f8e02ff */
[-C--:B------:R-:W-:Y:S01]  /*7cd0*/  IADD3 R83, P4, PT, R93, R243.reuse, RZ ;  /* 0x000000f35d537210 */ /* 0x080fe20007f9e0ff */
[----:B------:R1:W-:Y:S01]  /*7ce0*/  STS.U8 [R6+UR13+0x1f80], R22 ;  /* 0x001f801606007988 */ /* 0x0003e2000800000d */
[----:B------:R-:W-:Y:S01]  /*7cf0*/  IMAD R101, R56, UR7, RZ ;  /* 0x0000000738657c24 */ /* 0x000fe2000f8e02ff */
[----:B------:R-:W-:Y:S01]  /*7d00*/  IADD3 R105, P0, PT, R60, R243, RZ ;  /* 0x000000f33c697210 */ /* 0x000fe20007f1e0ff */
[----:B0-----:R-:W-:Y:S01]  /*7d10*/  IMAD R5, R52, UR5, RZ ;  /* 0x0000000534057c24 */ /* 0x001fe2000f8e02ff */
[-C--:B------:R-:W-:Y:S01]  /*7d20*/  LEA.HI.X.SX32 R57, R116, R241.reuse, 0x1, P6 ;  /* 0x000000f174397211 */ /* 0x080fe200030f0eff */
[----:B------:R-:W-:Y:S01]  /*7d30*/  IMAD R36, R25, UR50, RZ ;  /* 0x0000003219247c24 */ /* 0x000fe2000f8e02ff */
[-C--:B------:R-:W-:Y:S01]  /*7d40*/  LEA.HI.X.SX32 R85, R110, R241.reuse, 0x1, P2 ;  /* 0x000000f16e557211 */ /* 0x080fe200010f0eff */
[----:B------:R-:W-:Y:S01]  /*7d50*/  IMAD R84, R107, UR6, RZ ;  /* 0x000000066b547c24 */ /* 0x000fe2000f8e02ff */
[----:B------:R-:W-:Y:S01]  /*7d60*/  LEA.HI.X.SX32 R56, R113, R241, 0x1, P1 ;  /* 0x000000f171387211 */ /* 0x000fe200008f0eff */
[----:B------:R-:W-:Y:S01]  /*7d70*/  IMAD R95, R95, UR15, RZ ;  /* 0x0000000f5f5f7c24 */ /* 0x000fe2000f8e02ff */
[-C--:B------:R-:W-:Y:S01]  /*7d80*/  IADD3 R116, P6, PT, R104, R243.reuse, RZ ;  /* 0x000000f368747210 */ /* 0x080fe20007fde0ff */
[----:B-1----:R-:W-:Y:S01]  /*7d90*/  IMAD R6, R29, UR51, RZ ;  /* 0x000000331d067c24 */ /* 0x002fe2000f8e02ff */
[----:B------:R-:W-:-:S02]  /*7da0*/  IADD3 R29, P5, PT, R28, R243, RZ ;  /* 0x000000f31c1d7210 */ /* 0x000fc40007fbe0ff */
[-C--:B------:R-:W-:Y:S02]  /*7db0*/  IADD3 R25, P2, PT, R98, R243.reuse, RZ ;  /* 0x000000f362197210 */ /* 0x080fe40007f5e0ff */
[----:B------:R-:W-:Y:S01]  /*7dc0*/  IADD3 R114, P1, PT, R112, R243, RZ ;  /* 0x000000f370727210 */ /* 0x000fe20007f3e0ff */
[----:B------:R-:W-:Y:S01]  /*7dd0*/  IMAD R10, R43, UR43, RZ ;  /* 0x0000002b2b0a7c24 */ /* 0x000fe2000f8e02ff */
[-C--:B------:R-:W-:Y:S01]  /*7de0*/  LEA.HI.X.SX32 R81, R93, R241.reuse, 0x1, P4 ;  /* 0x000000f15d517211 */ /* 0x080fe200020f0eff */
[----:B------:R-:W-:Y:S01]  /*7df0*/  IMAD R107, R78, UR25, RZ ;  /* 0x000000194e6b7c24 */ /* 0x000fe2000f8e02ff */
[----:B------:R-:W-:Y:S01]  /*7e00*/  LEA.HI.X.SX32 R103, R60, R241, 0x1, P0 ;  /* 0x000000f13c677211 */ /* 0x000fe200000f0eff */
[----:B------:R-:W-:Y:S01]  /*7e10*/  IMAD R68, R68, UR32, RZ ;  /* 0x0000002044447c24 */ /* 0x000fe2000f8e02ff */
[-C--:B------:R-:W-:Y:S01]  /*7e20*/  IADD3 R21, P4, PT, R77, R243.reuse, RZ ;  /* 0x000000f34d157210 */ /* 0x080fe20007f9e0ff */
[----:B------:R-:W-:Y:S01]  /*7e30*/  IMAD R33, R33, UR44, RZ ;  /* 0x0000002c21217c24 */ /* 0x000fe2000f8e02ff */
[----:B------:R-:W-:Y:S01]  /*7e40*/  IADD3 R43, P0, PT, R5, R243, RZ ;  /* 0x000000f3052b7210 */ /* 0x000fe20007f1e0ff */
[----:B------:R-:W-:Y:S01]  /*7e50*/  IMAD R14, R54, UR38, RZ ;  /* 0x00000026360e7c24 */ /* 0x000fe2000f8e02ff */
[-C--:B------:R-:W-:Y:S01]  /*7e60*/  LEA.HI.X.SX32 R28, R28, R241.reuse, 0x1, P5 ;  /* 0x000000f11c1c7211 */ /* 0x080fe200028f0eff */
[----:B------:R-:W-:Y:S01]  /*7e70*/  IMAD R78, R82, UR28, RZ ;  /* 0x0000001c524e7c24 */ /* 0x000fe2000f8e02ff */
[-C--:B------:R-:W-:Y:S01]  /*7e80*/  LEA.HI.X.SX32 R113, R104, R241.reuse, 0x1, P6 ;  /* 0x000000f168717211 */ /* 0x080fe200030f0eff */
[----:B------:R-:W-:Y:S01]  /*7e90*/  IMAD R96, R96, UR16, RZ ;  /* 0x0000001060607c24 */ /* 0x000fe2000f8e02ff */
[-C--:B------:R-:W-:Y:S01]  /*7ea0*/  LEA.HI.X.SX32 R24, R98, R241.reuse, 0x1, P2 ;  /* 0x000000f162187211 */ /* 0x080fe200010f0eff */
[----:B------:R-:W-:Y:S01]  /*7eb0*/  IMAD R76, R76, UR30, RZ ;  /* 0x0000001e4c4c7c24 */ /* 0x000fe2000f8e02ff */
[----:B------:R-:W-:Y:S01]  /*7ec0*/  LEA.HI.X.SX32 R112, R112, R241, 0x1, P1 ;  /* 0x000000f170707211 */ /* 0x000fe200008f0eff */
[----:B------:R-:W-:Y:S01]  /*7ed0*/  IMAD R38, R41, UR46, RZ ;  /* 0x0000002e29267c24 */ /* 0x000fe2000f8e02ff */
[----:B------:R-:W-:-:S02]  /*7ee0*/  IADD3 R86, P5, PT, R84, R243, RZ ;  /* 0x000000f354567210 */ /* 0x000fc40007fbe0ff */
[-C--:B------:R-:W-:Y:S02]  /*7ef0*/  IADD3 R54, P6, PT, R95, R243.reuse, RZ ;  /* 0x000000f35f367210 */ /* 0x080fe40007fde0ff */
[-C--:B------:R-:W-:Y:S02]  /*7f00*/  IADD3 R82, P2, PT, R79, R243.reuse, RZ ;  /* 0x000000f34f527210 */ /* 0x080fe40007f5e0ff */
[----:B------:R-:W-:Y:S01]  /*7f10*/  IADD3 R52, P1, PT, R50, R243, RZ ;  /* 0x000000f332347210 */ /* 0x000fe20007f3e0ff */
[----:B------:R-:W-:Y:S01]  /*7f20*/  IMAD R32, R32, UR49, RZ ;  /* 0x0000003120207c24 */ /* 0x000fe2000f8e02ff */
[-C--:B------:R-:W-:Y:S02]  /*7f30*/  LEA.HI.X.SX32 R20, R77, R241.reuse, 0x1, P4 ;  /* 0x000000f14d147211 */ /* 0x080fe400020f0eff */
[----:B------:R-:W-:Y:S01]  /*7f40*/  LEA.HI.X.SX32 R41, R5, R241, 0x1, P0 ;  /* 0x000000f105297211 */ /* 0x000fe200000f0eff */
[----:B--2---:R-:W-:Y:S01]  /*7f50*/  IMAD R121, R19, UR22, RZ ;  /* 0x0000001613797c24 */ /* 0x004fe2000f8e02ff */
[----:B------:R-:W-:-:S02]  /*7f60*/  IADD3 R77, P4, PT, R68, R243, RZ ;  /* 0x000000f3444d7210 */ /* 0x000fc40007f9e0ff */
[----:B------:R-:W-:Y:S01]  /*7f70*/  IADD3 R99, P0, PT, R33, R243, RZ ;  /* 0x000000f321637210 */ /* 0x000fe20007f1e0ff */
[----:B------:R-:W-:Y:S01]  /*7f80*/  IMAD R45, R67, UR33, RZ ;  /* 0x00000021432d7c24 */ /* 0x000fe2000f8e02ff */
[-C--:B------:R-:W-:Y:S01]  /*7f90*/  LEA.HI.X.SX32 R84, R84, R241.reuse, 0x1, P5 ;  /* 0x000000f154547211 */ /* 0x080fe200028f0eff */
[----:B------:R-:W-:Y:S01]  /*7fa0*/  IMAD R62, R62, UR36, RZ ;  /* 0x000000243e3e7c24 */ /* 0x000fe2000f8e02ff */
[-C--:B------:R-:W-:Y:S01]  /*7fb0*/  LEA.HI.X.SX32 R51, R95, R241.reuse, 0x1, P6 ;  /* 0x000000f15f337211 */ /* 0x080fe200030f0eff */
[----:B------:R-:W-:Y:S01]  /*7fc0*/  IMAD R64, R64, UR37, RZ ;  /* 0x0000002540407c24 */ /* 0x000fe2000f8e02ff */
[-C--:B------:R-:W-:Y:S02]  /*7fd0*/  LEA.HI.X.SX32 R79, R79, R241.reuse, 0x1, P2 ;  /* 0x000000f14f4f7211 */ /* 0x080fe400010f0eff */
[----:B------:R-:W-:Y:S02]  /*7fe0*/  LEA.HI.X.SX32 R50, R50, R241, 0x1, P1 ;  /* 0x000000f132327211 */ /* 0x000fe400008f0eff */
[----:B------:R-:W-:-:S02]  /*7ff0*/  IADD3 R23, P5, PT, R96, R243, RZ ;  /* 0x000000f360177210 */ /* 0x000fc40007fbe0ff */
[-C--:B------:R-:W-:Y:S02]  /*8000*/  IADD3 R110, P6, PT, R107, R243.reuse, RZ ;  /* 0x000000f36b6e7210 */ /* 0x080fe40007fde0ff */
[-C--:B------:R-:W-:Y:S02]  /*8010*/  IADD3 R19, P2, PT, R76, R243.reuse, RZ ;  /* 0x000000f34c137210 */ /* 0x080fe40007f5e0ff */
[----:B------:R-:W-:Y:S02]  /*8020*/  IADD3 R108, P1, PT, R106, R243, RZ ;  /* 0x000000f36a6c7210 */ /* 0x000fe40007f3e0ff */
[-C--:B------:R-:W-:Y:S02]  /*8030*/  LEA.HI.X.SX32 R75, R68, R241.reuse, 0x1, P4 ;  /* 0x000000f1444b7211 */ /* 0x080fe400020f0eff */
[----:B------:R-:W-:Y:S01]  /*8040*/  LEA.HI.X.SX32 R97, R33, R241, 0x1, P0 ;  /* 0x000000f121617211 */ /* 0x000fe200000f0eff */
[----:B------:R-:W-:Y:S01]  /*8050*/  IMAD R12, R48, UR39, RZ ;  /* 0x00000027300c7c24 */ /* 0x000fe2000f8e02ff */
[----:B------:R-:W-:Y:S01]  /*8060*/  IADD3 R68, P0, PT, R32, R243, RZ ;  /* 0x000000f320447210 */ /* 0x000fe20007f1e0ff */
[----:B------:R-:W-:Y:S01]  /*8070*/  IMAD R69, R46, UR41, RZ ;  /* 0x000000292e457c24 */ /* 0x000fe2000f8e02ff */
[-C--:B------:R-:W-:Y:S01]  /*8080*/  LEA.HI.X.SX32 R22, R96, R241.reuse, 0x1, P5 ;  /* 0x000000f160167211 */ /* 0x080fe200028f0eff */
[----:B------:R-:W-:Y:S01]  /*8090*/  IMAD R70, R70, UR34, RZ ;  /* 0x0000002246467c24 */ /* 0x000fe2000f8e02ff */
[----:B------:R-:W-:-:S02]  /*80a0*/  LEA.HI.X.SX32 R107, R107, R241, 0x1, P6 ;  /* 0x000000f16b6b7211 */ /* 0x000fc400030f0eff */
[-C--:B------:R-:W-:Y:S02]  /*80b0*/  LEA.HI.X.SX32 R18, R76, R241.reuse, 0x1, P2 ;  /* 0x000000f14c127211 */ /* 0x080fe400010f0eff */
[----:B------:R-:W-:Y:S02]  /*80c0*/  LEA.HI.X.SX32 R106, R106, R241, 0x1, P1 ;  /* 0x000000f16a6a7211 */ /* 0x000fe400008f0eff */
[-C--:B------:R-:W-:Y:S02]  /*80d0*/  IADD3 R80, P5, PT, R78, R243.reuse, RZ ;  /* 0x000000f34e507210 */ /* 0x080fe40007fbe0ff */
[-C--:B------:R-:W-:Y:S02]  /*80e0*/  IADD3 R48, P6, PT, R45, R243.reuse, RZ ;  /* 0x000000f32d307210 */ /* 0x080fe40007fde0ff */
[-C--:B------:R-:W-:Y:S02]  /*80f0*/  IADD3 R76, P2, PT, R62, R243.reuse, RZ ;  /* 0x000000f33e4c7210 */ /* 0x080fe40007f5e0ff */
[----:B------:R-:W-:Y:S01]  /*8100*/  IADD3 R46, P1, PT, R64, R243, RZ ;  /* 0x000000f3402e7210 */ /* 0x000fe20007f3e0ff */
[----:B------:R-:W-:Y:S01]  /*8110*/  IMAD R4, R37, UR55, RZ ;  /* 0x0000003725047c24 */ /* 0x000fe2000f8e02ff */
[----:B------:R-:W-:-:S02]  /*8120*/  LEA.HI.X.SX32 R66, R32, R241, 0x1, P0 ;  /* 0x000000f120427211 */ /* 0x000fc400000f0eff */
[----:B------:R-:W-:Y:S01]  /*8130*/  IADD3 R37, P0, PT, R36, R243, RZ ;  /* 0x000000f324257210 */ /* 0x000fe20007f1e0ff */
[----:B------:R-:W-:Y:S01]  /*8140*/  IMAD R3, R42, UR42, RZ ;  /* 0x0000002a2a037c24 */ /* 0x000fe2000f8e02ff */
[-C--:B------:R-:W-:Y:S01]  /*8150*/  LEA.HI.X.SX32 R78, R78, R241.reuse, 0x1, P5 ;  /* 0x000000f14e4e7211 */ /* 0x080fe200028f0eff */
[----:B------:R-:W-:Y:S01]  /*8160*/  IMAD R67, R40, UR45, RZ ;  /* 0x0000002d28437c24 */ /* 0x000fe2000f8e02ff */
[-C--:B------:R-:W-:Y:S02]  /*8170*/  LEA.HI.X.SX32 R45, R45, R241.reuse, 0x1, P6 ;  /* 0x000000f12d2d7211 */ /* 0x080fe400030f0eff */
[-C--:B------:R-:W-:Y:S02]  /*8180*/  LEA.HI.X.SX32 R73, R62, R241.reuse, 0x1, P2 ;  /* 0x000000f13e497211 */ /* 0x080fe400010f0eff */
[----:B------:R-:W-:Y:S02]  /*8190*/  LEA.HI.X.SX32 R44, R64, R241, 0x1, P1 ;  /* 0x000000f1402c7211 */ /* 0x000fe400008f0eff */
[----:B------:R-:W-:-:S02]  /*81a0*/  IADD3 R17, P5, PT, R70, R243, RZ ;  /* 0x000000f346117210 */ /* 0x000fc40007fbe0ff */
[-C--:B------:R-:W-:Y:S02]  /*81b0*/  IADD3 R104, P6, PT, R101, R243.reuse, RZ ;  /* 0x000000f365687210 */ /* 0x080fe40007fde0ff */
[-C--:B------:R-:W-:Y:S02]  /*81c0*/  IADD3 R13, P2, PT, R12, R243.reuse, RZ ;  /* 0x000000f30c0d7210 */ /* 0x080fe40007f5e0ff */
[----:B------:R-:W-:Y:S01]  /*81d0*/  IADD3 R102, P1, PT, R100, R243, RZ ;  /* 0x000000f364667210 */ /* 0x000fe20007f3e0ff */
[----:B------:R-:W-:Y:S01]  /*81e0*/  IMAD R148, R148, UR56, RZ ;  /* 0x0000003894947c24 */ /* 0x000fe2000f8e02ff */
[----:B------:R-:W-:Y:S02]  /*81f0*/  LEA.HI.X.SX32 R36, R36, R241, 0x1, P0 ;  /* 0x000000f124247211 */ /* 0x000fe400000f0eff */
        /* <DEDUP_REMOVED lines=9> */
[----:B------:R-:W-:Y:S01]  /*8290*/  IADD3 R39, P1, PT, R38, R243, RZ ;  /* 0x000000f326277210 */ /* 0x000fe20007f3e0ff */
[----:B------:R-:W-:Y:S01]  /*82a0*/  IMAD R2, R132, UR59, RZ ;  /* 0x0000003b84027c24 */ /* 0x000fe2000f8e02ff */
[----:B------:R-:W-:-:S02]  /*82b0*/  LEA.HI.X.SX32 R63, R63, R241, 0x1, P0 ;  /* 0x000000f13f3f7211 */ /* 0x000fc400000f0eff */
[----:B------:R-:W-:Y:S02]  /*82c0*/  IADD3 R93, P0, PT, R148, R243, RZ ;  /* 0x000000f3945d7210 */ /* 0x000fe40007f1e0ff */
[-C--:B------:R-:W-:Y:S02]  /*82d0*/  LEA.HI.X.SX32 R40, R3, R241.reuse, 0x1, P6 ;  /* 0x000000f103287211 */ /* 0x080fe400030f0eff */
[-C--:B------:R-:W-:Y:S02]  /*82e0*/  LEA.HI.X.SX32 R67, R67, R241.reuse, 0x1, P2 ;  /* 0x000000f143437211 */ /* 0x080fe400010f0eff */
[----:B------:R-:W-:Y:S02]  /*82f0*/  LEA.HI.X.SX32 R38, R38, R241, 0x1, P1 ;  /* 0x000000f126267211 */ /* 0x000fe400008f0eff */
[-C--:B------:R-:W-:Y:S02]  /*8300*/  IADD3 R98, P6, PT, R35, R243.reuse, RZ ;  /* 0x000000f323627210 */ /* 0x080fe40007fde0ff */
[----:B------:R-:W-:-:S02]  /*8310*/  IADD3 R7, P1, PT, R6, R243, RZ ;  /* 0x000000f306077210 */ /* 0x000fc40007f3e0ff */
[----:B------:R-:W-:Y:S01]  /*8320*/  IADD3 R96, P2, PT, R31, R243, RZ ;  /* 0x000000f31f607210 */ /* 0x000fe20007f5e0ff */
[----:B------:R-:W-:Y:S01]  /*8330*/  IMAD R144, R144, UR62, RZ ;  /* 0x0000003e90907c24 */ /* 0x000fe2000f8e02ff */
[----:B------:R-:W-:Y:S02]  /*8340*/  LEA.HI.X.SX32 R91, R148, R241, 0x1, P0 ;  /* 0x000000f1945b7211 */ /* 0x000fe400000f0eff */
[----:B------:R-:W-:Y:S01]  /*8350*/  IADD3 R3, P0, PT, R2, R243, RZ ;  /* 0x000000f302037210 */ /* 0x000fe20007f1e0ff */
[----:B------:R-:W-:Y:S01]  /*8360*/  IMAD R147, R147, UR57, RZ ;  /* 0x0000003993937c24 */ /* 0x000fe2000f8e02ff */
[-C--:B------:R-:W-:Y:S01]  /*8370*/  LEA.HI.X.SX32 R95, R35, R241.reuse, 0x1, P6 ;  /* 0x000000f1235f7211 */ /* 0x080fe200030f0eff */
[----:B------:R-:W-:Y:S01]  /*8380*/  IMAD R138, R138, UR58, RZ ;  /* 0x0000003a8a8a7c24 */ /* 0x000fe2000f8e02ff */
[-C--:B------:R-:W-:Y:S02]  /*8390*/  LEA.HI.X.SX32 R6, R6, R241.reuse, 0x1, P1 ;  /* 0x000000f106067211 */ /* 0x080fe400008f0eff */
[----:B------:R-:W-:-:S02]  /*83a0*/  LEA.HI.X.SX32 R94, R31, R241, 0x1, P2 ;  /* 0x000000f11f5e7211 */ /* 0x000fc400010f0eff */
[-C--:B------:R-:W-:Y:S02]  /*83b0*/  IADD3 R15, P4, PT, R14, R243.reuse, RZ ;  /* 0x000000f30e0f7210 */ /* 0x080fe40007f9e0ff */
[-C--:B------:R-:W-:Y:S02]  /*83c0*/  IADD3 R35, P1, PT, R34, R243.reuse, RZ ;  /* 0x000000f322237210 */ /* 0x080fe40007f3e0ff */
[----:B------:R-:W-:Y:S01]  /*83d0*/  IADD3 R5, P2, PT, R4, R243, RZ ;  /* 0x000000f304057210 */ /* 0x000fe20007f5e0ff */
[----:B------:R-:W-:Y:S01]  /*83e0*/  VIADD R127, R185, 0x3f ;  /* 0x0000003fb97f7836 */ /* 0x000fe20000000000 */
[----:B------:R-:W-:Y:S02]  /*83f0*/  LEA.HI.X.SX32 R2, R2, R241, 0x1, P0 ;  /* 0x000000f102027211 */ /* 0x000fe400000f0eff */
[----:B------:R-:W-:Y:S01]  /*8400*/  IADD3 R31, P0, PT, R144, R243, RZ ;  /* 0x000000f3901f7210 */ /* 0x000fe20007f1e0ff */
[----:B------:R-:W-:Y:S01]  /*8410*/  IMAD R146, R146, UR60, RZ ;  /* 0x0000003c92927c24 */ /* 0x000fe2000f8e02ff */
[-C--:B------:R-:W-:Y:S01]  /*8420*/  LEA.HI.X.SX32 R14, R14, R241.reuse, 0x1, P4 ;  /* 0x000000f10e0e7211 */ /* 0x080fe200020f0eff */
[----:B------:R-:W-:Y:S01]  /*8430*/  IMAD R145, R145, UR61, RZ ;  /* 0x0000003d91917c24 */ /* 0x000fe2000f8e02ff */
[----:B------:R-:W-:-:S02]  /*8440*/  LEA.HI.X.SX32 R34, R34, R241, 0x1, P1 ;  /* 0x000000f122227211 */ /* 0x000fc400008f0eff */
[----:B------:R-:W-:Y:S02]  /*8450*/  LEA.HI.X.SX32 R4, R4, R241, 0x1, P2 ;  /* 0x000000f104047211 */ /* 0x000fe400010f0eff */
[-C--:B------:R-:W-:Y:S02]  /*8460*/  IADD3 R74, P5, PT, R72, R243.reuse, RZ ;  /* 0x000000f3484a7210 */ /* 0x080fe40007fbe0ff */
[-C--:B------:R-:W-:Y:S02]  /*8470*/  IADD3 R71, P4, PT, R69, R243.reuse, RZ ;  /* 0x000000f345477210 */ /* 0x080fe40007f9e0ff */
[-C--:B------:R-:W-:Y:S02]  /*8480*/  IADD3 R64, P1, PT, R147, R243.reuse, RZ ;  /* 0x000000f393407210 */ /* 0x080fe40007f3e0ff */
[----:B------:R-:W-:Y:S02]  /*8490*/  IADD3 R33, P2, PT, R138, R243, RZ ;  /* 0x000000f38a217210 */ /* 0x000fe40007f5e0ff */
[----:B------:R-:W-:-:S02]  /*84a0*/  LEA.HI.X.SX32 R30, R144, R241, 0x1, P0 ;  /* 0x000000f1901e7211 */ /* 0x000fc400000f0eff */
[----:B------:R-:W-:Y:S01]  /*84b0*/  ISETP.GT.AND P0, PT, R127, 0x3f, PT ;  /* 0x0000003f7f00780c */ /* 0x000fe20003f04270 */
[----:B------:R-:W-:Y:S01]  /*84c0*/  IMAD R143, R143, UR63, RZ ;  /* 0x0000003f8f8f7c24 */ /* 0x000fe2000f8e02ff */
[-C--:B------:R-:W-:Y:S01]  /*84d0*/  LEA.HI.X.SX32 R72, R72, R241.reuse, 0x1, P5 ;  /* 0x000000f148487211 */ /* 0x080fe200028f0eff */
[----:B------:R-:W-:Y:S01]  /*84e0*/  IMAD R142, R142, UR64, RZ ;  /* 0x000000408e8e7c24 */ /* 0x000fe2000f8e02ff */
[-C--:B------:R-:W-:Y:S01]  /*84f0*/  LEA.HI.X.SX32 R69, R69, R241.reuse, 0x1, P4 ;  /* 0x000000f145457211 */ /* 0x080fe200020f0eff */
[----:B------:R-:W-:Y:S01]  /*8500*/  IMAD R141, R141, UR65, RZ ;  /* 0x000000418d8d7c24 */ /* 0x000fe2000f8e02ff */
[-C--:B------:R-:W-:Y:S01]  /*8510*/  LEA.HI.X.SX32 R61, R147, R241.reuse, 0x1, P1 ;  /* 0x000000f1933d7211 */ /* 0x080fe200008f0eff */
[----:B------:R-:W-:Y:S01]  /*8520*/  IMAD R157, R157, UR66, RZ ;  /* 0x000000429d9d7c24 */ /* 0x000fe2000f8e02ff */
[----:B------:R-:W-:Y:S02]  /*8530*/  LEA.HI.X.SX32 R32, R138, R241, 0x1, P2 ;  /* 0x000000f18a207211 */ /* 0x000fe400010f0eff */
[----:B------:R-:W-:-:S02]  /*8540*/  IADD3 R11, P5, PT, R10, R243, RZ ;  /* 0x000000f30a0b7210 */ /* 0x000fc40007fbe0ff */
[-C--:B------:R-:W-:Y:S02]  /*8550*/  IADD3 R9, P4, PT, R8, R243.reuse, RZ ;  /* 0x000000f308097210 */ /* 0x080fe40007f9e0ff */
[-C--:B------:R-:W-:Y:S02]  /*8560*/  IADD3 R92, P1, PT, R146, R243.reuse, RZ ;  /* 0x000000f3925c7210 */ /* 0x080fe40007f3e0ff */
[----:B------:R-:W-:Y:S02]  /*8570*/  IADD3 R62, P2, PT, R145, R243, RZ ;  /* 0x000000f3913e7210 */ /* 0x000fe40007f5e0ff */
[----:B------:R-:W-:Y:S02]  /*8580*/  ISETP.LT.AND P0, PT, R124, R185, P0 ;  /* 0x000000b97c00720c */ /* 0x000fe40000701270 */
[-C--:B------:R-:W-:Y:S02]  /*8590*/  LEA.HI.X.SX32 R10, R10, R241.reuse, 0x1, P5 ;  /* 0x000000f10a0a7211 */ /* 0x080fe400028f0eff */
[----:B------:R-:W-:-:S02]  /*85a0*/  LEA.HI.X.SX32 R8, R8, R241, 0x1, P4 ;  /* 0x000000f108087211 */ /* 0x000fc400020f0eff */
[-C--:B------:R-:W-:Y:S02]  /*85b0*/  LEA.HI.X.SX32 R90, R146, R241.reuse, 0x1, P1 ;  /* 0x000000f1925a7211 */ /* 0x080fe400008f0eff */
[----:B------:R-:W-:Y:S02]  /*85c0*/  LEA.HI.X.SX32 R60, R145, R241, 0x1, P2 ;  /* 0x000000f1913c7211 */ /* 0x000fe400010f0eff */
[-C--:B------:R-:W-:Y:S02]  /*85d0*/  IADD3 R227, P1, PT, R143, R243.reuse, RZ ;  /* 0x000000f38fe37210 */ /* 0x080fe40007f3e0ff */
[-C--:B------:R-:W-:Y:S02]  /*85e0*/  IADD3 R231, P2, PT, R142, R243.reuse, RZ ;  /* 0x000000f38ee77210 */ /* 0x080fe40007f5e0ff */
[-C--:B------:R-:W-:Y:S02]  /*85f0*/  IADD3 R235, P4, PT, R141, R243.reuse, RZ ;  /* 0x000000f38deb7210 */ /* 0x080fe40007f9e0ff */
[----:B------:R-:W-:-:S02]  /*8600*/  IADD3 R239, P5, PT, R157, R243, RZ ;  /* 0x000000f39def7210 */ /* 0x000fc40007fbe0ff */
[----:B------:R-:W-:Y:S02]  /*8610*/  IADD3 R243, P6, PT, R121, R243, RZ ;  /* 0x000000f379f37210 */ /* 0x000fe40007fde0ff */
[-C--:B------:R-:W-:Y:S02]  /*8620*/  LEA.HI.X.SX32 R225, R143, R241.reuse, 0x1, P1 ;  /* 0x000000f18fe17211 */ /* 0x080fe400008f0eff */
[-C--:B------:R-:W-:Y:S02]  /*8630*/  LEA.HI.X.SX32 R229, R142, R241.reuse, 0x1, P2 ;  /* 0x000000f18ee57211 */ /* 0x080fe400010f0eff */
[-C--:B------:R-:W-:Y:S02]  /*8640*/  LEA.HI.X.SX32 R233, R141, R241.reuse, 0x1, P4 ;  /* 0x000000f18de97211 */ /* 0x080fe400020f0eff */
[-C--:B------:R-:W-:Y:S02]  /*8650*/  LEA.HI.X.SX32 R237, R157, R241.reuse, 0x1, P5 ;  /* 0x000000f19ded7211 */ /* 0x080fe400028f0eff */
[----:B------:R-:W-:Y:S01]  /*8660*/  LEA.HI.X.SX32 R241, R121, R241, 0x1, P6 ;  /* 0x000000f179f17211 */ /* 0x000fe200030f0eff */
[----:B------:R-:W-:Y:S01]  /*8670*/  @P0 IMAD.MOV.U32 R124, RZ, RZ, R243 ;  /* 0x000000ffff7c0224 */ /* 0x000fe200078e00f3 */
[----:B------:R-:W-:-:S03]  /*8680*/  PRMT R121, RZ, 0x7610, R121 ;  /* 0x00007610ff797816 */ /* 0x000fc60000000079 */
[----:B------:R-:W-:-:S05]  /*8690*/  @P0 IMAD.MOV.U32 R125, RZ, RZ, R241 ;  /* 0x000000ffff7d0224 */ /* 0x000fca00078e00f1 */
[----:B------:R0:W2:Y:S02]  /*86a0*/  @P0 LDG.E.U8 R121, desc[UR26][R124.64] ;  /* 0x0000001a7c790981 */ /* 0x0000a4000c1e1100 */
[----:B0-----:R-:W-:-:S06]  /*86b0*/  PRMT R124, RZ, 0x7610, R124 ;  /* 0x00007610ff7c7816 */ /* 0x001fcc000000007c */
[----:B------:R-:W3:Y:S01]  /*86c0*/  @P0 LDG.E.U8 R124, desc[UR26][R118.64] ;  /* 0x0000001a767c0981 */ /* 0x000ee2000c1e1100 */
[----:B------:R-:W-:Y:S01]  /*86d0*/  PRMT R126, RZ, 0x7610, R126 ;  /* 0x00007610ff7e7816 */ /* 0x000fe2000000007e */
[----:B------:R-:W-:Y:S02]  /*86e0*/  @P0 IMAD.MOV.U32 R125, RZ, RZ, R115 ;  /* 0x000000ffff7d0224 */ /* 0x000fe400078e0073 */
[----:B---3--:R0:W-:Y:S02]  /*86f0*/  STS.U8 [R188+UR13+0x2000], R124 ;  /* 0x0020007cbc007988 */ /* 0x0081e4000800000d */
[----:B0-----:R-:W-:-:S05]  /*8700*/  @P0 IMAD.MOV.U32 R124, RZ, RZ, R120 ;  /* 0x000000ffff7c0224 */ /* 0x001fca00078e0078 */
[----:B------:R0:W3:Y:S02]  /*8710*/  @P0 LDG.E.U8 R126, desc[UR26][R124.64] ;  /* 0x0000001a7c7e0981 */ /* 0x0000e4000c1e1100 */
[----:B0-----:R-:W-:Y:S02]  /*8720*/  @P0 IMAD.MOV.U32 R124, RZ, RZ, R116 ;  /* 0x000000ffff7c0224 */ /* 0x001fe400078e0074 */
[----:B------:R-:W-:Y:S01]  /*8730*/  @P0 IMAD.MOV.U32 R125, RZ, RZ, R113 ;  /* 0x000000ffff7d0224 */ /* 0x000fe200078e0071 */
[----:B---3--:R0:W-:Y:S02]  /*8740*/  STS.U8 [R188+UR13+0x2200], R126 ;  /* 0x0022007ebc007988 */ /* 0x0081e4000800000d */
[----:B0-----:R-:W-:-:S06]  /*8750*/  PRMT R126, RZ, 0x7610, R126 ;  /* 0x00007610ff7e7816 */ /* 0x001fcc000000007e */
        /* <DEDUP_REMOVED lines=228> */
[----:B---3--:R-:W-:Y:S04]  /*95a0*/  STS.U8 [R129+UR13+0x3f00], R126 ;  /* 0x003f007e81007988 */ /* 0x008fe8000800000d */
[----:B--2---:R0:W-:Y:S02]  /*95b0*/  STS.U8 [R128+UR13+0x3f80], R121 ;  /* 0x003f807980007988 */ /* 0x0041e4000800000d */
[----:B0-----:R-:W-:-:S06]  /*95c0*/  PRMT R121, RZ, 0x7610, R121 ;  /* 0x00007610ff797816 */ /* 0x001fcc0000000079 */
[----:B------:R0:W2:Y:S02]  /*95d0*/  @P0 LDG.E.U8 R121, desc[UR26][R124.64] ;  /* 0x0000001a7c790981 */ /* 0x0000a4000c1e1100 */
[----:B0-----:R-:W-:Y:S02]  /*95e0*/  @P0 IMAD.MOV.U32 R124, RZ, RZ, R27 ;  /* 0x000000ffff7c0224 */ /* 0x001fe400078e001b */
[----:B------:R-:W-:Y:S01]  /*95f0*/  @P0 IMAD.MOV.U32 R125, RZ, RZ, R26 ;  /* 0x000000ffff7d0224 */ /* 0x000fe200078e001a */
        /* <DEDUP_REMOVED lines=67> */
[----:B------:R-:W2:Y:S01]  /*9a30*/  @P0 LDG.E.U8 R121, desc[UR26][R124.64] ;  /* 0x0000001a7c790981 */ /* 0x000ea2000c1e1100 */
[----:B------:R-:W-:-:S04]  /*9a40*/  ISETP.NE.U32.AND P0, PT, RZ, UR8, PT ;  /* 0x00000008ff007c0c */ /* 0x000fc8000bf05070 */
[C---:B------:R-:W-:Y:S02]  /*9a50*/  ISETP.LT.OR P1, PT, R127.reuse, 0x40, P0 ;  /* 0x000000407f00780c */ /* 0x040fe40000721670 */
[----:B------:R-:W-:Y:S01]  /*9a60*/  ISETP.GE.AND P2, PT, R127, 0x80, PT ;  /* 0x000000807f00780c */ /* 0x000fe20003f46270 */
[----:B--2---:R0:W-:Y:S01]  /*9a70*/  STS.U8 [R128+UR13+0x3d80], R121 ;  /* 0x003d807980007988 */ /* 0x0041e2000800000d */
[----:B------:R1:W-:Y:S06]  /*9a80*/  MEMBAR.ALL.CTA ;  /* 0x0000000000007992 */ /* 0x0003ec0000008000 */
[----:B-1----:R-:W1:Y:S02]  /*9a90*/  FENCE.VIEW.ASYNC.S ;  /* 0x00000000000073c6 */ /* 0x002e640000000000 */
[----:B-1----:R-:W-:Y:S06]  /*9aa0*/  BAR.SYNC.DEFER_BLOCKING 0x0 ;  /* 0x0000000000007b1d */ /* 0x002fec0000010000 */
[----:B------:R-:W-:Y:S05]  /*9ab0*/  @P1 BRA `(.L_x_6) ;  /* 0x0000000000681947 */ /* 0x000fea0003800000 */
[----:B------:R-:W-:Y:S02]  /*9ac0*/  UIADD3 UR4, UPT, UPT, UR13, 0x2000, URZ ;  /* 0x000020000d047890 */ /* 0x000fe4000fffe0ff */
[----:B------:R-:W-:Y:S02]  /*9ad0*/  USHF.R.U32.HI UR6, URZ, 0x4, UR13 ;  /* 0x00000004ff067899 */ /* 0x000fe4000801160d */
[----:B------:R-:W-:Y:S02]  /*9ae0*/  USHF.R.U32.HI UR4, URZ, 0x4, UR4 ;  /* 0x00000004ff047899 */ /* 0x000fe40008011604 */
[----:B------:R-:W-:Y:S02]  /*9af0*/  USGXT.U32 UR6, UR6, 0xe ;  /* 0x0000000e0606789a */ /* 0x000fe40008000000 */
[----:B------:R-:W-:Y:S01]  /*9b00*/  USGXT.U32 UR8, UR4, 0xe ;  /* 0x0000000e0408789a */ /* 0x000fe20008000000 */
[----:B------:R-:W-:Y:S01]  /*9b10*/  UMOV UR16, 0x100 ;  /* 0x0000010000107882 */ /* 0x000fe20000000000 */
[----:B------:R-:W-:Y:S01]  /*9b20*/  UMOV UR17, 0x40004040 ;  /* 0x4000404000117882 */ /* 0x000fe20000000000 */
[----:B------:R-:W-:Y:S01]  /*9b30*/  UMOV UR18, 0xfffffffe ;  /* 0xfffffffe00127882 */ /* 0x000fe20000000000 */
[----:B------:R-:W-:Y:S01]  /*9b40*/  UMOV UR19, 0x7fffbfdf ;  /* 0x7fffbfdf00137882 */ /* 0x000fe20000000000 */
[----:B------:R-:W-:Y:S01]  /*9b50*/  UMOV UR7, URZ ;  /* 0x000000ff00077c82 */ /* 0x000fe20008000000 */
[----:B------:R-:W-:Y:S01]  /*9b60*/  UMOV UR9, URZ ;  /* 0x000000ff00097c82 */ /* 0x000fe20008000000 */
[----:B------:R-:W-:-:S02]  /*9b70*/  UIADD3.64 UR16, UPT, UPT, UR6, UR16, URZ ;  /* 0x0000001006107297 */ /* 0x000fc4000fffe0ff */
[----:B------:R-:W-:Y:S01]  /*9b80*/  UIADD3.64 UR18, UPT, UPT, UR8, -UR18, URZ ;  /* 0x8000001208127297 */ /* 0x000fe2000fffe0ff */
[----:B------:R-:W-:Y:S01]  /*9b90*/  UMOV UR22, 0x0 ;  /* 0x0000000000167882 */ /* 0x000fe20000000000 */
[----:B------:R-:W-:Y:S01]  /*9ba0*/  UMOV UR23, 0x8208490 ;  /* 0x0820849000177882 */ /* 0x000fe20000000000 */
[----:B------:R-:W-:Y:S01]  /*9bb0*/  UMOV UR4, UR10 ;  /* 0x0000000a00047c82 */ /* 0x000fe20008000000 */
[----:B------:R-:W-:Y:S01]  /*9bc0*/  UMOV UR5, URZ ;  /* 0x000000ff00057c82 */ /* 0x000fe20008000000 */
[----:B------:R-:W-:Y:S01]  /*9bd0*/  UMOV UR7, 0x40004040 ;  /* 0x4000404000077882 */ /* 0x000fe20000000000 */
[----:B------:R-:W-:Y:S01]  /*9be0*/  UMOV UR9, 0x80004020 ;  /* 0x8000402000097882 */ /* 0x000fe20000000000 */
[----:B------:R-:W-:Y:S01]  /*9bf0*/  UMOV UR24, 0x0 ;  /* 0x0000000000187882 */ /* 0x000fe20000000000 */
[----:B------:R-:W-:Y:S01]  /*9c00*/  UMOV UR25, 0x8208490 ;  /* 0x0820849000197882 */ /* 0x000fe20000000000 */
[----:B------:R-:W-:Y:S01]  /*9c10*/  UMOV UR4, UR4 ;  /* 0x0000000400047c82 */ /* 0x000fe20008000000 */
[----:B------:R1:W-:Y:S01]  /*9c20*/  UTCQMMA gdesc[UR6], gdesc[UR8], tmem[UR12], tmem[UR22], idesc[UR23], !UPT ;  /* 0x00ff1608060075ea */ /* 0x0003e2000f80030c */
[----:B------:R1:W-:Y:S01]  /*9c30*/  UTCQMMA gdesc[UR16], gdesc[UR18], tmem[UR12], tmem[UR24], idesc[UR25], UPT ;  /* 0x00ff1812100075ea */ /* 0x0003e2000b80030c */
[----:B------:R1:W-:Y:S01]  /*9c40*/  UTCBAR [UR4], URZ ;  /* 0x000000ff040073e9 */ /* 0x0003e200080000ff */
[----:B------:R-:W-:Y:S01]  /*9c50*/  NOP ;  /* 0x0000000000007918 */ /* 0x000fe20000000000 */
.L_x_6:
[----:B-1----:R-:W-:Y:S01]  /*9c60*/  UMOV UR4, URZ ;  /* 0x000000ff00047c82 */ /* 0x002fe20008000000 */
[----:B------:R-:W-:Y:S05]  /*9c70*/  @!P2 BRA `(.L_x_7) ;  /* 0x000000440014a947 */ /* 0x000fea0003800000 */
[----:B0-----:R-:W-:Y:S01]  /*9c80*/  SHF.R.S32.HI R121, RZ, 0x1f, R127 ;  /* 0x0000001fff797819 */ /* 0x001fe2000001147f */
[----:B------:R-:W-:Y:S01]  /*9c90*/  IMAD.SHL.U32 R122, R122, 0x40, RZ ;  /* 0x000000407a7a7824 */ /* 0x000fe200078e00ff */
[----:B------:R-:W-:Y:S01]  /*9ca0*/  UIADD3 UR4, UPT, UPT, UR13, 0x4000, URZ ;  /* 0x000040000d047890 */ /* 0x000fe2000fffe0ff */
[----:B------:R-:W-:Y:S01]  /*9cb0*/  IMAD.SHL.U32 R123, R123, 0x40, RZ ;  /* 0x000000407b7b7824 */ /* 0x000fe200078e00ff */
[----:B------:R-:W-:Y:S01]  /*9cc0*/  LEA.HI R121, R121, R127, RZ, 0x6 ;  /* 0x0000007f79797211 */ /* 0x000fe200078f30ff */
[----:B------:R-:W-:Y:S01]  /*9cd0*/  UIADD3 UR5, UPT, UPT, UR13, 0x6000, URZ ;  /* 0x000060000d057890 */ /* 0x000fe2000fffe0ff */
[----:B------:R0:W-:Y:S01]  /*9ce0*/  STL [R1+0x24], R122 ;  /* 0x0000247a01007387 */ /* 0x0001e20000100800 */
[----:B------:R-:W-:Y:S01]  /*9cf0*/  USHF.R.U32.HI UR4, URZ, 0x4, UR4 ;  /* 0x00000004ff047899 */ /* 0x000fe20008011604 */
[----:B------:R-:W-:Y:S01]  /*9d00*/  SHF.R.S32.HI R121, RZ, 0x6, R121 ;  /* 0x00000006ff797819 */ /* 0x000fe20000011479 */
[----:B------:R-:W-:Y:S01]  /*9d10*/  USHF.R.U32.HI UR5, URZ, 0x4, UR5 ;  /* 0x00000004ff057899 */ /* 0x000fe20008011605 */
[----:B------:R-:W-:Y:S01]  /*9d20*/  IMAD.MOV.U32 R126, RZ, RZ, RZ ;  /* 0x000000ffff7e7224 */ /* 0x000fe200078e00ff */
[----:B------:R-:W-:Y:S01]  /*9d30*/  USGXT.U32 UR6, UR4, 0xe ;  /* 0x0000000e0406789a */ /* 0x000fe20008000000 */
[----:B------:R-:W-:Y:S01]  /*9d40*/  VIMNMX R121, PT, PT, R121, 0x2, !PT ;  /* 0x0000000279797848 */ /* 0x000fe20007fe0100 */
[----:B------:R-:W-:Y:S01]  /*9d50*/  USGXT.U32 UR8, UR5, 0xe ;  /* 0x0000000e0508789a */ /* 0x000fe20008000000 */
[----:B------:R-:W-:Y:S01]  /*9d60*/  SHF.R.S32.HI R124, RZ, 0x1f, R123 ;  /* 0x0000001fff7c7819 */ /* 0x000fe2000001147b */
[----:B------:R-:W-:Y:S01]  /*9d70*/  UMOV UR16, 0x100 ;  /* 0x0000010000107882 */ /* 0x000fe20000000000 */
[----:B------:R-:W-:Y:S01]  /*9d80*/  UMOV UR17, 0x40004040 ;  /* 0x4000404000117882 */ /* 0x000fe20000000000 */
[----:B------:R-:W-:Y:S01]  /*9d90*/  VIADD R121, R121, 0xffffffff ;  /* 0xffffffff79797836 */ /* 0x000fe20000000000 */
[----:B------:R-:W-:Y:S01]  /*9da0*/  UMOV UR18, 0xfffffffe ;  /* 0xfffffffe00127882 */ /* 0x000fe20000000000 */
[----:B------:R-:W-:Y:S01]  /*9db0*/  UMOV UR19, 0x7fffbfdf ;  /* 0x7fffbfdf00137882 */ /* 0x000fe20000000000 */
[----:B------:R-:W-:Y:S01]  /*9dc0*/  UMOV UR7, URZ ;  /* 0x000000ff00077c82 */ /* 0x000fe20008000000 */
[----:B------:R-:W-:Y:S01]  /*9dd0*/  UMOV UR9, URZ ;  /* 0x000000ff00097c82 */ /* 0x000fe20008000000 */
[----:B------:R-:W-:Y:S01]  /*9de0*/  R2UR UR28, R121 ;  /* 0x00000000791c72ca */ /* 0x000fe200000e0000 */
[----:B------:R-:W1:Y:S01]  /*9df0*/  LDCU UR29, c[0x0][0x3a8] ;  /* 0x00007500ff1d77ac */ /* 0x000e620008000800 */
[----:B------:R-:W-:-:S02]  /*9e00*/  IADD3 R121, P1, P2, R183, UR20, R122 ;  /* 0x00000014b7797c10 */ /* 0x000fc4000fa3e07a */
[----:B0-----:R-:W-:Y:S01]  /*9e10*/  SHF.R.S32.HI R122, RZ, 0x1f, R122 ;  /* 0x0000001fff7a7819 */ /* 0x001fe2000001147a */
[----:B------:R-:W-:Y:S02]  /*9e20*/  UIADD3.64 UR16, UPT, UPT, UR6, UR16, URZ ;  /* 0x0000001006107297 */ /* 0x000fe4000fffe0ff */
[----:B------:R-:W-:Y:S02]  /*9e30*/  UIADD3.64 UR18, UPT, UPT, UR8, -UR18, URZ ;  /* 0x8000001208127297 */ /* 0x000fe4000fffe0ff */
[----:B------:R0:W-:Y:S01]  /*9e40*/  STL [R1+0x128], R122 ;  /* 0x0001287a01007387 */ /* 0x0001e20000100800 */
[----:B------:R-:W-:Y:S01]  /*9e50*/  UMOV UR15, 0x1 ;  /* 0x00000001000f7882 */ /* 0x000fe20000000000 */
[----:B------:R-:W-:Y:S01]  /*9e60*/  UMOV UR5, URZ ;  /* 0x000000ff00057c82 */ /* 0x000fe20008000000 */
[----:B01----:R-:W-:-:S07]  /*9e70*/  IADD3.X R122, PT, PT, R184, UR21, R122, P1, P2 ;  /* 0x00000015b87a7c10 */ /* 0x003fce0008fe447a */
.L_x_10:
[----:B------:R-:W2:Y:S01]  /*9e80*/  LDL R127, [R1+0x120] ;  /* 0x00012000017f7983 */ /* 0x000ea20000100800 */
[----:B------:R-:W-:Y:S01]  /*9e90*/  IMAD.U32 R126, R126, -0x80000000, RZ ;  /* 0x800000007e7e7824 */ /* 0x000fe200078e00ff */
[----:B------:R-:W-:Y:S02]  /*9ea0*/  PRMT R128, RZ, 0x7610, R128 ;  /* 0x00007610ff807816 */ /* 0x000fe40000000080 */
[----:B------:R-:W-:Y:S01]  /*9eb0*/  IADD3 R124, P5, PT, R121, UR29, RZ ;  /* 0x0000001d797c7c10 */ /* 0x000fe2000ffbe0ff */
[----:B------:R-:W0:Y:S01]  /*9ec0*/  SYNCS.PHASECHK.TRANS64.TRYWAIT P2, [UR10], R126 ;  /* 0x0000007eff0075a7 */ /* 0x000e22000804110a */
[C---:B------:R-:W-:Y:S01]  /*9ed0*/  ISETP.GT.AND P4, PT, R117.reuse, 0x1, PT ;  /* 0x000000017500780c */ /* 0x040fe20003f84270 */
[----:B------:R1:W-:Y:S01]  /*9ee0*/  STL.S16 [R1+0x20], R128 ;  /* 0x0000208001007387 */ /* 0x0003e20000100600 */
[----:B------:R-:W-:Y:S01]  /*9ef0*/  ISETP.GT.AND P1, PT, R117, 0x2, PT ;  /* 0x000000027500780c */ /* 0x000fe20003f24270 */
[----:B--2---:R-:W-:Y:S01]  /*9f00*/  IMAD.X R125, R127, 0x1, R122, P5 ;  /* 0x000000017f7d7824 */ /* 0x004fe200028e067a */
[----:B01---5:R-:W-:Y:S11]  /*9f10*/  @!P2 BRA `(.L_x_8) ;  /* 0x000000880084a947 */ /* 0x023ff60003800000 */
.L_x_16:
[----:B------:R-:W2:Y:S04]  /*9f20*/  LDL R127, [R1+0x11c] ;  /* 0x00011c00017f7983 */ /* 0x000ea80000100800 */
[----:B------:R0:W-:Y:S04]  /*9f30*/  STL [R1+0x254], R5 ;  /* 0x0002540501007387 */ /* 0x0001e80000100800 */
[----:B0-----:R-:W3:Y:S01]  /*9f40*/  LDL R5, [R1+0x20] ;  /* 0x0000200001057983 */ /* 0x001ee20000100800 */
[----:B------:R-:W-:-:S03]  /*9f50*/  ISETP.GT.AND P2, PT, R117, 0x3, PT ;  /* 0x000000037500780c */ /* 0x000fc60003f44270 */
[----:B------:R0:W-:Y:S04]  /*9f60*/  STL [R1+0x250], R4 ;  /* 0x0002500401007387 */ /* 0x0001e80000100800 */
[----:B------:R-:W-:Y:S04]  /*9f70*/  STL [R1+0x24c], R248 ;  /* 0x00024cf801007387 */ /* 0x000fe80000100800 */
[----:B------:R-:W-:Y:S04]  /*9f80*/  STL [R1+0x248], R3 ;  /* 0x0002480301007387 */ /* 0x000fe80000100800 */
[----:B------:R-:W-:Y:S04]  /*9f90*/  STL [R1+0x244], R2 ;  /* 0x0002440201007387 */ /* 0x000fe80000100800 */
[----:B------:R-:W-:Y:S04]  /*9fa0*/  STL [R1+0x240], R250 ;  /* 0x000240fa01007387 */ /* 0x000fe80000100800 */
[----:B------:R-:W-:Y:S04]  /*9fb0*/  STL [R1+0x23c], R227 ;  /* 0x00023ce301007387 */ /* 0x000fe80000100800 */
[----:B------:R-:W-:Y:S04]  /*9fc0*/  STL [R1+0x238], R225 ;  /* 0x000238e101007387 */ /* 0x000fe80000100800 */
[----:B------:R-:W-:Y:S04]  /*9fd0*/  STL [R1+0x234], R252 ;  /* 0x000234fc01007387 */ /* 0x000fe80000100800 */
[----:B------:R-:W-:Y:S01]  /*9fe0*/  STL [R1+0x224], R0 ;  /* 0x0002240001007387 */ /* 0x000fe20000100800 */
[----:B--2---:R-:W-:-:S03]  /*9ff0*/  IADD3 R126, P6, PT, R127, R121, RZ ;  /* 0x000000797f7e7210 */ /* 0x004fc60007fde0ff */
[----:B------:R-:W2:Y:S04]  /*a000*/  LDL R127, [R1+0x220] ;  /* 0x00022000017f7983 */ /* 0x000ea80000100800 */
[----:B---3--:R-:W3:Y:S01]  /*a010*/  @P4 LDG.E.U8 R5, desc[UR26][R124.64] ;  /* 0x0000001a7c054981 */ /* 0x008ee2000c1e1100 */
[----:B0-----:R-:W-:Y:S01]  /*a020*/  PRMT R4, RZ, 0x7610, R4 ;  /* 0x00007610ff047816 */ /* 0x001fe20000000004 */
[----:B--2---:R-:W-:-:S05]  /*a030*/  IMAD.X R127, R127, 0x1, R122, P6 ;  /* 0x000000017f7f7824 */ /* 0x004fca00030e067a */
[----:B------:R-:W2:Y:S04]  /*a040*/  @P1 LDG.E.U8 R4, desc[UR26][R126.64] ;  /* 0x0000001a7e041981 */ /* 0x000ea8000c1e1100 */
[----:B---3--:R0:W-:Y:S04]  /*a050*/  @P4 STL [R1+0x20], R5 ;  /* 0x0000200501004387 */ /* 0x0081e80000100800 */
[----:B0-----:R-:W3:Y:S04]  /*a060*/  LDL.LU R5, [R1+0x254] ;  /* 0x0002540001057983 */ /* 0x001ee80000300800 */
[----:B------:R-:W4:Y:S02]  /*a070*/  LDL R125, [R1+0x118] ;  /* 0x00011800017d7983 */ /* 0x000f240000100800 */
[----:B----4-:R-:W-:-:S02]  /*a080*/  IADD3 R124, P5, PT, R125, R121, RZ ;  /* 0x000000797d7c7210 */ /* 0x010fc40007fbe0ff */
[----:B------:R-:W4:Y:S01]  /*a090*/  LDL R125, [R1+0x21c] ;  /* 0x00021c00017d7983 */ /* 0x000f220000100800 */
[----:B------:R-:W-:Y:S02]  /*a0a0*/  PRMT R248, RZ, 0x7610, R248 ;  /* 0x00007610fff87816 */ /* 0x000fe400000000f8 */
[----:B------:R-:W-:Y:S01]  /*a0b0*/  ISETP.GT.AND P4, PT, R117, 0x4, PT ;  /* 0x000000047500780c */ /* 0x000fe20003f84270 */
[----:B--2---:R0:W-:Y:S04]  /*a0c0*/  STL [R1+0x1c], R4 ;  /* 0x00001c0401007387 */ /* 0x0041e80000100800 */
[----:B0-----:R-:W2:Y:S04]  /*a0d0*/  LDL.LU R4, [R1+0x250] ;  /* 0x0002500001047983 */ /* 0x001ea80000300800 */
[----:B------:R-:W2:Y:S01]  /*a0e0*/  LDL R127, [R1+0x114] ;  /* 0x00011400017f7983 */ /* 0x000ea20000100800 */
[----:B----4-:R-:W-:-:S05]  /*a0f0*/  IMAD.X R125, R125, 0x1, R122, P5 ;  /* 0x000000017d7d7824 */ /* 0x010fca00028e067a */
[----:B------:R-:W4:Y:S01]  /*a100*/  @P2 LDG.E.U8 R248, desc[UR26][R124.64] ;  /* 0x0000001a7cf82981 */ /* 0x000f22000c1e1100 */
[----:B--2---:R-:W-:-:S03]  /*a110*/  IADD3 R126, P6, PT, R127, R121, RZ ;  /* 0x000000797f7e7210 */ /* 0x004fc60007fde0ff */
[----:B------:R-:W2:Y:S01]  /*a120*/  LDL R127, [R1+0x218] ;  /* 0x00021800017f7983 */ /* 0x000ea20000100800 */
[----:B------:R-:W-:-:S03]  /*a130*/  PRMT R3, RZ, 0x7610, R3 ;  /* 0x00007610ff037816 */ /* 0x000fc60000000003 */
[----:B----4-:R0:W-:Y:S04]  /*a140*/  STL [R1+0x18], R248 ;  /* 0x000018f801007387 */ /* 0x0101e80000100800 */
[----:B0-----:R-:W4:Y:S04]  /*a150*/  LDL.LU R248, [R1+0x24c] ;  /* 0x00024c0001f87983 */ /* 0x001f280000300800 */
[----:B------:R-:W3:Y:S01]  /*a160*/  LDL R125, [R1+0x110] ;  /* 0x00011000017d7983 */ /* 0x000ee20000100800 */
[----:B--2---:R-:W-:-:S05]  /*a170*/  IMAD.X R127, R127, 0x1, R122, P6 ;  /* 0x000000017f7f7824 */ /* 0x004fca00030e067a */
[----:B------:R-:W2:Y:S01]  /*a180*/  @P4 LDG.E.U8 R3, desc[UR26][R126.64] ;  /* 0x0000001a7e034981 */ /* 0x000ea2000c1e1100 */
[----:B------:R-:W-:Y:S02]  /*a190*/  ISETP.GT.AND P1, PT, R117, 0x5, PT ;  /* 0x000000057500780c */ /* 0x000fe40003f24270 */
[----:B---3--:R-:W-:Y:S02]  /*a1a0*/  IADD3 R124, P5, PT, R125, R121, RZ ;  /* 0x000000797d7c7210 */ /* 0x008fe40007fbe0ff */
[----:B------:R-:W3:Y:S04]  /*a1b0*/  LDL R125, [R1+0x214] ;  /* 0x00021400017d7983 */ /* 0x000ee80000100800 */
[----:B--2---:R0:W-:Y:S04]  /*a1c0*/  STL [R1+0x14], R3 ;  /* 0x0000140301007387 */ /* 0x0041e80000100800 */
[----:B0-----:R-:W2:Y:S04]  /*a1d0*/  LDL.LU R3, [R1+0x248] ;  /* 0x0002480001037983 */ /* 0x001ea80000300800 */
[----:B------:R-:W2:Y:S01]  /*a1e0*/  LDL R127, [R1+0x10c] ;  /* 0x00010c00017f7983 */ /* 0x000ea20000100800 */
[----:B------:R-:W-:Y:S01]  /*a1f0*/  PRMT R2, RZ, 0x7610, R2 ;  /* 0x00007610ff027816 */ /* 0x000fe20000000002 */
[----:B---3--:R-:W-:-:S05]  /*a200*/  IMAD.X R125, R125, 0x1, R122, P5 ;  /* 0x000000017d7d7824 */ /* 0x008fca00028e067a */
[----:B------:R-:W3:Y:S01]  /*a210*/  @P1 LDG.E.U8 R2, desc[UR26][R124.64] ;  /* 0x0000001a7c021981 */ /* 0x000ee2000c1e1100 */
[----:B--2---:R-:W-:-:S03]  /*a220*/  IADD3 R126, P6, PT, R127, R121, RZ ;  /* 0x000000797f7e7210 */ /* 0x004fc60007fde0ff */
[----:B------:R-:W2:Y:S01]  /*a230*/  LDL R127, [R1+0x210] ;  /* 0x00021000017f7983 */ /* 0x000ea20000100800 */
[----:B------:R-:W-:Y:S02]  /*a240*/  ISETP.GT.AND P2, PT, R117, 0x6, PT ;  /* 0x000000067500780c */ /* 0x000fe40003f44270 */
[----:B------:R-:W-:Y:S01]  /*a250*/  PRMT R250, RZ, 0x7610, R250 ;  /* 0x00007610fffa7816 */ /* 0x000fe200000000fa */
[----:B---3--:R0:W-:Y:S04]  /*a260*/  STL [R1+0x10], R2 ;  /* 0x0000100201007387 */ /* 0x0081e80000100800 */
[----:B0-----:R-:W3:Y:S04]  /*a270*/  LDL.LU R2, [R1+0x244] ;  /* 0x0002440001027983 */ /* 0x001ee80000300800 */
[----:B------:R-:W3:Y:S01]  /*a280*/  LDL R125, [R1+0x108] ;  /* 0x00010800017d7983 */ /* 0x000ee20000100800 */
[----:B--2---:R-:W-:-:S05]  /*a290*/  IMAD.X R127, R127, 0x1, R122, P6 ;  /* 0x000000017f7f7824 */ /* 0x004fca00030e067a */
[----:B------:R-:W2:Y:S01]  /*a2a0*/  @P2 LDG.E.U8 R250, desc[UR26][R126.64] ;  /* 0x0000001a7efa2981 */ /* 0x000ea2000c1e1100 */
[----:B---3--:R-:W-:-:S03]  /*a2b0*/  IADD3 R124, P5, PT, R125, R121, RZ ;  /* 0x000000797d7c7210 */ /* 0x008fc60007fbe0ff */
[----:B------:R-:W3:Y:S04]  /*a2c0*/  LDL R125, [R1+0x20c] ;  /* 0x00020c00017d7983 */ /* 0x000ee80000100800 */
[----:B--2---:R0:W-:Y:S04]  /*a2d0*/  STL [R1+0xc], R250 ;  /* 0x00000cfa01007387 */ /* 0x0041e80000100800 */
[----:B0-----:R-:W2:Y:S04]  /*a2e0*/  LDL.LU R250, [R1+0x240] ;  /* 0x0002400001fa7983 */ /* 0x001ea80000300800 */
[----:B------:R-:W2:Y:S01]  /*a2f0*/  LDL R127, [R1+0x104] ;  /* 0x00010400017f7983 */ /* 0x000ea20000100800 */
[----:B------:R-:W-:-:S02]  /*a300*/  ISETP.GT.AND P4, PT, R117, 0x7, PT ;  /* 0x000000077500780c */ /* 0x000fc40003f84270 */
[----:B------:R-:W-:Y:S02]  /*a310*/  ISETP.GT.AND P1, PT, R117, 0x8, PT ;  /* 0x000000087500780c */ /* 0x000fe40003f24270 */
[----:B------:R-:W-:Y:S02]  /*a320*/  PRMT R0, RZ, 0x7610, R0 ;  /* 0x00007610ff007816 */ /* 0x000fe40000000000 */
[----:B--2---:R-:W-:Y:S02]  /*a330*/  IADD3 R126, P6, PT, R127, R121, RZ ;  /* 0x000000797f7e7210 */ /* 0x004fe40007fde0ff */
[----:B------:R-:W2:Y:S01]  /*a340*/  LDL R127, [R1+0x208] ;  /* 0x00020800017f7983 */ /* 0x000ea20000100800 */
[----:B---3--:R-:W-:Y:S01]  /*a350*/  IMAD.X R125, R125, 0x1, R122, P5 ;  /* 0x000000017d7d7824 */ /* 0x008fe200028e067a */
[----:B------:R-:W-:-:S04]  /*a360*/  PRMT R227, RZ, 0x7610, R227 ;  /* 0x00007610ffe37816 */ /* 0x000fc800000000e3 */
[----:B------:R-:W3:Y:S04]  /*a370*/  @P4 LDG.E.U8 R0, desc[UR26][R124.64] ;  /* 0x0000001a7c004981 */ /* 0x000ee8000c1e1100 */
[----:B------:R-:W4:Y:S01]  /*a380*/  LDL R125, [R1+0x100] ;  /* 0x00010000017d7983 */ /* 0x000f220000100800 */
[----:B--2---:R-:W-:-:S05]  /*a390*/  IMAD.X R127, R127, 0x1, R122, P6 ;  /* 0x000000017f7f7824 */ /* 0x004fca00030e067a */
[----:B------:R-:W2:Y:S04]  /*a3a0*/  @P1 LDG.E.U8 R227, desc[UR26][R126.64] ;  /* 0x0000001a7ee31981 */ /* 0x000ea8000c1e1100 */
[----:B---3--:R-:W-:Y:S01]  /*a3b0*/  STL [R1+0x228], R0 ;  /* 0x0002280001007387 */ /* 0x008fe20000100800 */
[----:B----4-:R-:W-:-:S03]  /*a3c0*/  IADD3 R124, P5, PT, R125, R121, RZ ;  /* 0x000000797d7c7210 */ /* 0x010fc60007fbe0ff */
[----:B------:R-:W3:Y:S04]  /*a3d0*/  LDL R125, [R1+0x200] ;  /* 0x00020000017d7983 */ /* 0x000ee80000100800 */
[----:B--2---:R0:W-:Y:S04]  /*a3e0*/  STL [R1+0x8], R227 ;  /* 0x000008e301007387 */ /* 0x0041e80000100800 */
[----:B0-----:R-:W2:Y:S04]  /*a3f0*/  LDL.LU R227, [R1+0x23c] ;  /* 0x00023c0001e37983 */ /* 0x001ea80000300800 */
[----:B------:R-:W4:Y:S01]  /*a400*/  LDL R127, [R1+0xfc] ;  /* 0x0000fc00017f7983 */ /* 0x000f220000100800 */
[----:B------:R-:W-:Y:S01]  /*a410*/  ISETP.GT.AND P2, PT, R117, 0x9, PT ;  /* 0x000000097500780c */ /* 0x000fe20003f44270 */
[----:B---3--:R-:W-:Y:S01]  /*a420*/  IMAD.X R125, R125, 0x1, R122, P5 ;  /* 0x000000017d7d7824 */ /* 0x008fe200028e067a */
[----:B------:R-:W-:-:S11]  /*a430*/  PRMT R225, RZ, 0x7610, R225 ;  /* 0x00007610ffe17816 */ /* 0x000fd600000000e1 */
[----:B------:R-:W3:Y:S01]  /*a440*/  @P2 LDG.E.U8 R225, desc[UR26][R124.64] ;  /* 0x0000001a7ce12981 */ /* 0x000ee2000c1e1100 */
[----:B----4-:R-:W-:-:S03]  /*a450*/  IADD3 R126, P6, PT, R127, R121, RZ ;  /* 0x000000797f7e7210 */ /* 0x010fc60007fde0ff */
[----:B------:R-:W4:Y:S01]  /*a460*/  LDL R127, [R1+0x1fc] ;  /* 0x0001fc00017f7983 */ /* 0x000f220000100800 */
[----:B------:R-:W-:Y:S02]  /*a470*/  ISETP.GT.AND P4, PT, R117, 0xa, PT ;  /* 0x0000000a7500780c */ /* 0x000fe40003f84270 */
[----:B------:R-:W-:Y:S01]  /*a480*/  PRMT R252, RZ, 0x7610, R252 ;  /* 0x00007610fffc7816 */ /* 0x000fe200000000fc */
[----:B---3--:R0:W-:Y:S04]  /*a490*/  STL [R1+0x4], R225 ;  /* 0x000004e101007387 */ /* 0x0081e80000100800 */
[----:B0-----:R-:W3:Y:S04]  /*a4a0*/  LDL.LU R225, [R1+0x238] ;  /* 0x0002380001e17983 */ /* 0x001ee80000300800 */
[----:B------:R-:W2:Y:S01]  /*a4b0*/  LDL R125, [R1+0xf8] ;  /* 0x0000f800017d7983 */ /* 0x000ea20000100800 */
[----:B----4-:R-:W-:-:S05]  /*a4c0*/  IMAD.X R127, R127, 0x1, R122, P6 ;  /* 0x000000017f7f7824 */ /* 0x010fca00030e067a */
[----:B------:R-:W4:Y:S01]  /*a4d0*/  @P4 LDG.E.U8 R252, desc[UR26][R126.64] ;  /* 0x0000001a7efc4981 */ /* 0x000f22000c1e1100 */
[----:B--2---:R-:W-:-:S03]  /*a4e0*/  IADD3 R124, P5, PT, R125, R121, RZ ;  /* 0x000000797d7c7210 */ /* 0x004fc60007fbe0ff */
[----:B------:R-:W2:Y:S04]  /*a4f0*/  LDL R125, [R1+0x1f4] ;  /* 0x0001f400017d7983 */ /* 0x000ea80000100800 */
[----:B----4-:R0:W-:Y:S04]  /*a500*/  STL [R1], R252 ;  /* 0x000000fc01007387 */ /* 0x0101e80000100800 */
[----:B0-----:R-:W4:Y:S04]  /*a510*/  LDL.LU R252, [R1+0x234] ;  /* 0x0002340001fc7983 */ /* 0x001f280000300800 */
[----:B------:R-:W3:Y:S01]  /*a520*/  LDL R127, [R1+0xf4] ;  /* 0x0000f400017f7983 */ /* 0x000ee20000100800 */
[----:B------:R-:W-:-:S02]  /*a530*/  ISETP.GT.AND P1, PT, R117, 0xb, PT ;  /* 0x0000000b7500780c */ /* 0x000fc40003f24270 */
[----:B------:R-:W-:Y:S01]  /*a540*/  PRMT R0, RZ, 0x7610, R0 ;  /* 0x00007610ff007816 */ /* 0x000fe20000000000 */
[----:B--2---:R-:W-:-:S10]  /*a550*/  IMAD.X R125, R125, 0x1, R122, P5 ;  /* 0x000000017d7d7824 */ /* 0x004fd400028e067a */
[----:B------:R-:W2:Y:S04]  /*a560*/  @P1 LDG.E.U8 R0, desc[UR26][R124.64] ;  /* 0x0000001a7c001981 */ /* 0x000ea8000c1e1100 */
[----:B------:R-:W4:Y:S01]  /*a570*/  LDL R125, [R1+0xf0] ;  /* 0x0000f000017d7983 */ /* 0x000f220000100800 */
[----:B---3--:R-:W-:-:S03]  /*a580*/  IADD3 R126, P6, PT, R127, R121, RZ ;  /* 0x000000797f7e7210 */ /* 0x008fc60007fde0ff */
[----:B------:R-:W3:Y:S01]  /*a590*/  LDL R127, [R1+0x1f0] ;  /* 0x0001f000017f7983 */ /* 0x000ee20000100800 */
[----:B------:R-:W-:Y:S02]  /*a5a0*/  ISETP.GT.AND P2, PT, R117, 0xc, PT ;  /* 0x0000000c7500780c */ /* 0x000fe40003f44270 */
[----:B------:R-:W-:Y:S01]  /*a5b0*/  PRMT R251, RZ, 0x7610, R251 ;  /* 0x00007610fffb7816 */ /* 0x000fe200000000fb */
[----:B--2---:R0:W-:Y:S01]  /*a5c0*/  STL [R1+0x22c], R0 ;  /* 0x00022c0001007387 */ /* 0x0041e20000100800 */
[----:B----4-:R-:W-:-:S03]  /*a5d0*/  IADD3 R124, P5, PT, R125, R121, RZ ;  /* 0x000000797d7c7210 */ /* 0x010fc60007fbe0ff */
[----:B0-----:R-:W2:Y:S04]  /*a5e0*/  LDL R0, [R1+0xe4] ;  /* 0x0000e40001007983 */ /* 0x001ea80000100800 */
[----:B------:R-:W4:Y:S01]  /*a5f0*/  LDL R125, [R1+0x1e4] ;  /* 0x0001e400017d7983 */ /* 0x000f220000100800 */
[----:B---3--:R-:W-:-:S05]  /*a600*/  IMAD.X R127, R127, 0x1, R122, P6 ;  /* 0x000000017f7f7824 */ /* 0x008fca00030e067a */
[----:B------:R-:W3:Y:S04]  /*a610*/  @P2 LDG.E.U8 R251, desc[UR26][R126.64] ;  /* 0x0000001a7efb2981 */ /* 0x000ee8000c1e1100 */
[----:B------:R-:W2:Y:S01]  /*a620*/  LDL R127, [R1+0xec] ;  /* 0x0000ec00017f7983 */ /* 0x000ea20000100800 */
[----:B------:R-:W-:Y:S02]  /*a630*/  ISETP.GT.AND P4, PT, R117, 0xd, PT ;  /* 0x0000000d7500780c */ /* 0x000fe40003f84270 */
[----:B------:R-:W-:Y:S01]  /*a640*/  PRMT R249, RZ, 0x7610, R249 ;  /* 0x00007610fff97816 */ /* 0x000fe200000000f9 */
[----:B----4-:R-:W-:-:S10]  /*a650*/  IMAD.X R125, R125, 0x1, R122, P5 ;  /* 0x000000017d7d7824 */ /* 0x010fd400028e067a */
[----:B------:R0:W4:Y:S04]  /*a660*/  @P4 LDG.E.U8 R249, desc[UR26][R124.64] ;  /* 0x0000001a7cf94981 */ /* 0x000128000c1e1100 */
[----:B---3--:R1:W-:Y:S04]  /*a670*/  STL [R1+0x230], R251 ;  /* 0x000230fb01007387 */ /* 0x0083e80000100800 */
[----:B------:R-:W0:Y:S01]  /*a680*/  LDL R125, [R1+0xe8] ;  /* 0x0000e800017d7983 */ /* 0x000e220000100800 */
[----:B--2---:R-:W-:-:S03]  /*a690*/  IADD3 R126, P6, PT, R127, R121, RZ ;  /* 0x000000797f7e7210 */ /* 0x004fc60007fde0ff */
[----:B-1----:R-:W2:Y:S04]  /*a6a0*/  LDL R251, [R1+0x1cc] ;  /* 0x0001cc0001fb7983 */ /* 0x002ea80000100800 */
[----:B------:R-:W3:Y:S01]  /*a6b0*/  LDL R127, [R1+0x1dc] ;  /* 0x0001dc00017f7983 */ /* 0x000ee20000100800 */
[----:B------:R-:W-:Y:S02]  /*a6c0*/  ISETP.GT.AND P1, PT, R117, 0xe, PT ;  /* 0x0000000e7500780c */ /* 0x000fe40003f24270 */
[----:B------:R-:W-:Y:S02]  /*a6d0*/  PRMT R247, RZ, 0x7610, R247 ;  /* 0x00007610fff77816 */ /* 0x000fe400000000f7 */
[----:B0-----:R-:W-:Y:S02]  /*a6e0*/  IADD3 R124, P5, PT, R125, R121, RZ ;  /* 0x000000797d7c7210 */ /* 0x001fe40007fbe0ff */
[----:B------:R-:W2:Y:S01]  /*a6f0*/  LDL R125, [R1+0x1d8] ;  /* 0x0001d800017d7983 */ /* 0x000ea20000100800 */
[----:B---3--:R-:W-:-:S06]  /*a700*/  IMAD.X R127, R127, 0x1, R122, P6 ;  /* 0x000000017f7f7824 */ /* 0x008fcc00030e067a */
[----:B------:R0:W3:Y:S04]  /*a710*/  @P1 LDG.E.U8 R247, desc[UR26][R126.64] ;  /* 0x0000001a7ef71981 */ /* 0x0000e8000c1e1100 */
[----:B------:R-:W3:Y:S01]  /*a720*/  LDL R127, [R1+0xe0] ;  /* 0x0000e000017f7983 */ /* 0x000ee20000100800 */
[C---:B------:R-:W-:Y:S02]  /*a730*/  ISETP.GT.AND P2, PT, R117.reuse, 0xf, PT ;  /* 0x0000000f7500780c */ /* 0x040fe40003f44270 */
[----:B------:R-:W-:Y:S02]  /*a740*/  ISETP.GT.AND P4, PT, R117, 0x10, PT ;  /* 0x000000107500780c */ /* 0x000fe40003f84270 */
[----:B------:R-:W-:Y:S02]  /*a750*/  PRMT R245, RZ, 0x7610, R245 ;  /* 0x00007610fff57816 */ /* 0x000fe400000000f5 */
[----:B0-----:R-:W-:-:S02]  /*a760*/  IADD3 R126, P6, PT, R0, R121, RZ ;  /* 0x00000079007e7210 */ /* 0x001fc40007fde0ff */
[----:B------:R-:W-:Y:S01]  /*a770*/  PRMT R223, RZ, 0x7610, R223 ;  /* 0x00007610ffdf7816 */ /* 0x000fe200000000df */
[----:B------:R-:W4:Y:S01]  /*a780*/  LDL R0, [R1+0x1c8] ;  /* 0x0001c80001007983 */ /* 0x000f220000100800 */
[----:B--2---:R-:W-:-:S05]  /*a790*/  IMAD.X R125, R125, 0x1, R122, P5 ;  /* 0x000000017d7d7824 */ /* 0x004fca00028e067a */
[----:B------:R3:W2:Y:S04]  /*a7a0*/  @P2 LDG.E.U8 R245, desc[UR26][R124.64] ;  /* 0x0000001a7cf52981 */ /* 0x0006a8000c1e1100 */
[----:B------:R-:W2:Y:S01]  /*a7b0*/  LDL R125, [R1+0x1d4] ;  /* 0x0001d400017d7983 */ /* 0x000ea20000100800 */
[----:B---3--:R-:W-:Y:S01]  /*a7c0*/  IADD3 R124, P5, PT, R127, R121, RZ ;  /* 0x000000797f7c7210 */ /* 0x008fe20007fbe0ff */
[----:B------:R-:W-:Y:S01]  /*a7d0*/  IMAD.X R127, R251, 0x1, R122, P6 ;  /* 0x00000001fb7f7824 */ /* 0x000fe200030e067a */
[----:B------:R-:W-:Y:S01]  /*a7e0*/  ISETP.GT.AND P1, PT, R117, 0x11, PT ;  /* 0x000000117500780c */ /* 0x000fe20003f24270 */
[----:B------:R-:W3:Y:S04]  /*a7f0*/  LDL R251, [R1+0xd4] ;  /* 0x0000d40001fb7983 */ /* 0x000ee80000100800 */
[----:B------:R0:W2:Y:S04]  /*a800*/  @P4 LDG.E.U8 R223, desc[UR26][R126.64] ;  /* 0x0000001a7edf4981 */ /* 0x0000a8000c1e1100 */
[----:B------:R-:W0:Y:S01]  /*a810*/  LDL R127, [R1+0xdc] ;  /* 0x0000dc00017f7983 */ /* 0x000e220000100800 */
[----:B------:R-:W-:-:S02]  /*a820*/  PRMT R221, RZ, 0x7610, R221 ;  /* 0x00007610ffdd7816 */ /* 0x000fc400000000dd */
[----:B------:R-:W-:Y:S02]  /*a830*/  ISETP.GT.AND P2, PT, R117, 0x12, PT ;  /* 0x000000127500780c */ /* 0x000fe40003f44270 */
[----:B0-----:R-:W-:Y:S02]  /*a840*/  IADD3 R126, P6, PT, R127, R121, RZ ;  /* 0x000000797f7e7210 */ /* 0x001fe40007fde0ff */
[----:B------:R-:W3:Y:S01]  /*a850*/  LDL R127, [R1+0x1d0] ;  /* 0x0001d000017f7983 */ /* 0x000ee20000100800 */
[----:B--2---:R-:W-:-:S05]  /*a860*/  IMAD.X R125, R125, 0x1, R122, P5 ;  /* 0x000000017d7d7824 */ /* 0x004fca00028e067a */
[----:B------:R0:W2:Y:S01]  /*a870*/  @P1 LDG.E.U8 R221, desc[UR26][R124.64] ;  /* 0x0000001a7cdd1981 */ /* 0x0000a2000c1e1100 */
[----:B------:R-:W-:-:S03]  /*a880*/  PRMT R219, RZ, 0x7610, R219 ;  /* 0x00007610ffdb7816 */ /* 0x000fc600000000db */
[----:B------:R-:W0:Y:S01]  /*a890*/  LDL R125, [R1+0xd8] ;  /* 0x0000d800017d7983 */ /* 0x000e220000100800 */
[----:B---3--:R-:W-:-:S05]  /*a8a0*/  IMAD.X R127, R127, 0x1, R122, P6 ;  /* 0x000000017f7f7824 */ /* 0x008fca00030e067a */
[----:B------:R1:W3:Y:S04]  /*a8b0*/  @P2 LDG.E.U8 R219, desc[UR26][R126.64] ;  /* 0x0000001a7edb2981 */ /* 0x0002e8000c1e1100 */
[----:B------:R-:W2:Y:S01]  /*a8c0*/  LDL R127, [R1+0x1c4] ;  /* 0x0001c400017f7983 */ /* 0x000ea20000100800 */
[----:B------:R-:W-:Y:S02]  /*a8d0*/  ISETP.GT.AND P4, PT, R117, 0x13, PT ;  /* 0x000000137500780c */ /* 0x000fe40003f84270 */
[-C--:B0-----:R-:W-:Y:S02]  /*a8e0*/  IADD3 R124, P5, PT, R125, R121.reuse, RZ ;  /* 0x000000797d7c7210 */ /* 0x081fe40007fbe0ff */
[----:B------:R-:W-:Y:S02]  /*a8f0*/  ISETP.GT.AND P1, PT, R117, 0x14, PT ;  /* 0x000000147500780c */ /* 0x000fe40003f24270 */
[----:B------:R-:W-:Y:S01]  /*a900*/  PRMT R217, RZ, 0x7610, R217 ;  /* 0x00007610ffd97816 */ /* 0x000fe200000000d9 */
[----:B----4-:R-:W-:Y:S01]  /*a910*/  IMAD.X R125, R0, 0x1, R122, P5 ;  /* 0x00000001007d7824 */ /* 0x010fe200028e067a */
[----:B-1----:R-:W-:Y:S01]  /*a920*/  IADD3 R126, P6, PT, R251, R121, RZ ;  /* 0x00000079fb7e7210 */ /* 0x002fe20007fde0ff */
[----:B------:R-:W4:Y:S01]  /*a930*/  LDL R0, [R1+0x1bc] ;  /* 0x0001bc0001007983 */ /* 0x000f220000100800 */
[----:B------:R-:W-:-:S03]  /*a940*/  PRMT R215, RZ, 0x7610, R215 ;  /* 0x00007610ffd77816 */ /* 0x000fc600000000d7 */
[----:B------:R0:W3:Y:S01]  /*a950*/  @P4 LDG.E.U8 R217, desc[UR26][R124.64] ;  /* 0x0000001a7cd94981 */ /* 0x0000e2000c1e1100 */
[----:B------:R-:W-:Y:S02]  /*a960*/  ISETP.GT.AND P2, PT, R117, 0x15, PT ;  /* 0x000000157500780c */ /* 0x000fe40003f44270 */
[----:B------:R-:W-:Y:S01]  /*a970*/  PRMT R213, RZ, 0x7610, R213 ;  /* 0x00007610ffd57816 */ /* 0x000fe200000000d5 */
[----:B------:R-:W3:Y:S04]  /*a980*/  LDL R251, [R1+0x1b8] ;  /* 0x0001b80001fb7983 */ /* 0x000ee80000100800 */
[----:B------:R-:W0:Y:S01]  /*a990*/  LDL R125, [R1+0xd0] ;  /* 0x0000d000017d7983 */ /* 0x000e220000100800 */
[----:B--2---:R-:W-:-:S05]  /*a9a0*/  IMAD.X R127, R127, 0x1, R122, P6 ;  /* 0x000000017f7f7824 */ /* 0x004fca00030e067a */
[----:B------:R1:W2:Y:S04]  /*a9b0*/  @P1 LDG.E.U8 R215, desc[UR26][R126.64] ;  /* 0x0000001a7ed71981 */ /* 0x0002a8000c1e1100 */
[----:B------:R-:W1:Y:S01]  /*a9c0*/  LDL R127, [R1+0xcc] ;  /* 0x0000cc00017f7983 */ /* 0x000e620000100800 */
[----:B0-----:R-:W-:-:S03]  /*a9d0*/  IADD3 R124, P5, PT, R125, R121, RZ ;  /* 0x000000797d7c7210 */ /* 0x001fc60007fbe0ff */
[----:B------:R-:W2:Y:S01]  /*a9e0*/  LDL R125, [R1+0x1c0] ;  /* 0x0001c000017d7983 */ /* 0x000ea20000100800 */
[----:B-1----:R-:W-:-:S03]  /*a9f0*/  IADD3 R126, P6, PT, R127, R121, RZ ;  /* 0x000000797f7e7210 */ /* 0x002fc60007fde0ff */
[----:B------:R-:W3:Y:S01]  /*aa00*/  LDL R127, [R1+0xc8] ;  /* 0x0000c800017f7983 */ /* 0x000ee20000100800 */
[----:B------:R-:W-:Y:S02]  /*aa10*/  ISETP.GT.AND P4, PT, R117, 0x16, PT ;  /* 0x000000167500780c */ /* 0x000fe40003f84270 */
[----:B------:R-:W-:Y:S01]  /*aa20*/  PRMT R211, RZ, 0x7610, R211 ;  /* 0x00007610ffd37816 */ /* 0x000fe200000000d3 */
[----:B--2---:R-:W-:-:S05]  /*aa30*/  IMAD.X R125, R125, 0x1, R122, P5 ;  /* 0x000000017d7d7824 */ /* 0x004fca00028e067a */
[----:B------:R3:W2:Y:S02]  /*aa40*/  @P2 LDG.E.U8 R213, desc[UR26][R124.64] ;  /* 0x0000001a7cd52981 */ /* 0x0006a4000c1e1100 */
[-C--:B---3--:R-:W-:Y:S01]  /*aa50*/  IADD3 R124, P5, PT, R127, R121.reuse, RZ ;  /* 0x000000797f7c7210 */ /* 0x088fe20007fbe0ff */
[----:B----4-:R-:W-:Y:S01]  /*aa60*/  IMAD.X R127, R0, 0x1, R122, P6 ;  /* 0x00000001007f7824 */ /* 0x010fe200030e067a */
[----:B------:R-:W-:Y:S01]  /*aa70*/  ISETP.GT.AND P1, PT, R117, 0x17, PT ;  /* 0x000000177500780c */ /* 0x000fe20003f24270 */
[----:B------:R-:W3:Y:S04]  /*aa80*/  LDL R0, [R1+0xbc] ;  /* 0x0000bc0001007983 */ /* 0x000ee80000100800 */
[----:B------:R0:W4:Y:S04]  /*aa90*/  @P4 LDG.E.U8 R211, desc[UR26][R126.64] ;  /* 0x0000001a7ed34981 */ /* 0x000128000c1e1100 */
[----:B------:R-:W0:Y:S01]  /*aaa0*/  LDL R127, [R1+0xc4] ;  /* 0x0000c400017f7983 */ /* 0x000e220000100800 */
[----:B------:R-:W-:Y:S01]  /*aab0*/  PRMT R210, RZ, 0x7610, R210 ;  /* 0x00007610ffd27816 */ /* 0x000fe200000000d2 */
[----:B------:R-:W-:Y:S01]  /*aac0*/  IMAD.X R125, R251, 0x1, R122, P5 ;  /* 0x00000001fb7d7824 */ /* 0x000fe200028e067a */
[----:B------:R-:W-:Y:S01]  /*aad0*/  ISETP.GT.AND P2, PT, R117, 0x18, PT ;  /* 0x000000187500780c */ /* 0x000fe20003f44270 */
[----:B------:R-:W2:Y:S04]  /*aae0*/  LDL R251, [R1+0x1b0] ;  /* 0x0001b00001fb7983 */ /* 0x000ea80000100800 */
[----:B------:R1:W2:Y:S04]  /*aaf0*/  @P1 LDG.E.U8 R210, desc[UR26][R124.64] ;  /* 0x0000001a7cd21981 */ /* 0x0002a8000c1e1100 */
[----:B------:R-:W1:Y:S01]  /*ab00*/  LDL R125, [R1+0xc0] ;  /* 0x0000c000017d7983 */ /* 0x000e620000100800 */
[----:B0-----:R-:W-:-:S03]  /*ab10*/  IADD3 R126, P6, PT, R127, R121, RZ ;  /* 0x000000797f7e7210 */ /* 0x001fc60007fde0ff */
[----:B------:R-:W2:Y:S01]  /*ab20*/  LDL R127, [R1+0x204] ;  /* 0x00020400017f7983 */ /* 0x000ea20000100800 */
[----:B------:R-:W-:Y:S02]  /*ab30*/  PRMT R209, RZ, 0x7610, R209 ;  /* 0x00007610ffd17816 */ /* 0x000fe400000000d1 */
[----:B-1----:R-:W-:Y:S02]  /*ab40*/  IADD3 R124, P5, PT, R125, R121, RZ ;  /* 0x000000797d7c7210 */ /* 0x002fe40007fbe0ff */
[----:B------:R-:W3:Y:S01]  /*ab50*/  LDL R125, [R1+0x1b4] ;  /* 0x0001b400017d7983 */ /* 0x000ee20000100800 */
[----:B--2---:R-:W-:-:S05]  /*ab60*/  IMAD.X R127, R127, 0x1, R122, P6 ;  /* 0x000000017f7f7824 */ /* 0x004fca00030e067a */
[----:B------:R0:W2:Y:S04]  /*ab70*/  @P2 LDG.E.U8 R209, desc[UR26][R126.64] ;  /* 0x0000001a7ed12981 */ /* 0x0000a8000c1e1100 */
[----:B------:R-:W2:Y:S01]  /*ab80*/  LDL R127, [R1+0xb8] ;  /* 0x0000b800017f7983 */ /* 0x000ea20000100800 */
[C---:B------:R-:W-:Y:S02]  /*ab90*/  ISETP.GT.AND P4, PT, R117.reuse, 0x19, PT ;  /* 0x000000197500780c */ /* 0x040fe40003f84270 */
[----:B------:R-:W-:Y:S01]  /*aba0*/  ISETP.GT.AND P1, PT, R117, 0x1a, PT ;  /* 0x0000001a7500780c */ /* 0x000fe20003f24270 */
[----:B---3--:R-:W-:Y:S01]  /*abb0*/  IMAD.X R125, R125, 0x1, R122, P5 ;  /* 0x000000017d7d7824 */ /* 0x008fe200028e067a */
[----:B------:R-:W-:Y:S02]  /*abc0*/  PRMT R206, RZ, 0x7610, R206 ;  /* 0x00007610ffce7816 */ /* 0x000fe400000000ce */
[----:B0-----:R-:W-:-:S02]  /*abd0*/  IADD3 R126, P6, PT, R0, R121, RZ ;  /* 0x00000079007e7210 */ /* 0x001fc40007fde0ff */
[----:B------:R-:W-:Y:S01]  /*abe0*/  PRMT R205, RZ, 0x7610, R205 ;  /* 0x00007610ffcd7816 */ /* 0x000fe200000000cd */
[----:B------:R-:W3:Y:S04]  /*abf0*/  LDL R0, [R1+0x1a4] ;  /* 0x0001a40001007983 */ /* 0x000ee80000100800 */
[----:B------:R2:W3:Y:S04]  /*ac00*/  @P4 LDG.E.U8 R206, desc[UR26][R124.64] ;  /* 0x0000001a7cce4981 */ /* 0x0004e8000c1e1100 */
[----:B------:R-:W3:Y:S01]  /*ac10*/  LDL R125, [R1+0x1ac] ;  /* 0x0001ac00017d7983 */ /* 0x000ee20000100800 */
[----:B--2---:R-:W-:Y:S01]  /*ac20*/  IADD3 R124, P5, PT, R127, R121, RZ ;  /* 0x000000797f7c7210 */ /* 0x004fe20007fbe0ff */
[----:B------:R-:W-:Y:S01]  /*ac30*/  IMAD.X R127, R251, 0x1, R122, P6 ;  /* 0x00000001fb7f7824 */ /* 0x000fe200030e067a */
[----:B------:R-:W-:Y:S01]  /*ac40*/  ISETP.GT.AND P2, PT, R117, 0x1b, PT ;  /* 0x0000001b7500780c */ /* 0x000fe20003f44270 */
[----:B------:R-:W2:Y:S04]  /*ac50*/  LDL R251, [R1+0xac] ;  /* 0x0000ac0001fb7983 */ /* 0x000ea80000100800 */
[----:B------:R0:W2:Y:S04]  /*ac60*/  @P1 LDG.E.U8 R205, desc[UR26][R126.64] ;  /* 0x0000001a7ecd1981 */ /* 0x0000a8000c1e1100 */
[----:B------:R-:W0:Y:S01]  /*ac70*/  LDL R127, [R1+0xb4] ;  /* 0x0000b400017f7983 */ /* 0x000e220000100800 */
[----:B------:R-:W-:-:S02]  /*ac80*/  PRMT R203, RZ, 0x7610, R203 ;  /* 0x00007610ffcb7816 */ /* 0x000fc400000000cb */
[----:B------:R-:W-:Y:S01]  /*ac90*/  ISETP.GT.AND P4, PT, R117, 0x1c, PT ;  /* 0x0000001c7500780c */ /* 0x000fe20003f84270 */
[----:B---3--:R-:W-:-:S05]  /*aca0*/  IMAD.X R125, R125, 0x1, R122, P5 ;  /* 0x000000017d7d7824 */ /* 0x008fca00028e067a */
[----:B------:R1:W3:Y:S01]  /*acb0*/  @P2 LDG.E.U8 R203, desc[UR26][R124.64] ;  /* 0x0000001a7ccb2981 */ /* 0x0002e2000c1e1100 */
[----:B------:R-:W-:-:S03]  /*acc0*/  PRMT R200, RZ, 0x7610, R200 ;  /* 0x00007610ffc87816 */ /* 0x000fc600000000c8 */
[----:B------:R-:W1:Y:S01]  /*acd0*/  LDL R125, [R1+0xb0] ;  /* 0x0000b000017d7983 */ /* 0x000e620000100800 */
[----:B0-----:R-:W-:-:S03]  /*ace0*/  IADD3 R126, P6, PT, R127, R121, RZ ;  /* 0x000000797f7e7210 */ /* 0x001fc60007fde0ff */
[----:B------:R-:W2:Y:S01]  /*acf0*/  LDL R127, [R1+0x1a8] ;  /* 0x0001a800017f7983 */ /* 0x000ea20000100800 */
[----:B------:R-:W-:Y:S01]  /*ad00*/  ISETP.GT.AND P1, PT, R117, 0x1d, PT ;  /* 0x0000001d7500780c */ /* 0x000fe20003f24270 */
[----:B--2---:R-:W-:-:S05]  /*ad10*/  IMAD.X R127, R127, 0x1, R122, P6 ;  /* 0x000000017f7f7824 */ /* 0x004fca00030e067a */
[----:B------:R0:W2:Y:S04]  /*ad20*/  @P4 LDG.E.U8 R200, desc[UR26][R126.64] ;  /* 0x0000001a7ec84981 */ /* 0x0000a8000c1e1100 */
[----:B------:R-:W2:Y:S01]  /*ad30*/  LDL R127, [R1+0x1a0] ;  /* 0x0001a000017f7983 */ /* 0x000ea20000100800 */
[-C--:B-1----:R-:W-:Y:S02]  /*ad40*/  IADD3 R124, P5, PT, R125, R121.reuse, RZ ;  /* 0x000000797d7c7210 */ /* 0x082fe40007fbe0ff */
[----:B------:R-:W-:Y:S02]  /*ad50*/  ISETP.GT.AND P2, PT, R117, 0x1e, PT ;  /* 0x0000001e7500780c */ /* 0x000fe40003f44270 */
[----:B------:R-:W-:Y:S01]  /*ad60*/  PRMT R199, RZ, 0x7610, R199 ;  /* 0x00007610ffc77816 */ /* 0x000fe200000000c7 */
[----:B------:R-:W-:Y:S01]  /*ad70*/  IMAD.X R125, R0, 0x1, R122, P5 ;  /* 0x00000001007d7824 */ /* 0x000fe200028e067a */
[----:B0-----:R-:W-:Y:S01]  /*ad80*/  IADD3 R126, P6, PT, R251, R121, RZ ;  /* 0x00000079fb7e7210 */ /* 0x001fe20007fde0ff */
[----:B------:R-:W3:Y:S01]  /*ad90*/  LDL R0, [R1+0x1f8] ;  /* 0x0001f80001007983 */ /* 0x000ee20000100800 */
        /* <DEDUP_REMOVED lines=13> */
[----:B------:R-:W-:Y:S01]  /*ae70*/  ISETP.GT.AND P1, PT, R117, 0x20, PT ;  /* 0x000000207500780c */ /* 0x000fe20003f24270 */
[----:B--2---:R-:W-:Y:S01]  /*ae80*/  IMAD.X R125, R125, 0x1, R122, P5 ;  /* 0x000000017d7d7824 */ /* 0x004fe200028e067a */
[----:B------:R-:W-:-:S04]  /*ae90*/  PRMT R193, RZ, 0x7610, R193 ;  /* 0x00007610ffc17816 */ /* 0x000fc800000000c1 */
[----:B------:R3:W2:Y:S02]  /*aea0*/  @P4 LDG.E.U8 R194, desc[UR26][R124.64] ;  /* 0x0000001a7cc24981 */ /* 0x0006a4000c1e1100 */
[-C--:B---3--:R-:W-:Y:S01]  /*aeb0*/  IADD3 R124, P5, PT, R127, R121.reuse, RZ ;  /* 0x000000797f7c7210 */ /* 0x088fe20007fbe0ff */
[--C-:B------:R-:W-:Y:S01]  /*aec0*/  IMAD.X R127, R0, 0x1, R122.reuse, P6 ;  /* 0x00000001007f7824 */ /* 0x100fe200030e067a */
[----:B------:R-:W-:Y:S01]  /*aed0*/  ISETP.GT.AND P2, PT, R117, 0x21, PT ;  /* 0x000000217500780c */ /* 0x000fe20003f44270 */
[----:B------:R-:W3:Y:S04]  /*aee0*/  LDL R0, [R1+0x94] ;  /* 0x0000940001007983 */ /* 0x000ee80000100800 */
[----:B------:R0:W2:Y:S04]  /*aef0*/  @P1 LDG.E.U8 R193, desc[UR26][R126.64] ;  /* 0x0000001a7ec11981 */ /* 0x0000a8000c1e1100 */
        /* <DEDUP_REMOVED lines=66> */
[----:B------:R-:W-:Y:S01]  /*b320*/  IMAD.X R127, R0, 0x1, R122, P6 ;  /* 0x00000001007f7824 */ /* 0x000fe200030e067a */
        /* <DEDUP_REMOVED lines=98> */
[--C-:B------:R-:W-:Y:S01]  /*b950*/  IMAD.X R127, R251, 0x1, R122.reuse, P6 ;  /* 0x00000001fb7f7824 */ /* 0x100fe200030e067a */
[----:B------:R-:W-:Y:S01]  /*b960*/  ISETP.GT.AND P2, PT, R117, 0x39, PT ;  /* 0x000000397500780c */ /* 0x000fe20003f44270 */
[----:B------:R-:W2:Y:S04]  /*b970*/  LDL R251, [R1+0x34] ;  /* 0x0000340001fb7983 */ /* 0x000ea80000100800 */
[----:B------:R0:W2:Y:S04]  /*b980*/  @P1 LDG.E.U8 R145, desc[UR26][R126.64] ;  /* 0x0000001a7e911981 */ /* 0x0000a8000c1e1100 */
[----:B------:R-:W0:Y:S01]  /*b990*/  LDL R127, [R1+0x3c] ;  /* 0x00003c00017f7983 */ /* 0x000e220000100800 */
[----:B------:R-:W-:Y:S01]  /*b9a0*/  PRMT R143, RZ, 0x7610, R143 ;  /* 0x00007610ff8f7816 */ /* 0x000fe2000000008f */
[----:B---3--:R-:W-:-:S05]  /*b9b0*/  IMAD.X R125, R125, 0x1, R122, P5 ;  /* 0x000000017d7d7824 */ /* 0x008fca00028e067a */
[----:B------:R1:W3:Y:S04]  /*b9c0*/  @P2 LDG.E.U8 R143, desc[UR26][R124.64] ;  /* 0x0000001a7c8f2981 */ /* 0x0002e8000c1e1100 */
[----:B------:R-:W1:Y:S01]  /*b9d0*/  LDL R125, [R1+0x38] ;  /* 0x00003800017d7983 */ /* 0x000e620000100800 */
[----:B0-----:R-:W-:-:S03]  /*b9e0*/  IADD3 R126, P6, PT, R127, R121, RZ ;  /* 0x000000797f7e7210 */ /* 0x001fc60007fde0ff */
[----:B------:R-:W2:Y:S01]  /*b9f0*/  LDL R127, [R1+0x140] ;  /* 0x00014000017f7983 */ /* 0x000ea20000100800 */
[C---:B------:R-:W-:Y:S02]  /*ba00*/  ISETP.GT.AND P4, PT, R117.reuse, 0x3a, PT ;  /* 0x0000003a7500780c */ /* 0x040fe40003f84270 */
[----:B------:R-:W-:Y:S02]  /*ba10*/  ISETP.GT.AND P1, PT, R117, 0x3b, PT ;  /* 0x0000003b7500780c */ /* 0x000fe40003f24270 */
[----:B------:R-:W-:Y:S02]  /*ba20*/  PRMT R140, RZ, 0x7610, R140 ;  /* 0x00007610ff8c7816 */ /* 0x000fe4000000008c */
[----:B------:R-:W-:Y:S02]  /*ba30*/  PRMT R139, RZ, 0x7610, R139 ;  /* 0x00007610ff8b7816 */ /* 0x000fe4000000008b */
[----:B-1----:R-:W-:-:S05]  /*ba40*/  IADD3 R124, P5, PT, R125, R121, RZ ;  /* 0x000000797d7c7210 */ /* 0x002fca0007fbe0ff */
[--C-:B------:R-:W-:Y:S01]  /*ba50*/  IMAD.X R125, R0, 0x1, R122.reuse, P5 ;  /* 0x00000001007d7824 */ /* 0x100fe200028e067a */
[----:B------:R-:W-:Y:S01]  /*ba60*/  ISETP.GT.AND P2, PT, R117, 0x3c, PT ;  /* 0x0000003c7500780c */ /* 0x000fe20003f44270 */
[----:B------:R-:W3:Y:S04]  /*ba70*/  LDL R0, [R1+0x130] ;  /* 0x0001300001007983 */ /* 0x000ee80000100800 */
[----:B------:R-:W3:Y:S04]  /*ba80*/  @P1 LDG.E.U8 R139, desc[UR26][R124.64] ;  /* 0x0000001a7c8b1981 */ /* 0x000ee8000c1e1100 */
[----:B------:R-:W3:Y:S01]  /*ba90*/  LDL R125, [R1+0x30] ;  /* 0x00003000017d7983 */ /* 0x000ee20000100800 */
[----:B--2---:R-:W-:-:S05]  /*baa0*/  IMAD.X R127, R127, 0x1, R122, P6 ;  /* 0x000000017f7f7824 */ /* 0x004fca00030e067a */
[----:B------:R0:W2:Y:S04]  /*bab0*/  @P4 LDG.E.U8 R140, desc[UR26][R126.64] ;  /* 0x0000001a7e8c4981 */ /* 0x0000a8000c1e1100 */
[----:B------:R-:W2:Y:S01]  /*bac0*/  LDL R127, [R1+0x138] ;  /* 0x00013800017f7983 */ /* 0x000ea20000100800 */
[-C--:B0-----:R-:W-:Y:S02]  /*bad0*/  IADD3 R126, P6, PT, R251, R121.reuse, RZ ;  /* 0x00000079fb7e7210 */ /* 0x081fe40007fde0ff */
[----:B------:R-:W-:Y:S01]  /*bae0*/  PRMT R137, RZ, 0x7610, R137 ;  /* 0x00007610ff897816 */ /* 0x000fe20000000089 */
[----:B------:R-:W4:Y:S01]  /*baf0*/  LDL R251, [R1+0x12c] ;  /* 0x00012c0001fb7983 */ /* 0x000f220000100800 */
[----:B---3--:R-:W-:-:S03]  /*bb00*/  IADD3 R124, P5, PT, R125, R121, RZ ;  /* 0x000000797d7c7210 */ /* 0x008fc60007fbe0ff */
[----:B------:R-:W3:Y:S01]  /*bb10*/  LDL R125, [R1+0x134] ;  /* 0x00013400017d7983 */ /* 0x000ee20000100800 */
[----:B--2---:R-:W-:-:S05]  /*bb20*/  IMAD.X R127, R127, 0x1, R122, P6 ;  /* 0x000000017f7f7824 */ /* 0x004fca00030e067a */
[----:B------:R0:W2:Y:S04]  /*bb30*/  @P2 LDG.E.U8 R137, desc[UR26][R126.64] ;  /* 0x0000001a7e892981 */ /* 0x0000a8000c1e1100 */
[----:B------:R-:W0:Y:S01]  /*bb40*/  LDL R127, [R1+0x2c] ;  /* 0x00002c00017f7983 */ /* 0x000e220000100800 */
[----:B---3--:R-:W-:Y:S01]  /*bb50*/  IMAD.X R125, R125, 0x1, R122, P5 ;  /* 0x000000017d7d7824 */ /* 0x008fe200028e067a */
[----:B0-----:R-:W-:Y:S02]  /*bb60*/  IADD3 R126, P5, PT, R127, R121, RZ ;  /* 0x000000797f7e7210 */ /* 0x001fe40007fbe0ff */
[----:B------:R-:W3:Y:S01]  /*bb70*/  LDL R127, [R1+0x28] ;  /* 0x00002800017f7983 */ /* 0x000ee20000100800 */
[----:B------:R-:W-:Y:S02]  /*bb80*/  ISETP.GT.AND P4, PT, R117, 0x3d, PT ;  /* 0x0000003d7500780c */ /* 0x000fe40003f84270 */
[----:B------:R-:W-:-:S11]  /*bb90*/  PRMT R134, RZ, 0x7610, R134 ;  /* 0x00007610ff867816 */ /* 0x000fd60000000086 */
[----:B------:R3:W2:Y:S01]  /*bba0*/  @P4 LDG.E.U8 R134, desc[UR26][R124.64] ;  /* 0x0000001a7c864981 */ /* 0x0006a2000c1e1100 */
[C---:B------:R-:W-:Y:S02]  /*bbb0*/  ISETP.GT.AND P1, PT, R117.reuse, 0x3e, PT ;  /* 0x0000003e7500780c */ /* 0x040fe40003f24270 */
[----:B------:R-:W-:Y:S02]  /*bbc0*/  ISETP.GT.AND P2, PT, R117, 0x3f, PT ;  /* 0x0000003f7500780c */ /* 0x000fe40003f44270 */
[----:B------:R-:W-:Y:S02]  /*bbd0*/  PRMT R133, RZ, 0x7610, R133 ;  /* 0x00007610ff857816 */ /* 0x000fe40000000085 */
[----:B------:R-:W-:Y:S02]  /*bbe0*/  PRMT R131, RZ, 0x7610, R131 ;  /* 0x00007610ff837816 */ /* 0x000fe40000000083 */
[----:B------:R-:W-:Y:S02]  /*bbf0*/  PRMT R128, RZ, 0x7610, R128 ;  /* 0x00007610ff807816 */ /* 0x000fe40000000080 */
        /* <DEDUP_REMOVED lines=28> */
[----:B---3--:R-:W-:Y:S01]  /*bdc0*/  IADD3 R124, P4, PT, R127, R121, RZ ;  /* 0x000000797f7c7210 */ /* 0x008fe20007f9e0ff */
[--C-:B------:R-:W-:Y:S02]  /*bdd0*/  IMAD.X R127, R0, 0x1, R122.reuse, P5 ;  /* 0x00000001007f7824 */ /* 0x100fe400028e067a */
[----:B------:R-:W0:Y:S01]  /*bde0*/  S2R R0, SR_TID.X ;  /* 0x0000000000007919 */ /* 0x000e220000002100 */
[----:B------:R-:W-:Y:S01]  /*bdf0*/  ISETP.GT.AND P5, PT, R117, RZ, PT ;  /* 0x000000ff7500720c */ /* 0x000fe20003fa4270 */
[----:B----4-:R-:W-:Y:S01]  /*be00*/  IMAD.X R125, R251, 0x1, R122, P4 ;  /* 0x00000001fb7d7824 */ /* 0x010fe200020e067a */
[----:B------:R-:W-:Y:S01]  /*be10*/  SHF.R.S32.HI R251, RZ, 0x1f, R123 ;  /* 0x0000001ffffb7819 */ /* 0x000fe2000001147b */
[----:B------:R-:W3:Y:S01]  /*be20*/  @P1 LDG.E.U8 R133, desc[UR26][R126.64] ;  /* 0x0000001a7e851981 */ /* 0x000ee2000c1e1100 */
[----:B------:R-:W-:-:S03]  /*be30*/  IADD3 R243, P1, PT, R123, R243, RZ ;  /* 0x000000f37bf37210 */ /* 0x000fc60007f3e0ff */
[----:B------:R1:W4:Y:S02]  /*be40*/  @P2 LDG.E.U8 R131, desc[UR26][R124.64] ;  /* 0x0000001a7c832981 */ /* 0x000324000c1e1100 */
[----:B------:R-:W-:Y:S01]  /*be50*/  IMAD.X R241, R251, 0x1, R241, P1 ;  /* 0x00000001fbf17824 */ /* 0x000fe200008e06f1 */
[----:B------:R-:W-:-:S03]  /*be60*/  IADD3 R120, P1, PT, R123, R120, RZ ;  /* 0x000000787b787210 */ /* 0x000fc60007f3e0ff */
[----:B-1----:R-:W-:Y:S02]  /*be70*/  @P5 IMAD.MOV.U32 R124, RZ, RZ, R121 ;  /* 0x000000ffff7c5224 */ /* 0x002fe400078e0079 */
[----:B------:R-:W-:-:S05]  /*be80*/  @P5 IMAD.MOV.U32 R125, RZ, RZ, R122 ;  /* 0x000000ffff7d5224 */ /* 0x000fca00078e007a */
[----:B------:R1:W2:Y:S01]  /*be90*/  @P5 LDG.E.U8 R128, desc[UR26][R124.64] ;  /* 0x0000001a7c805981 */ /* 0x0002a2000c1e1100 */
[----:B------:R-:W-:Y:S01]  /*bea0*/  IMAD.X R115, R251, 0x1, R115, P1 ;  /* 0x00000001fb737824 */ /* 0x000fe200008e0673 */
[----:B------:R-:W-:Y:S02]  /*beb0*/  IADD3 R114, P1, PT, R123, R114, RZ ;  /* 0x000000727b727210 */ /* 0x000fe40007f3e0ff */
[----:B0-----:R-:W-:-:S03]  /*bec0*/  LOP3.LUT R0, R0, 0x3f, RZ, 0xc0, !PT ;  /* 0x0000003f00007812 */ /* 0x001fc600078ec0ff */
[----:B------:R-:W-:Y:S01]  /*bed0*/  IMAD.X R112, R251, 0x1, R112, P1 ;  /* 0x00000001fb707824 */ /* 0x000fe200008e0670 */
[----:B------:R-:W-:Y:S02]  /*bee0*/  ISETP.GE.AND P4, PT, R0, R117, PT ;  /* 0x000000750000720c */ /* 0x000fe40003f86270 */
[C---:B------:R-:W-:Y:S01]  /*bef0*/  IADD3 R111, P1, PT, R123.reuse, R111, RZ ;  /* 0x0000006f7b6f7210 */ /* 0x040fe20007f3e0ff */
[----:B------:R-:W2:Y:S01]  /*bf00*/  LDL.LU R0, [R1+0x8] ;  /* 0x0000080001007983 */ /* 0x000ea20000300800 */
[----:B------:R-:W-:-:S03]  /*bf10*/  IADD3 R118, P2, PT, R123, R118, RZ ;  /* 0x000000767b767210 */ /* 0x000fc60007f5e0ff */
[----:B------:R-:W-:Y:S01]  /*bf20*/  IMAD.X R109, R251, 0x1, R109, P1 ;  /* 0x00000001fb6d7824 */ /* 0x000fe200008e066d */
[----:B------:R-:W-:Y:S02]  /*bf30*/  IADD3 R108, P1, PT, R123, R108, RZ ;  /* 0x0000006c7b6c7210 */ /* 0x000fe40007f3e0ff */
[----:B-1----:R-:W-:Y:S01]  /*bf40*/  PRMT R124, RZ, 0x7610, R124 ;  /* 0x00007610ff7c7816 */ /* 0x002fe2000000007c */
[C---:B------:R-:W-:Y:S02]  /*bf50*/  IMAD.X R119, R251.reuse, 0x1, R119, P2 ;  /* 0x00000001fb777824 */ /* 0x040fe400010e0677 */
[----:B------:R-:W-:Y:S02]  /*bf60*/  @!P4 IMAD.MOV.U32 R126, RZ, RZ, R243 ;  /* 0x000000ffff7ec224 */ /* 0x000fe400078e00f3 */
[----:B------:R-:W-:Y:S01]  /*bf70*/  @!P4 IMAD.MOV.U32 R127, RZ, RZ, R241 ;  /* 0x000000ffff7fc224 */ /* 0x000fe200078e00f1 */
[----:B------:R-:W-:Y:S01]  /*bf80*/  BAR.SYNC.DEFER_BLOCKING 0x0 ;  /* 0x0000000000007b1d */ /* 0x000fe20000010000 */
[----:B------:R-:W-:Y:S01]  /*bf90*/  IMAD.X R106, R251, 0x1, R106, P1 ;  /* 0x00000001fb6a7824 */ /* 0x000fe200008e066a */
[----:B------:R-:W-:-:S02]  /*bfa0*/  IADD3 R116, P2, PT, R123, R116, RZ ;  /* 0x000000747b747210 */ /* 0x000fc40007f5e0ff */
[----:B------:R-:W-:-:S03]  /*bfb0*/  IADD3 R105, P1, PT, R123, R105, RZ ;  /* 0x000000697b697210 */ /* 0x000fc60007f3e0ff */
[C---:B------:R-:W-:Y:S02]  /*bfc0*/  IMAD.X R113, R251.reuse, 0x1, R113, P2 ;  /* 0x00000001fb717824 */ /* 0x040fe400010e0671 */
[----:B------:R-:W-:Y:S01]  /*bfd0*/  IMAD.X R103, R251, 0x1, R103, P1 ;  /* 0x00000001fb677824 */ /* 0x000fe200008e0667 */
[----:B------:R-:W-:-:S05]  /*bfe0*/  IADD3 R102, P1, PT, R123, R102, RZ ;  /* 0x000000667b667210 */ /* 0x000fca0007f3e0ff */
[----:B------:R-:W-:Y:S01]  /*bff0*/  IMAD.X R100, R251, 0x1, R100, P1 ;  /* 0x00000001fb647824 */ /* 0x000fe200008e0664 */
[----:B------:R0:W2:Y:S01]  /*c000*/  @!P4 LDG.E.U8 R124, desc[UR26][R126.64] ;  /* 0x0000001a7e7cc981 */ /* 0x0000a2000c1e1100 */
[----:B------:R-:W-:Y:S01]  /*c010*/  IADD3 R99, P1, PT, R123, R99, RZ ;  /* 0x000000637b637210 */ /* 0x000fe20007f3e0ff */
[----:B0-----:R-:W-:Y:S02]  /*c020*/  @!P4 IMAD.MOV.U32 R126, RZ, RZ, R120 ;  /* 0x000000ffff7ec224 */ /* 0x001fe400078e0078 */
[----:B------:R-:W-:-:S05]  /*c030*/  @!P4 IMAD.MOV.U32 R127, RZ, RZ, R115 ;  /* 0x000000ffff7fc224 */ /* 0x000fca00078e0073 */
[----:B------:R0:W2:Y:S01]  /*c040*/  @!P4 LDG.E.U8 R129, desc[UR26][R126.64] ;  /* 0x0000001a7e81c981 */ /* 0x0000a2000c1e1100 */
[----:B------:R-:W-:Y:S02]  /*c050*/  IMAD.X R97, R251, 0x1, R97, P1 ;  /* 0x00000001fb617824 */ /* 0x000fe400008e0661 */
[----:B0-----:R-:W-:Y:S02]  /*c060*/  @!P4 IMAD.MOV.U32 R126, RZ, RZ, R116 ;  /* 0x000000ffff7ec224 */ /* 0x001fe400078e0074 */
[----:B------:R-:W-:Y:S01]  /*c070*/  @!P4 IMAD.MOV.U32 R127, RZ, RZ, R113 ;  /* 0x000000ffff7fc224 */ /* 0x000fe200078e0071 */
[----:B------:R-:W-:-:S04]  /*c080*/  IADD3 R110, P2, PT, R123, R110, RZ ;  /* 0x0000006e7b6e7210 */ /* 0x000fc80007f5e0ff */
[----:B------:R0:W2:Y:S01]  /*c090*/  @!P4 LDG.E.U8 R130, desc[UR26][R126.64] ;  /* 0x0000001a7e82c981 */ /* 0x0000a2000c1e1100 */
[----:B------:R-:W-:Y:S01]  /*c0a0*/  IADD3 R96, P1, PT, R123, R96, RZ ;  /* 0x000000607b607210 */ /* 0x000fe20007f3e0ff */
[C---:B------:R-:W-:Y:S02]  /*c0b0*/  IMAD.X R107, R251.reuse, 0x1, R107, P2 ;  /* 0x00000001fb6b7824 */ /* 0x040fe400010e066b */
[----:B0-----:R-:W-:Y:S02]  /*c0c0*/  @!P4 IMAD.MOV.U32 R126, RZ, RZ, R114 ;  /* 0x000000ffff7ec224 */ /* 0x001fe400078e0072 */
[----:B------:R-:W-:Y:S02]  /*c0d0*/  @!P4 IMAD.MOV.U32 R127, RZ, RZ, R112 ;  /* 0x000000ffff7fc224 */ /* 0x000fe400078e0070 */
[----:B------:R-:W-:-:S03]  /*c0e0*/  IMAD.X R94, R251, 0x1, R94, P1 ;  /* 0x00000001fb5e7824 */ /* 0x000fc600008e065e */
[----:B------:R0:W2:Y:S01]  /*c0f0*/  @!P4 LDG.E.U8 R132, desc[UR26][R126.64] ;  /* 0x0000001a7e84c981 */ /* 0x0000a2000c1e1100 */
[----:B------:R-:W-:Y:S01]  /*c100*/  IADD3 R93, P1, PT, R123, R93, RZ ;  /* 0x0000005d7b5d7210 */ /* 0x000fe20007f3e0ff */
[----:B0-----:R-:W-:Y:S02]  /*c110*/  @!P4 IMAD.MOV.U32 R126, RZ, RZ, R111 ;  /* 0x000000ffff7ec224 */ /* 0x001fe400078e006f */
[----:B------:R-:W-:Y:S02]  /*c120*/  @!P4 IMAD.MOV.U32 R127, RZ, RZ, R109 ;  /* 0x000000ffff7fc224 */ /* 0x000fe400078e006d */
[----:B------:R-:W-:-:S03]  /*c130*/  IMAD.X R91, R251, 0x1, R91, P1 ;  /* 0x00000001fb5b7824 */ /* 0x000fc600008e065b */
[----:B------:R0:W2:Y:S01]  /*c140*/  @!P4 LDG.E.U8 R135, desc[UR26][R126.64] ;  /* 0x0000001a7e87c981 */ /* 0x0000a2000c1e1100 */
[C---:B------:R-:W-:Y:S01]  /*c150*/  IADD3 R231, P1, PT, R123.reuse, R231, RZ ;  /* 0x000000e77be77210 */ /* 0x040fe20007f3e0ff */
[----:B0-----:R-:W-:Y:S02]  /*c160*/  @!P4 IMAD.MOV.U32 R126, RZ, RZ, R110 ;  /* 0x000000ffff7ec224 */ /* 0x001fe400078e006e */
[----:B------:R-:W-:Y:S01]  /*c170*/  @!P4 IMAD.MOV.U32 R127, RZ, RZ, R107 ;  /* 0x000000ffff7fc224 */ /* 0x000fe200078e006b */
[----:B------:R-:W-:Y:S01]  /*c180*/  IADD3 R104, P2, PT, R123, R104, RZ ;  /* 0x000000687b687210 */ /* 0x000fe20007f5e0ff */
[----:B------:R-:W-:-:S03]  /*c190*/  IMAD.X R229, R251, 0x1, R229, P1 ;  /* 0x00000001fbe57824 */ /* 0x000fc600008e06e5 */
        /* <DEDUP_REMOVED lines=126> */
[----:B------:R-:W-:Y:S02]  /*c980*/  IADD3 R239, P1, PT, R123, R239, RZ ;  /* 0x000000ef7bef7210 */ /* 0x000fe40007f3e0ff */
[----:B------:R-:W-:Y:S01]  /*c990*/  PRMT R184, RZ, 0x7610, R184 ;  /* 0x00007610ffb87816 */ /* 0x000fe200000000b8 */
[----:B0-----:R-:W-:Y:S02]  /*c9a0*/  @!P4 IMAD.MOV.U32 R126, RZ, RZ, R65 ;  /* 0x000000ffff7ec224 */ /* 0x001fe400078e0041 */
[----:B------:R-:W-:Y:S02]  /*c9b0*/  @!P4 IMAD.MOV.U32 R127, RZ, RZ, R63 ;  /* 0x000000ffff7fc224 */ /* 0x000fe400078e003f */
[----:B------:R-:W-:-:S03]  /*c9c0*/  IMAD.X R237, R251, 0x1, R237, P1 ;  /* 0x00000001fbed7824 */ /* 0x000fc600008e06ed */
[----:B------:R0:W2:Y:S01]  /*c9d0*/  @!P4 LDG.E.U8 R183, desc[UR26][R126.64] ;  /* 0x0000001a7eb7c981 */ /* 0x0000a2000c1e1100 */
[C---:B------:R-:W-:Y:S02]  /*c9e0*/  IADD3 R29, P1, PT, R123.reuse, R29, RZ ;  /* 0x0000001d7b1d7210 */ /* 0x040fe40007f3e0ff */
[----:B------:R-:W-:Y:S01]  /*c9f0*/  PRMT R186, RZ, 0x7610, R186 ;  /* 0x00007610ffba7816 */ /* 0x000fe200000000ba */
[----:B0-----:R-:W-:Y:S02]  /*ca00*/  @!P4 IMAD.MOV.U32 R126, RZ, RZ, R64 ;  /* 0x000000ffff7ec224 */ /* 0x001fe400078e0040 */
[----:B------:R-:W-:Y:S01]  /*ca10*/  @!P4 IMAD.MOV.U32 R127, RZ, RZ, R61 ;  /* 0x000000ffff7fc224 */ /* 0x000fe200078e003d */
[----:B------:R-:W-:Y:S01]  /*ca20*/  IADD3 R59, P2, PT, R123, R59, RZ ;  /* 0x0000003b7b3b7210 */ /* 0x000fe20007f5e0ff */
        /* <DEDUP_REMOVED lines=8> */
[----:B------:R-:W-:Y:S01]  /*cab0*/  IMAD.X R26, R251, 0x1, R26, P1 ;  /* 0x00000001fb1a7824 */ /* 0x000fe200008e061a */
        /* <DEDUP_REMOVED lines=12> */
[----:B------:R0:W3:Y:S01]  /*cb80*/  @!P4 LDG.E.U8 R190, desc[UR26][R126.64] ;  /* 0x0000001a7ebec981 */ /* 0x0000e2000c1e1100 */
[----:B------:R-:W-:Y:S02]  /*cb90*/  IADD3 R21, P1, PT, R123, R21, RZ ;  /* 0x000000157b157210 */ /* 0x000fe40007f3e0ff */
[----:B------:R-:W-:Y:S01]  /*cba0*/  PRMT R195, RZ, 0x7610, R195 ;  /* 0x00007610ffc37816 */ /* 0x000fe200000000c3 */
[----:B0-----:R-:W-:Y:S02]  /*cbb0*/  @!P4 IMAD.MOV.U32 R126, RZ, RZ, R58 ;  /* 0x000000ffff7ec224 */ /* 0x001fe400078e003a */
[----:B------:R-:W-:Y:S02]  /*cbc0*/  @!P4 IMAD.MOV.U32 R127, RZ, RZ, R56 ;  /* 0x000000ffff7fc224 */ /* 0x000fe400078e0038 */
[----:B------:R-:W-:-:S03]  /*cbd0*/  IMAD.X R51, R251, 0x1, R51, P2 ;  /* 0x00000001fb337824 */ /* 0x000fc600010e0633 */
[----:B------:R0:W3:Y:S01]  /*cbe0*/  @!P4 LDG.E.U8 R192, desc[UR26][R126.64] ;  /* 0x0000001a7ec0c981 */ /* 0x0000e2000c1e1100 */
[----:B------:R-:W-:Y:S01]  /*cbf0*/  IMAD.X R20, R251, 0x1, R20, P1 ;  /* 0x00000001fb147824 */ /* 0x000fe200008e0614 */
[----:B------:R-:W-:Y:S02]  /*cc00*/  IADD3 R19, P1, PT, R123, R19, RZ ;  /* 0x000000137b137210 */ /* 0x000fe40007f3e0ff */
[----:B------:R-:W-:Y:S01]  /*cc10*/  PRMT R196, RZ, 0x7610, R196 ;  /* 0x00007610ffc47816 */ /* 0x000fe200000000c4 */
[----:B0-----:R-:W-:Y:S02]  /*cc20*/  @!P4 IMAD.MOV.U32 R126, RZ, RZ, R55 ;  /* 0x000000ffff7ec224 */ /* 0x001fe400078e0037 */
[----:B------:R-:W-:Y:S02]  /*cc30*/  @!P4 IMAD.MOV.U32 R127, RZ, RZ, R53 ;  /* 0x000000ffff7fc224 */ /* 0x000fe400078e0035 */
[----:B------:R-:W-:-:S03]  /*cc40*/  IMAD.X R18, R251, 0x1, R18, P1 ;  /* 0x00000001fb127824 */ /* 0x000fc600008e0612 */
[----:B------:R0:W3:Y:S01]  /*cc50*/  @!P4 LDG.E.U8 R195, desc[UR26][R126.64] ;  /* 0x0000001a7ec3c981 */ /* 0x0000e2000c1e1100 */
        /* <DEDUP_REMOVED lines=58> */
[----:B------:R-:W-:Y:S01]  /*d000*/  PRMT R218, RZ, 0x7610, R218 ;  /* 0x00007610ffda7816 */ /* 0x000fe200000000da */
[----:B------:R-:W1:Y:S01]  /*d010*/  S2R R251, SR_TID.X ;  /* 0x0000000000fb7919 */ /* 0x000e620000002100 */
[----:B0-----:R-:W-:Y:S02]  /*d020*/  @!P4 IMAD.MOV.U32 R126, RZ, RZ, R35 ;  /* 0x000000ffff7ec224 */ /* 0x001fe400078e0023 */
[----:B------:R-:W-:-:S05]  /*d030*/  @!P4 IMAD.MOV.U32 R127, RZ, RZ, R34 ;  /* 0x000000ffff7fc224 */ /* 0x000fca00078e0022 */
[----:B------:R0:W3:Y:S01]  /*d040*/  @!P4 LDG.E.U8 R216, desc[UR26][R126.64] ;  /* 0x0000001a7ed8c981 */ /* 0x0000e2000c1e1100 */
[----:B------:R-:W-:Y:S01]  /*d050*/  PRMT R220, RZ, 0x7610, R220 ;  /* 0x00007610ffdc7816 */ /* 0x000fe200000000dc */
        /* <DEDUP_REMOVED lines=15> */
[----:B------:R-:W-:Y:S02]  /*d150*/  PRMT R228, RZ, 0x7610, R228 ;  /* 0x00007610ffe47816 */ /* 0x000fe400000000e4 */
[----:B-1----:R-:W-:Y:S01]  /*d160*/  LOP3.LUT R251, R251, 0x7f, RZ, 0xc0, !PT ;  /* 0x0000007ffbfb7812 */ /* 0x002fe200078ec0ff */
[----:B0-----:R-:W-:Y:S02]  /*d170*/  @!P4 IMAD.MOV.U32 R126, RZ, RZ, R27 ;  /* 0x000000ffff7ec224 */ /* 0x001fe400078e001b */
[----:B------:R-:W-:-:S05]  /*d180*/  @!P4 IMAD.MOV.U32 R127, RZ, RZ, R26 ;  /* 0x000000ffff7fc224 */ /* 0x000fca00078e001a */
[----:B------:R0:W3:Y:S01]  /*d190*/  @!P4 LDG.E.U8 R226, desc[UR26][R126.64] ;  /* 0x0000001a7ee2c981 */ /* 0x0000e2000c1e1100 */
[----:B------:R-:W-:-:S03]  /*d1a0*/  PRMT R230, RZ, 0x7610, R230 ;  /* 0x00007610ffe67816 */ /* 0x000fc600000000e6 */
[----:B--2---:R1:W-:Y:S01]  /*d1b0*/  STS.U8 [R251+UR13+0x4000], R128 ;  /* 0x00400080fb007988 */ /* 0x0043e2000800000d */
[----:B0-----:R-:W-:Y:S02]  /*d1c0*/  @!P4 IMAD.MOV.U32 R126, RZ, RZ, R25 ;  /* 0x000000ffff7ec224 */ /* 0x001fe400078e0019 */
[----:B------:R-:W-:Y:S01]  /*d1d0*/  @!P4 IMAD.MOV.U32 R127, RZ, RZ, R24 ;  /* 0x000000ffff7fc224 */ /* 0x000fe200078e0018 */
[----:B-1----:R-:W0:Y:S04]  /*d1e0*/  S2R R128, SR_TID.X ;  /* 0x0000000000807919 */ /* 0x002e280000002100 */
[----:B------:R1:W2:Y:S01]  /*d1f0*/  @!P4 LDG.E.U8 R228, desc[UR26][R126.64] ;  /* 0x0000001a7ee4c981 */ /* 0x0002a2000c1e1100 */
[----:B------:R-:W-:Y:S01]  /*d200*/  PRMT R232, RZ, 0x7610, R232 ;  /* 0x00007610ffe87816 */ /* 0x000fe200000000e8 */
[----:B-1----:R-:W-:-:S02]  /*d210*/  @!P4 IMAD.MOV.U32 R126, RZ, RZ, R23 ;  /* 0x000000ffff7ec224 */ /* 0x002fc400078e0017 */
[----:B------:R-:W-:-:S05]  /*d220*/  @!P4 IMAD.MOV.U32 R127, RZ, RZ, R22 ;  /* 0x000000ffff7fc224 */ /* 0x000fca00078e0016 */
[----:B------:R1:W2:Y:S01]  /*d230*/  @!P4 LDG.E.U8 R230, desc[UR26][R126.64] ;  /* 0x0000001a7ee6c981 */ /* 0x0002a2000c1e1100 */
[----:B------:R-:W-:Y:S01]  /*d240*/  PRMT R234, RZ, 0x7610, R234 ;  /* 0x00007610ffea7816 */ /* 0x000fe200000000ea */
[----:B-1----:R-:W-:Y:S02]  /*d250*/  @!P4 IMAD.MOV.U32 R126, RZ, RZ, R21 ;  /* 0x000000ffff7ec224 */ /* 0x002fe400078e0015 */
        /* <DEDUP_REMOVED lines=10> */
[----:B------:R-:W-:Y:S02]  /*d300*/  PRMT R240, RZ, 0x7610, R240 ;  /* 0x00007610fff07816 */ /* 0x000fe400000000f0 */
[----:B0-----:R-:W-:Y:S01]  /*d310*/  LOP3.LUT R128, R128, 0x7f, RZ, 0xc0, !PT ;  /* 0x0000007f80807812 */ /* 0x001fe200078ec0ff */
[----:B-1----:R-:W-:Y:S02]  /*d320*/  @!P4 IMAD.MOV.U32 R126, RZ, RZ, R15 ;  /* 0x000000ffff7ec224 */ /* 0x002fe400078e000f */
[----:B------:R-:W-:-:S05]  /*d330*/  @!P4 IMAD.MOV.U32 R127, RZ, RZ, R14 ;  /* 0x000000ffff7fc224 */ /* 0x000fca00078e000e */
[----:B------:R0:W2:Y:S01]  /*d340*/  @!P4 LDG.E.U8 R238, desc[UR26][R126.64] ;  /* 0x0000001a7eeec981 */ /* 0x0000a2000c1e1100 */
[----:B------:R-:W-:-:S03]  /*d350*/  PRMT R242, RZ, 0x7610, R242 ;  /* 0x00007610fff27816 */ /* 0x000fc600000000f2 */
[----:B------:R-:W-:Y:S01]  /*d360*/  STS.U8 [R128+UR13+0x4400], R0 ;  /* 0x0044000080007988 */ /* 0x000fe2000800000d */
[----:B0-----:R-:W-:Y:S02]  /*d370*/  @!P4 IMAD.MOV.U32 R126, RZ, RZ, R13 ;  /* 0x000000ffff7ec224 */ /* 0x001fe400078e000d */
[----:B------:R-:W-:Y:S01]  /*d380*/  @!P4 IMAD.MOV.U32 R127, RZ, RZ, R12 ;  /* 0x000000ffff7fc224 */ /* 0x000fe200078e000c */
[----:B------:R0:W-:Y:S04]  /*d390*/  STS.U8 [R128+UR13+0x4800], R223 ;  /* 0x004800df80007988 */ /* 0x0001e8000800000d */
[----:B------:R1:W2:Y:S01]  /*d3a0*/  @!P4 LDG.E.U8 R240, desc[UR26][R126.64] ;  /* 0x0000001a7ef0c981 */ /* 0x0002a2000c1e1100 */
[----:B------:R-:W-:Y:S01]  /*d3b0*/  PRMT R244, RZ, 0x7610, R244 ;  /* 0x00007610fff47816 */ /* 0x000fe200000000f4 */
[----:B0-----:R-:W0:Y:S01]  /*d3c0*/  S2R R223, SR_TID.X ;  /* 0x0000000000df7919 */ /* 0x001e220000002100 */
        /* <DEDUP_REMOVED lines=19> */
[----:B0-----:R-:W-:Y:S01]  /*d500*/  LOP3.LUT R223, R223, 0x7f, RZ, 0xc0, !PT ;  /* 0x0000007fdfdf7812 */ /* 0x001fe200078ec0ff */
[----:B-1----:R-:W-:Y:S02]  /*d510*/  @!P4 IMAD.MOV.U32 R126, RZ, RZ, R227 ;  /* 0x000000ffff7ec224 */ /* 0x002fe400078e00e3 */
[----:B------:R-:W-:Y:S02]  /*d520*/  @!P4 IMAD.MOV.U32 R127, RZ, RZ, R225 ;  /* 0x000000ffff7fc224 */ /* 0x000fe400078e00e1 */
[----:B------:R0:W-:Y:S04]  /*d530*/  STS.U8 [R223+UR13+0x4c00], R209 ;  /* 0x004c00d1df007988 */ /* 0x0001e8000800000d */
[----:B------:R1:W2:Y:S04]  /*d540*/  @!P4 LDG.E.U8 R252, desc[UR26][R126.64] ;  /* 0x0000001a7efcc981 */ /* 0x0002a8000c1e1100 */
[----:B------:R-:W2:Y:S04]  /*d550*/  LDL.LU R127, [R1+0x4] ;  /* 0x00000400017f7983 */ /* 0x000ea80000300800 */
[----:B------:R-:W2:Y:S04]  /*d560*/  LDL.LU R126, [R1] ;  /* 0x00000000017e7983 */ /* 0x000ea80000300800 */
[----:B------:R-:W2:Y:S04]  /*d570*/  LDL.LU R251, [R1+0x230] ;  /* 0x0002300001fb7983 */ /* 0x000ea80000300800 */
[----:B------:R-:W2:Y:S04]  /*d580*/  LDL.LU R0, [R1+0x22c] ;  /* 0x00022c0001007983 */ /* 0x000ea80000300800 */
[----:B0-----:R-:W2:Y:S04]  /*d590*/  LDL.LU R209, [R1+0x20] ;  /* 0x0000200001d17983 */ /* 0x001ea80000300800 */
[----:B------:R0:W-:Y:S04]  /*d5a0*/  STS.U8 [R223+UR13+0x5000], R193 ;  /* 0x005000c1df007988 */ /* 0x0001e8000800000d */
[----:B0-----:R-:W3:Y:S04]  /*d5b0*/  LDL.LU R193, [R1+0x1c] ;  /* 0x00001c0001c17983 */ /* 0x001ee80000300800 */
[----:B------:R0:W-:Y:S04]  /*d5c0*/  STS.U8 [R223+UR13+0x5400], R176 ;  /* 0x005400b0df007988 */ /* 0x0001e8000800000d */
[----:B0-----:R-:W3:Y:S04]  /*d5d0*/  LDL.LU R176, [R1+0x18] ;  /* 0x0000180001b07983 */ /* 0x001ee80000300800 */
[----:B------:R-:W-:Y:S01]  /*d5e0*/  STS.U8 [R223+UR13+0x5800], R161 ;  /* 0x005800a1df007988 */ /* 0x000fe2000800000d */
[----:B------:R-:W-:-:S03]  /*d5f0*/  LOP3.LUT R128, R223, 0x10, RZ, 0x3c, !PT ;  /* 0x00000010df807812 */ /* 0x000fc600078e3cff */
[----:B------:R0:W-:Y:S04]  /*d600*/  STS.U8 [R223+UR13+0x5c00], R145 ;  /* 0x005c0091df007988 */ /* 0x0001e8000800000d */
[----:B0-----:R-:W4:Y:S01]  /*d610*/  LDL.LU R145, [R1+0x14] ;  /* 0x0000140001917983 */ /* 0x001f220000300800 */
[----:B------:R-:W-:-:S06]  /*d620*/  PRMT R125, RZ, 0x7610, R125 ;  /* 0x00007610ff7d7816 */ /* 0x000fcc000000007d */
[----:B------:R-:W4:Y:S04]  /*d630*/  @!P4 LDG.E.U8 R125, desc[UR26][R118.64] ;  /* 0x0000001a767dc981 */ /* 0x000f28000c1e1100 */
[----:B--2---:R0:W-:Y:S04]  /*d640*/  STS.U8 [R128+UR13+0x4080], R209 ;  /* 0x004080d180007988 */ /* 0x0041e8000800000d */
[----:B0-----:R-:W2:Y:S04]  /*d650*/  LDL.LU R209, [R1+0x10] ;  /* 0x0000100001d17983 */ /* 0x001ea80000300800 */
[----:B------:R1:W-:Y:S04]  /*d660*/  STS.U8 [R128+UR13+0x4480], R127 ;  /* 0x0044807f80007988 */ /* 0x0003e8000800000d */
[----:B------:R-:W-:Y:S04]  /*d670*/  STS.U8 [R128+UR13+0x4880], R221 ;  /* 0x004880dd80007988 */ /* 0x000fe8000800000d */
[----:B------:R-:W-:Y:S01]  /*d680*/  STS.U8 [R128+UR13+0x4c80], R206 ;  /* 0x004c80ce80007988 */ /* 0x000fe2000800000d */
[----:B-1----:R-:W-:-:S03]  /*d690*/  LOP3.LUT R127, R223, 0x20, RZ, 0x3c, !PT ;  /* 0x00000020df7f7812 */ /* 0x002fc600078e3cff */
[----:B------:R-:W-:Y:S04]  /*d6a0*/  STS.U8 [R128+UR13+0x5080], R191 ;  /* 0x005080bf80007988 */ /* 0x000fe8000800000d */
[----:B------:R-:W-:Y:S04]  /*d6b0*/  STS.U8 [R128+UR13+0x5480], R175 ;  /* 0x005480af80007988 */ /* 0x000fe8000800000d */
[----:B------:R-:W-:Y:S04]  /*d6c0*/  STS.U8 [R128+UR13+0x5880], R158 ;  /* 0x0058809e80007988 */ /* 0x000fe8000800000d */
[----:B------:R-:W-:Y:S04]  /*d6d0*/  STS.U8 [R128+UR13+0x5c80], R143 ;  /* 0x005c808f80007988 */ /* 0x000fe8000800000d */
[----:B---3--:R0:W-:Y:S04]  /*d6e0*/  STS.U8 [R127+UR13+0x4100], R193 ;  /* 0x004100c17f007988 */ /* 0x0081e8000800000d */
[----:B------:R1:W-:Y:S04]  /*d6f0*/  STS.U8 [R127+UR13+0x4500], R126 ;  /* 0x0045007e7f007988 */ /* 0x0003e8000800000d */
[----:B------:R-:W-:Y:S04]  /*d700*/  STS.U8 [R127+UR13+0x4900], R219 ;  /* 0x004900db7f007988 */ /* 0x000fe8000800000d */
[----:B0-----:R-:W3:Y:S01]  /*d710*/  LDL.LU R193, [R1+0xc] ;  /* 0x00000c0001c17983 */ /* 0x001ee20000300800 */
[----:B-1----:R-:W-:-:S03]  /*d720*/  LOP3.LUT R126, R223, 0x30, RZ, 0x3c, !PT ;  /* 0x00000030df7e7812 */ /* 0x002fc600078e3cff */
[----:B------:R-:W-:Y:S04]  /*d730*/  STS.U8 [R127+UR13+0x4d00], R205 ;  /* 0x004d00cd7f007988 */ /* 0x000fe8000800000d */
[----:B------:R-:W-:Y:S04]  /*d740*/  STS.U8 [R127+UR13+0x5100], R188 ;  /* 0x005100bc7f007988 */ /* 0x000fe8000800000d */
[----:B------:R-:W-:Y:S04]  /*d750*/  STS.U8 [R127+UR13+0x5500], R173 ;  /* 0x005500ad7f007988 */ /* 0x000fe8000800000d */
[----:B------:R-:W-:Y:S04]  /*d760*/  STS.U8 [R127+UR13+0x5900], R157 ;  /* 0x0059009d7f007988 */ /* 0x000fe8000800000d */
[----:B------:R-:W-:Y:S04]  /*d770*/  STS.U8 [R127+UR13+0x5d00], R140 ;  /* 0x005d008c7f007988 */ /* 0x000fe8000800000d */
[----:B------:R-:W-:Y:S04]  /*d780*/  STS.U8 [R126+UR13+0x4180], R176 ;  /* 0x004180b07e007988 */ /* 0x000fe8000800000d */
[----:B------:R0:W-:Y:S04]  /*d790*/  STS.U8 [R126+UR13+0x4580], R0 ;  /* 0x004580007e007988 */ /* 0x0001e8000800000d */
[----:B0-----:R-:W3:Y:S01]  /*d7a0*/  LDL.LU R0, [R1+0x228] ;  /* 0x0002280001007983 */ /* 0x001ee20000300800 */
[----:B------:R-:W0:Y:S03]  /*d7b0*/  S2R R176, SR_TID.X ;  /* 0x0000000000b07919 */ /* 0x000e260000002100 */
[----:B------:R-:W-:Y:S04]  /*d7c0*/  STS.U8 [R126+UR13+0x4980], R217 ;  /* 0x004980d97e007988 */ /* 0x000fe8000800000d */
[----:B------:R-:W-:Y:S04]  /*d7d0*/  STS.U8 [R126+UR13+0x4d80], R203 ;  /* 0x004d80cb7e007988 */ /* 0x000fe8000800000d */
[----:B------:R-:W-:Y:S04]  /*d7e0*/  STS.U8 [R126+UR13+0x5180], R187 ;  /* 0x005180bb7e007988 */ /* 0x000fe8000800000d */
[----:B------:R-:W-:Y:S04]  /*d7f0*/  STS.U8 [R126+UR13+0x5580], R170 ;  /* 0x005580aa7e007988 */ /* 0x000fe8000800000d */
[----:B------:R-:W-:Y:S04]  /*d800*/  STS.U8 [R126+UR13+0x5980], R155 ;  /* 0x0059809b7e007988 */ /* 0x000fe8000800000d */
[----:B------:R-:W-:Y:S01]  /*d810*/  STS.U8 [R126+UR13+0x5d80], R139 ;  /* 0x005d808b7e007988 */ /* 0x000fe2000800000d */
[----:B0-----:R-:W-:-:S04]  /*d820*/  LOP3.LUT R176, R176, 0x7f, RZ, 0xc0, !PT ;  /* 0x0000007fb0b07812 */ /* 0x001fc800078ec0ff */
[----:B------:R-:W-:-:S05]  /*d830*/  LOP3.LUT R161, R176, 0x40, RZ, 0x3c, !PT ;  /* 0x00000040b0a17812 */ /* 0x000fca00078e3cff */
[----:B----4-:R0:W-:Y:S04]  /*d840*/  STS.U8 [R161+UR13+0x4200], R145 ;  /* 0x00420091a1007988 */ /* 0x0101e8000800000d */
[----:B------:R-:W-:Y:S04]  /*d850*/  STS.U8 [R161+UR13+0x4600], R251 ;  /* 0x004600fba1007988 */ /* 0x000fe8000800000d */
[----:B------:R-:W-:Y:S01]  /*d860*/  STS.U8 [R161+UR13+0x4a00], R215 ;  /* 0x004a00d7a1007988 */ /* 0x000fe2000800000d */
[----:B0-----:R-:W-:-:S03]  /*d870*/  LOP3.LUT R145, R176, 0x50, RZ, 0x3c, !PT ;  /* 0x00000050b0917812 */ /* 0x001fc600078e3cff */
[----:B------:R-:W-:Y:S04]  /*d880*/  STS.U8 [R161+UR13+0x4e00], R200 ;  /* 0x004e00c8a1007988 */ /* 0x000fe8000800000d */
[----:B------:R-:W-:Y:S04]  /*d890*/  STS.U8 [R161+UR13+0x5200], R185 ;  /* 0x005200b9a1007988 */ /* 0x000fe8000800000d */
[----:B------:R-:W-:Y:S04]  /*d8a0*/  STS.U8 [R161+UR13+0x5600], R169 ;  /* 0x005600a9a1007988 */ /* 0x000fe8000800000d */
[----:B------:R-:W-:Y:S04]  /*d8b0*/  STS.U8 [R161+UR13+0x5a00], R152 ;  /* 0x005a0098a1007988 */ /* 0x000fe8000800000d */
[----:B------:R-:W-:Y:S04]  /*d8c0*/  STS.U8 [R161+UR13+0x5e00], R137 ;  /* 0x005e0089a1007988 */ /* 0x000fe8000800000d */
[----:B--2---:R0:W-:Y:S02]  /*d8d0*/  STS.U8 [R145+UR13+0x4280], R209 ;  /* 0x004280d191007988 */ /* 0x0041e4000800000d */
[----:B0-----:R-:W0:Y:S02]  /*d8e0*/  S2R R209, SR_TID.X ;  /* 0x0000000000d17919 */ /* 0x001e240000002100 */
[----:B------:R-:W-:Y:S04]  /*d8f0*/  STS.U8 [R145+UR13+0x4680], R249 ;  /* 0x004680f991007988 */ /* 0x000fe8000800000d */
[----:B------:R-:W-:Y:S04]  /*d900*/  STS.U8 [R145+UR13+0x4a80], R213 ;  /* 0x004a80d591007988 */ /* 0x000fe8000800000d */
[----:B------:R-:W-:Y:S04]  /*d910*/  STS.U8 [R145+UR13+0x4e80], R199 ;  /* 0x004e80c791007988 */ /* 0x000fe8000800000d */
[----:B------:R-:W-:Y:S04]  /*d920*/  STS.U8 [R145+UR13+0x5280], R182 ;  /* 0x005280b691007988 */ /* 0x000fe8000800000d */
[----:B------:R-:W-:Y:S04]  /*d930*/  STS.U8 [R145+UR13+0x5680], R167 ;  /* 0x005680a791007988 */ /* 0x000fe8000800000d */
[----:B------:R-:W-:Y:S01]  /*d940*/  STS.U8 [R145+UR13+0x5a80], R151 ;  /* 0x005a809791007988 */ /* 0x000fe2000800000d */
[----:B0-----:R-:W-:-:S04]  /*d950*/  LOP3.LUT R209, R209, 0x7f, RZ, 0xc0, !PT ;  /* 0x0000007fd1d17812 */ /* 0x001fc800078ec0ff */
[C---:B------:R-:W-:Y:S01]  /*d960*/  LOP3.LUT R143, R209.reuse, 0x60, RZ, 0x3c, !PT ;  /* 0x00000060d18f7812 */ /* 0x040fe200078e3cff */
[----:B------:R-:W-:Y:S01]  /*d970*/  STS.U8 [R145+UR13+0x5e80], R134 ;  /* 0x005e808691007988 */ /* 0x000fe2000800000d */
[----:B------:R-:W-:-:S03]  /*d980*/  LOP3.LUT R140, R209, 0x70, RZ, 0x3c, !PT ;  /* 0x00000070d18c7812 */ /* 0x000fc600078e3cff */
[----:B---3--:R-:W-:Y:S04]  /*d990*/  STS.U8 [R143+UR13+0x4300], R193 ;  /* 0x004300c18f007988 */ /* 0x008fe8000800000d */
[----:B------:R-:W-:Y:S04]  /*d9a0*/  STS.U8 [R143+UR13+0x4700], R247 ;  /* 0x004700f78f007988 */ /* 0x000fe8000800000d */
[----:B------:R-:W-:Y:S04]  /*d9b0*/  STS.U8 [R143+UR13+0x4b00], R211 ;  /* 0x004b00d38f007988 */ /* 0x000fe8000800000d */
[----:B------:R-:W-:Y:S04]  /*d9c0*/  STS.U8 [R143+UR13+0x4f00], R197 ;  /* 0x004f00c58f007988 */ /* 0x000fe8000800000d */
[----:B------:R-:W-:Y:S04]  /*d9d0*/  STS.U8 [R143+UR13+0x5300], R181 ;  /* 0x005300b58f007988 */ /* 0x000fe8000800000d */
[----:B------:R-:W-:Y:S04]  /*d9e0*/  STS.U8 [R143+UR13+0x5700], R164 ;  /* 0x005700a48f007988 */ /* 0x000fe8000800000d */
[----:B------:R-:W-:Y:S04]  /*d9f0*/  STS.U8 [R143+UR13+0x5b00], R149 ;  /* 0x005b00958f007988 */ /* 0x000fe8000800000d */
[----:B------:R-:W-:Y:S04]  /*da00*/  STS.U8 [R143+UR13+0x5f00], R133 ;  /* 0x005f00858f007988 */ /* 0x000fe8000800000d */
[----:B------:R0:W-:Y:S04]  /*da10*/  STS.U8 [R140+UR13+0x4380], R0 ;  /* 0x004380008c007988 */ /* 0x0001e8000800000d */
[----:B0-----:R0:W5:Y:S04]  /*da20*/  LDL.LU R0, [R1+0x224] ;  /* 0x0002240001007983 */ /* 0x0011680000300800 */
[----:B------:R0:W-:Y:S04]  /*da30*/  STS.U8 [R140+UR13+0x4780], R245 ;  /* 0x004780f58c007988 */ /* 0x0001e8000800000d */
        /* <DEDUP_REMOVED lines=69> */
[----:B------:R0:W-:Y:S01]  /*de90*/  STS.U8 [R126+UR13+0x7d80], R252 ;  /* 0x007d80fc7e007988 */ /* 0x0001e2000800000d */
[----:B------:R1:W-:Y:S06]  /*dea0*/  MEMBAR.ALL.CTA ;  /* 0x0000000000007992 */ /* 0x0003ec0000008000 */
[----:B-1----:R-:W1:Y:S01]  /*deb0*/  FENCE.VIEW.ASYNC.S ;  /* 0x00000000000073c6 */ /* 0x002e620000000000 */
[----:B------:R-:W-:Y:S01]  /*dec0*/  ULEA UR10, UR15, UR13, 0x3 ;  /* 0x0000000d0f0a7291 */ /* 0x000fe2000f8e18ff */
[----:B------:R-:W-:-:S03]  /*ded0*/  UMOV UR4, UR5 ;  /* 0x0000000500047c82 */ /* 0x000fc60008000000 */
[----:B------:R-:W-:Y:S01]  /*dee0*/  UIADD3 UR10, UPT, UPT, UR10, 0x8000, URZ ;  /* 0x000080000a0a7890 */ /* 0x000fe2000fffe0ff */
[----:B-1----:R-:W-:Y:S06]  /*def0*/  BAR.SYNC.DEFER_BLOCKING 0x0 ;  /* 0x0000000000007b1d */ /* 0x002fec0000010000 */
[----:B0-----:R-:W-:Y:S05]  /*df00*/  @P0 BRA `(.L_x_9) ;  /* 0x0000000000380947 */ /* 0x001fea0003800000 */
[----:B------:R-:W-:Y:S01]  /*df10*/  UMOV UR20, UR6 ;  /* 0x0000000600147c82 */ /* 0x000fe20008000000 */
[----:B------:R-:W-:Y:S01]  /*df20*/  UMOV UR21, 0x40004040 ;  /* 0x4000404000157882 */ /* 0x000fe20000000000 */
[----:B------:R-:W-:Y:S01]  /*df30*/  UMOV UR22, UR8 ;  /* 0x0000000800167c82 */ /* 0x000fe20008000000 */
[----:B------:R-:W-:Y:S01]  /*df40*/  UMOV UR23, 0x80004020 ;  /* 0x8000402000177882 */ /* 0x000fe20000000000 */
[----:B------:R-:W-:Y:S01]  /*df50*/  UMOV UR24, 0x0 ;  /* 0x0000000000187882 */ /* 0x000fe20000000000 */
[----:B------:R-:W-:Y:S01]  /*df60*/  UMOV UR25, 0x8208490 ;  /* 0x0820849000197882 */ /* 0x000fe20000000000 */
[----:B------:R-:W-:Y:S01]  /*df70*/  UMOV UR11, URZ ;  /* 0x000000ff000b7c82 */ /* 0x000fe20008000000 */
[----:B------:R-:W-:Y:S01]  /*df80*/  UMOV UR30, 0x0 ;  /* 0x00000000001e7882 */ /* 0x000fe20000000000 */
[----:B------:R-:W-:Y:S01]  /*df90*/  UMOV UR31, 0x8208490 ;  /* 0x08208490001f7882 */ /* 0x000fe20000000000 */
[----:B------:R0:W-:Y:S01]  /*dfa0*/  UTCQMMA gdesc[UR20], gdesc[UR22], tmem[UR12], tmem[UR24], idesc[UR25], UPT ;  /* 0x00ff1816140075ea */ /* 0x0001e2000b80030c */
[----:B------:R-:W-:Y:S01]  /*dfb0*/  UMOV UR5, UR10 ;  /* 0x0000000a00057c82 */ /* 0x000fe20008000000 */
[----:B------:R0:W-:Y:S01]  /*dfc0*/  UTCQMMA gdesc[UR16], gdesc[UR18], tmem[UR12], tmem[UR30], idesc[UR31], UPT ;  /* 0x00ff1e12100075ea */ /* 0x0001e2000b80030c */
[----:B------:R0:W-:Y:S01]  /*dfd0*/  UTCBAR [UR5], URZ ;  /* 0x000000ff050073e9 */ /* 0x0001e200080000ff */
[----:B------:R-:W-:-:S02]  /*dfe0*/  NOP ;  /* 0x0000000000007918 */ /* 0x000fc40000000000 */
.L_x_9:
[----:B------:R-:W2:Y:S04]  /*dff0*/  LDL R125, [R1+0x24] ;  /* 0x00002400017d7983 */ /* 0x000ea80000100800 */
[----:B------:R-:W3:Y:S01]  /*e000*/  LDL R124, [R1+0x128] ;  /* 0x00012800017c7983 */ /* 0x000ee20000100800 */
[----:B------:R-:W-:Y:S01]  /*e010*/  UIADD3 UR15, UPT, UPT, UR15, 0x1, URZ ;  /* 0x000000010f0f7890 */ /* 0x000fe2000fffe0ff */
[----:B------:R-:W-:Y:S01]  /*e020*/  VIADD R117, R117, 0xffffffc0 ;  /* 0xffffffc075757836 */ /* 0x000fe20000000000 */
[----:B------:R-:W-:Y:S01]  /*e030*/  UIADD3 UR28, UPT, UPT, UR28, -0x1, URZ ;  /* 0xffffffff1c1c7890 */ /* 0x000fe2000fffe0ff */
[----:B------:R-:W-:Y:S01]  /*e040*/  IMAD.U32 R126, RZ, RZ, UR4 ;  /* 0x00000004ff7e7e24 */ /* 0x000fe2000f8e00ff */
[----:B------:R-:W-:-:S04]  /*e050*/  UISETP.GT.AND UP1, UPT, UR15, 0x1, UPT ;  /* 0x000000010f00788c */ /* 0x000fc8000bf24270 */
[----:B0-----:R-:W-:Y:S02]  /*e060*/  USEL UR5, URZ, 0x1, !UP1 ;  /* 0x00000001ff057887 */ /* 0x001fe4000c800000 */
[----:B------:R-:W-:Y:S02]  /*e070*/  USEL UR15, UR15, URZ, !UP1 ;  /* 0x000000ff0f0f7287 */ /* 0x000fe4000c800000 */
[----:B------:R-:W-:Y:S02]  /*e080*/  UISETP.NE.U32.AND UP1, UPT, UR28, URZ, UPT ;  /* 0x000000ff1c00728c */ /* 0x000fe4000bf25070 */
[----:B------:R-:W-:Y:S01]  /*e090*/  ULOP3.LUT UR5, UR4, UR5, URZ, 0x3c, !UPT ;  /* 0x0000000504057292 */ /* 0x000fe2000f8e3cff */
[----:B--2---:R-:W-:-:S05]  /*e0a0*/  IADD3 R121, P1, PT, R125, R121, RZ ;  /* 0x000000797d797210 */ /* 0x004fca0007f3e0ff */
[----:B---3--:R-:W-:Y:S01]  /*e0b0*/  IMAD.X R122, R124, 0x1, R122, P1 ;  /* 0x000000017c7a7824 */ /* 0x008fe200008e067a */
[----:B------:R-:W-:Y:S07]  /*e0c0*/  BRA.U UP1, `(.L_x_10) ;  /* 0xffffffbd016c7547 */ /* 0x000fee000b83ffff */
.L_x_7:
[----:B------:R-:W1:Y:S01]  /*e0d0*/  LDC R124, c[0x0][0x3a0] ;  /* 0x0000e800ff7c7b82 */ /* 0x000e620000000800 */
[----:B------:R-:W2:Y:S01]  /*e0e0*/  LDCU UR5, c[0x0][0x3b8] ;  /* 0x00007700ff0577ac */ /* 0x000ea20008000800 */
[----:B------:R-:W3:Y:S01]  /*e0f0*/  LDCU UR6, c[0x0][0x3b4] ;  /* 0x00007680ff0677ac */ /* 0x000ee20008000800 */
[----:B------:R-:W4:Y:S01]  /*e100*/  LDCU.128 UR16, c[0x0][0x390] ;  /* 0x00007200ff1077ac */ /* 0x000f220008000c00 */
[----:B--2--5:R-:W-:-:S04]  /*e110*/  IMAD R133, R0, UR5, RZ ;  /* 0x0000000500857c24 */ /* 0x024fc8000f8e02ff */
[----:B------:R-:W-:Y:S02]  /*e120*/  VIADD R135, R133, UR5 ;  /* 0x0000000585877c36 */ /* 0x000fe40008000000 */
[----:B-1----:R-:W-:Y:S02]  /*e130*/  VIADD R124, R124, 0x3f ;  /* 0x0000003f7c7c7836 */ /* 0x002fe40000000000 */
[----:B------:R-:W-:-:S03]  /*e140*/  VIADD R137, R135, UR5 ;  /* 0x0000000587897c36 */ /* 0x000fc60008000000 */
[----:B------:R-:W-:-:S13]  /*e150*/  ISETP.GE.AND P0, PT, R124, 0x40, PT ;  /* 0x000000407c00780c */ /* 0x000fda0003f06270 */
[----:B---34-:R-:W-:Y:S05]  /*e160*/  @!P0 BRA `(.L_x_11) ;  /* 0x0000000000108947 */ /* 0x018fea0003800000 */
[----:B------:R-:W-:-:S06]  /*e170*/  USHF.L.U32 UR4, UR4, 0x1f, URZ ;  /* 0x0000001f04047899 */ /* 0x000fcc00080006ff */
[----:B------:R-:W-:-:S04]  /*e180*/  IMAD.U32 R2, RZ, RZ, UR4 ;  /* 0x00000004ff027e24 */ /* 0x000fc8000f8e00ff */
[----:B------:R-:W1:Y:S02]  /*e190*/  SYNCS.PHASECHK.TRANS64.TRYWAIT P0, [UR10], R2 ;  /* 0x00000002ff0075a7 */ /* 0x000e64000800110a */
[----:B-1----:R-:W-:Y:S05]  /*e1a0*/  @!P0 BRA `(.L_x_12) ;  /* 0x0000004400ec8947 */ /* 0x002fea0003800000 */
.L_x_11:
[----:B------:R-:W2:Y:S01]  /*e1b0*/  LDL.LU R3, [R1+0x124] ;  /* 0x0001240001037983 */ /* 0x000ea20000300800 */
[----:B------:R-:W-:Y:S01]  /*e1c0*/  VIADD R139, R137, UR5 ;  /* 0x00000005898b7c36 */ /* 0x000fe20008000000 */
[----:B------:R-:W1:Y:S01]  /*e1d0*/  LDCU UR4, c[0x0][0x39c] ;  /* 0x00007380ff0477ac */ /* 0x000e620008000800 */
[C---:B------:R-:W-:Y:S01]  /*e1e0*/  VIADD R2, R0.reuse, 0x2 ;  /* 0x0000000200027836 */ /* 0x040fe20000000000 */
[----:B------:R-:W-:Y:S01]  /*e1f0*/  BAR.SYNC.DEFER_BLOCKING 0x0 ;  /* 0x0000000000007b1d */ /* 0x000fe20000010000 */
[----:B------:R-:W-:Y:S02]  /*e200*/  VIADD R140, R139, UR5 ;  /* 0x000000058b8c7c36 */ /* 0x000fe40008000000 */
[----:B------:R-:W-:Y:S02]  /*e210*/  VIADD R132, R0, 0x1 ;  /* 0x0000000100847836 */ /* 0x000fe40000000000 */
[----:B------:R-:W-:Y:S01]  /*e220*/  VIADD R141, R140, UR5 ;  /* 0x000000058c8d7c36 */ /* 0x000fe20008000000 */
[----:B------:R-:W3:Y:S01]  /*e230*/  LDCU UR7, c[0x0][0x39c] ;  /* 0x00007380ff0777ac */ /* 0x000ee20008000800 */
[----:B------:R-:W-:-:S02]  /*e240*/  VIADD R195, R0, 0x4 ;  /* 0x0000000400c37836 */ /* 0x000fc40000000000 */
[----:B------:R-:W-:Y:S02]  /*e250*/  VIADD R143, R141, UR5 ;  /* 0x000000058d8f7c36 */ /* 0x000fe40008000000 */
[----:B------:R-:W-:Y:S02]  /*e260*/  VIADD R194, R0, 0x5 ;  /* 0x0000000500c27836 */ /* 0x000fe40000000000 */
[----:B------:R-:W-:-:S04]  /*e270*/  VIADD R146, R143, UR5 ;  /* 0x000000058f927c36 */ /* 0x000fc80008000000 */
[----:B------:R-:W-:-:S04]  /*e280*/  VIADD R147, R146, UR5 ;  /* 0x0000000592937c36 */ /* 0x000fc80008000000 */
[----:B------:R-:W-:Y:S01]  /*e290*/  VIADD R149, R147, UR5 ;  /* 0x0000000593957c36 */ /* 0x000fe20008000000 */
[----:B------:R-:W4:Y:S02]  /*e2a0*/  @!P3 SYNCS.CCTL.IV [UR13+0x8000] ;  /* 0x00800000ff00b9b1 */ /* 0x000f24000800000d */
[----:B----4-:R-:W-:Y:S01]  /*e2b0*/  BAR.SYNC.DEFER_BLOCKING 0x0 ;  /* 0x0000000000007b1d */ /* 0x010fe20000010000 */
[----:B------:R-:W-:-:S04]  /*e2c0*/  VIADD R150, R149, UR5 ;  /* 0x0000000595967c36 */ /* 0x000fc80008000000 */
[----:B------:R-:W-:Y:S01]  /*e2d0*/  VIADD R151, R150, UR5 ;  /* 0x0000000596977c36 */ /* 0x000fe20008000000 */
[----:B0-----:R-:W0:Y:S03]  /*e2e0*/  LDTM.x128 R4, tmem[UR14] ;  /* 0x0000000e000479ee */ /* 0x001e2600083c0000 */
[----:B------:R-:W-:-:S04]  /*e2f0*/  VIADD R155, R151, UR5 ;  /* 0x00000005979b7c36 */ /* 0x000fc80008000000 */
[----:B------:R-:W-:-:S04]  /*e300*/  VIADD R158, R155, UR5 ;  /* 0x000000059b9e7c36 */ /* 0x000fc80008000000 */
[----:B------:R-:W-:-:S04]  /*e310*/  VIADD R159, R158, UR5 ;  /* 0x000000059e9f7c36 */ /* 0x000fc80008000000 */
[----:B------:R-:W-:Y:S01]  /*e320*/  VIADD R161, R159, UR5 ;  /* 0x000000059fa17c36 */ /* 0x000fe20008000000 */
[----:B------:R-:W4:Y:S03]  /*e330*/  @!P3 SYNCS.CCTL.IV [UR13+0x8008] ;  /* 0x00800800ff00b9b1 */ /* 0x000f26000800000d */
[----:B------:R-:W-:Y:S01]  /*e340*/  VIADD R162, R161, UR5 ;  /* 0x00000005a1a27c36 */ /* 0x000fe20008000000 */
[----:B------:R-:W-:-:S03]  /*e350*/  NOP ;  /* 0x0000000000007918 */ /* 0x000fc60000000000 */
[----:B------:R-:W-:Y:S01]  /*e360*/  VIADD R163, R162, UR5 ;  /* 0x00000005a2a37c36 */ /* 0x000fe20008000000 */
[----:B0-----:R-:W-:-:S03]  /*e370*/  F2FP.SATFINITE.E5M2.F32.PACK_AB_MERGE_C R193, R5, R4, RZ ;  /* 0x0000000405c1723e */ /* 0x001fc600048060ff */
[----:B------:R-:W-:Y:S01]  /*e380*/  VIADD R167, R163, UR5 ;  /* 0x00000005a3a77c36 */ /* 0x000fe20008000000 */
[----:B------:R-:W-:Y:S01]  /*e390*/  F2FP.SATFINITE.E5M2.F32.PACK_AB_MERGE_C R7, R7, R6, RZ ;  /* 0x000000060707723e */ /* 0x000fe200048060ff */
[C---:B------:R-:W-:Y:S01]  /*e3a0*/  VIADD R6, R0.reuse, 0x6 ;  /* 0x0000000600067836 */ /* 0x040fe20000000000 */
[----:B------:R-:W-:Y:S01]  /*e3b0*/  F2FP.SATFINITE.E5M2.F32.PACK_AB_MERGE_C R9, R9, R8, RZ ;  /* 0x000000080909723e */ /* 0x000fe200048060ff */
[----:B------:R-:W-:Y:S01]  /*e3c0*/  VIADD R170, R167, UR5 ;  /* 0x00000005a7aa7c36 */ /* 0x000fe20008000000 */
[----:B------:R-:W-:Y:S01]  /*e3d0*/  F2FP.SATFINITE.E5M2.F32.PACK_AB_MERGE_C R11, R11, R10, RZ ;  /* 0x0000000a0b0b723e */ /* 0x000fe200048060ff */
[----:B------:R-:W-:Y:S01]  /*e3e0*/  VIADD R8, R0, 0x8 ;  /* 0x0000000800087836 */ /* 0x000fe20000000000 */
[----:B------:R-:W-:Y:S01]  /*e3f0*/  F2FP.SATFINITE.E5M2.F32.PACK_AB_MERGE_C R13, R13, R12, RZ ;  /* 0x0000000c0d0d723e */ /* 0x000fe200048060ff */
        /* <DEDUP_REMOVED lines=9> */
[----:B------:R-:W-:-:S02]  /*e490*/  F2FP.SATFINITE.E5M2.F32.PACK_AB_MERGE_C R23, R23, R22, RZ ;  /* 0x000000161717723e */ /* 0x000fc400048060ff */
[----:B------:R-:W-:Y:S01]  /*e4a0*/  F2FP.SATFINITE.E5M2.F32.PACK_AB_MERGE_C R25, R25, R24, RZ ;  /* 0x000000181919723e */ /* 0x000fe200048060ff */
[----:B------:R-:W-:Y:S01]  /*e4b0*/  VIADD R175, R174, UR5 ;  /* 0x00000005aeaf7c36 */ /* 0x000fe20008000000 */
[----:B------:R-:W-:Y:S02]  /*e4c0*/  F2FP.SATFINITE.E5M2.F32.PACK_AB_MERGE_C R27, R27, R26, RZ ;  /* 0x0000001a1b1b723e */ /* 0x000fe400048060ff */
[----:B------:R-:W-:Y:S01]  /*e4d0*/  F2FP.SATFINITE.E5M2.F32.PACK_AB_MERGE_C R29, R29, R28, RZ ;  /* 0x0000001c1d1d723e */ /* 0x000fe200048060ff */
[----:B------:R-:W-:Y:S01]  /*e4e0*/  VIADD R179, R175, UR5 ;  /* 0x00000005afb37c36 */ /* 0x000fe20008000000 */
[----:B------:R-:W-:Y:S02]  /*e4f0*/  F2FP.SATFINITE.E5M2.F32.PACK_AB_MERGE_C R31, R31, R30, RZ ;  /* 0x0000001e1f1f723e */ /* 0x000fe400048060ff */
[----:B------:R-:W-:Y:S01]  /*e500*/  F2FP.SATFINITE.E5M2.F32.PACK_AB_MERGE_C R33, R33, R32, RZ ;  /* 0x000000202121723e */ /* 0x000fe200048060ff */
[----:B------:R-:W-:Y:S01]  /*e510*/  VIADD R182, R179, UR5 ;  /* 0x00000005b3b67c36 */ /* 0x000fe20008000000 */
[----:B------:R-:W-:-:S02]  /*e520*/  F2FP.SATFINITE.E5M2.F32.PACK_AB_MERGE_C R35, R35, R34, RZ ;  /* 0x000000222323723e */ /* 0x000fc400048060ff */
[----:B------:R-:W-:Y:S01]  /*e530*/  F2FP.SATFINITE.E5M2.F32.PACK_AB_MERGE_C R37, R37, R36, RZ ;  /* 0x000000242525723e */ /* 0x000fe200048060ff */
[----:B------:R-:W-:Y:S01]  /*e540*/  VIADD R183, R182, UR5 ;  /* 0x00000005b6b77c36 */ /* 0x000fe20008000000 */
[----:B------:R-:W-:Y:S02]  /*e550*/  F2FP.SATFINITE.E5M2.F32.PACK_AB_MERGE_C R39, R39, R38, RZ ;  /* 0x000000262727723e */ /* 0x000fe400048060ff */
[----:B------:R-:W-:Y:S01]  /*e560*/  PRMT R12, R37, 0x9910, RZ ;  /* 0x00009910250c7816 */ /* 0x000fe200000000ff */
        /* <DEDUP_REMOVED lines=11> */
[----:B------:R-:W-:Y:S02]  /*e620*/  F2FP.SATFINITE.E5M2.F32.PACK_AB_MERGE_C R55, R55, R54, RZ ;  /* 0x000000363737723e */ /* 0x000fe400048060ff */
[----:B------:R-:W-:-:S02]  /*e630*/  F2FP.SATFINITE.E5M2.F32.PACK_AB_MERGE_C R57, R57, R56, RZ ;  /* 0x000000383939723e */ /* 0x000fc400048060ff */
[----:B------:R-:W-:Y:S02]  /*e640*/  F2FP.SATFINITE.E5M2.F32.PACK_AB_MERGE_C R59, R59, R58, RZ ;  /* 0x0000003a3b3b723e */ /* 0x000fe400048060ff */
[----:B------:R-:W-:Y:S02]  /*e650*/  F2FP.SATFINITE.E5M2.F32.PACK_AB_MERGE_C R61, R61, R60, RZ ;  /* 0x0000003c3d3d723e */ /* 0x000fe400048060ff */
[----:B------:R-:W-:Y:S02]  /*e660*/  F2FP.SATFINITE.E5M2.F32.PACK_AB_MERGE_C R63, R63, R62, RZ ;  /* 0x0000003e3f3f723e */ /* 0x000fe400048060ff */
        /* <DEDUP_REMOVED lines=34> */
[C---:B--2---:R-:W-:Y:S01]  /*e890*/  ISETP.GE.AND P0, PT, R3.reuse, UR18, PT ;  /* 0x0000001203007c0c */ /* 0x044fe2000bf06270 */
[----:B------:R-:W-:Y:S01]  /*e8a0*/  IMAD R3, R3, UR6, RZ ;  /* 0x0000000603037c24 */ /* 0x000fe2000f8e02ff */
[----:B------:R-:W0:Y:S02]  /*e8b0*/  LDCU UR6, c[0x0][0x39c] ;  /* 0x00007380ff0677ac */ /* 0x000e240008000800 */
[----:B------:R-:W-:Y:S02]  /*e8c0*/  ISETP.LT.AND P4, PT, R2, UR19, !P0 ;  /* 0x0000001302007c0c */ /* 0x000fe4000c781270 */
[C---:B------:R-:W-:Y:S02]  /*e8d0*/  IADD3 R2, P5, PT, R3.reuse, UR16, RZ ;  /* 0x0000001003027c10 */ /* 0x040fe4000ffbe0ff */
[----:B------:R-:W-:Y:S01]  /*e8e0*/  ISETP.LT.AND P2, PT, R132, UR19, !P0 ;  /* 0x0000001384007c0c */ /* 0x000fe2000c741270 */
[----:B------:R-:W-:Y:S01]  /*e8f0*/  VIADD R132, R0, 0x3 ;  /* 0x0000000300847836 */ /* 0x000fe20000000000 */
[----:B------:R-:W-:-:S02]  /*e900*/  LEA.HI.X.SX32 R3, R3, UR17, 0x1, P5 ;  /* 0x0000001103037c11 */ /* 0x000fc4000a8f0eff */
[-C--:B------:R-:W-:Y:S02]  /*e910*/  IADD3 R4, P5, PT, R133, R2.reuse, RZ ;  /* 0x0000000285047210 */ /* 0x080fe40007fbe0ff */
[----:B------:R-:W-:Y:S02]  /*e920*/  ISETP.LT.AND P1, PT, R132, UR19, !P0 ;  /* 0x0000001384007c0c */ /* 0x000fe4000c721270 */
[-C--:B------:R-:W-:Y:S02]  /*e930*/  IADD3 R132, P6, PT, R135, R2.reuse, RZ ;  /* 0x0000000287847210 */ /* 0x080fe40007fde0ff */
[-C--:B------:R-:W-:Y:S02]  /*e940*/  LEA.HI.X.SX32 R5, R133, R3.reuse, 0x1, P5 ;  /* 0x0000000385057211 */ /* 0x080fe400028f0eff */
[----:B------:R-:W-:Y:S02]  /*e950*/  IADD3 R134, P5, PT, R137, R2, RZ ;  /* 0x0000000289867210 */ /* 0x000fe40007fbe0ff */
[----:B------:R-:W-:-:S02]  /*e960*/  LEA.HI.X.SX32 R133, R135, R3, 0x1, P6 ;  /* 0x0000000387857211 */ /* 0x000fc400030f0eff */
[-C--:B------:R-:W-:Y:S02]  /*e970*/  IADD3 R136, P6, PT, R139, R2.reuse, RZ ;  /* 0x000000028b887210 */ /* 0x080fe40007fde0ff */
[-C--:B------:R-:W-:Y:S02]  /*e980*/  LEA.HI.X.SX32 R135, R137, R3.reuse, 0x1, P5 ;  /* 0x0000000389877211 */ /* 0x080fe400028f0eff */
[CC--:B------:R-:W-:Y:S02]  /*e990*/  IADD3 R138, P5, PT, R140.reuse, R2.reuse, RZ ;  /* 0x000000028c8a7210 */ /* 0x0c0fe40007fbe0ff */
[-C--:B------:R-:W-:Y:S02]  /*e9a0*/  LEA.HI.X.SX32 R137, R139, R3.reuse, 0x1, P6 ;  /* 0x000000038b897211 */ /* 0x080fe400030f0eff */
[----:B------:R-:W-:Y:S02]  /*e9b0*/  LEA.HI.X.SX32 R139, R140, R3, 0x1, P5 ;  /* 0x000000038c8b7211 */ /* 0x000fe400028f0eff */
[----:B------:R-:W-:-:S02]  /*e9c0*/  IADD3 R140, P3, PT, R141, R2, RZ ;  /* 0x000000028d8c7210 */ /* 0x000fc40007f7e0ff */
[-C--:B------:R-:W-:Y:S02]  /*e9d0*/  IADD3 R144, P5, PT, R143, R2.reuse, RZ ;  /* 0x000000028f907210 */ /* 0x080fe40007fbe0ff */
[CC--:B------:R-:W-:Y:S02]  /*e9e0*/  IADD3 R142, P6, PT, R146.reuse, R2.reuse, RZ ;  /* 0x00000002928e7210 */ /* 0x0c0fe40007fde0ff */
[-C--:B------:R-:W-:Y:S02]  /*e9f0*/  LEA.HI.X.SX32 R141, R141, R3.reuse, 0x1, P3 ;  /* 0x000000038d8d7211 */ /* 0x080fe400018f0eff */
        /* <DEDUP_REMOVED lines=40> */
[----:B------:R-:W-:Y:S02]  /*ec80*/  ISETP.LT.AND P6, PT, R0, UR19, !P0 ;  /* 0x0000001300007c0c */ /* 0x000fe4000c7c1270 */
[-C--:B------:R-:W-:Y:S02]  /*ec90*/  LEA.HI.X.SX32 R185, R183, R3.reuse, 0x1, P3 ;  /* 0x00000003b7b97211 */ /* 0x080fe400018f0eff */
[----:B------:R-:W-:Y:S02]  /*eca0*/  LEA.HI.X.SX32 R183, R186, R3, 0x1, P5 ;  /* 0x00000003bab77211 */ /* 0x000fe400028f0eff */
[-C--:B------:R-:W-:Y:S02]  /*ecb0*/  IADD3 R188, P5, PT, R189, R2.reuse, RZ ;  /* 0x00000002bdbc7210 */ /* 0x080fe40007fbe0ff */
[----:B------:R-:W-:-:S02]  /*ecc0*/  IADD3 R190, P3, PT, R187, R2, RZ ;  /* 0x00000002bbbe7210 */ /* 0x000fc40007f7e0ff */
[-C--:B------:R-:W-:Y:S02]  /*ecd0*/  LEA.HI.X.SX32 R189, R189, R3.reuse, 0x1, P5 ;  /* 0x00000003bdbd7211 */ /* 0x080fe400028f0eff */
[-C--:B------:R-:W-:Y:S01]  /*ece0*/  LEA.HI.X.SX32 R191, R187, R3.reuse, 0x1, P3 ;  /* 0x00000003bbbf7211 */ /* 0x080fe200018f0eff */
[----:B------:R2:W-:Y:S01]  /*ecf0*/  @P6 STG.E.U8 desc[UR26][R4.64], R193 ;  /* 0x000000c104006986 */ /* 0x0005e2000c10111a */
[----:B------:R-:W-:Y:S02]  /*ed00*/  ISETP.LT.AND P5, PT, R195, UR19, !P0 ;  /* 0x00000013c3007c0c */ /* 0x000fe4000c7a1270 */
[C---:B------:R-:W-:Y:S02]  /*ed10*/  IADD3 R186, P3, PT, R192.reuse, R2, RZ ;  /* 0x00000002c0ba7210 */ /* 0x040fe40007f7e0ff */
[----:B------:R-:W-:Y:S02]  /*ed20*/  PRMT R195, R193, 0x9910, RZ ;  /* 0x00009910c1c37816 */ /* 0x000fe400000000ff */
[C---:B------:R-:W-:Y:S01]  /*ed30*/  LEA.HI.X.SX32 R187, R192.reuse, R3, 0x1, P3 ;  /* 0x00000003c0bb7211 */ /* 0x040fe200018f0eff */
[----:B------:R-:W-:Y:S01]  /*ed40*/  VIADD R192, R192, UR5 ;  /* 0x00000005c0c07c36 */ /* 0x000fe20008000000 */
[----:B------:R-:W-:-:S02]  /*ed50*/  SHF.R.S32.HI R195, RZ, 0x8, R195 ;  /* 0x00000008ffc37819 */ /* 0x000fc400000114c3 */
[----:B------:R-:W-:Y:S01]  /*ed60*/  ISETP.LT.AND P6, PT, R6, UR19, !P0 ;  /* 0x0000001306007c0c */ /* 0x000fe2000c7c1270 */
[----:B------:R-:W-:Y:S01]  /*ed70*/  VIADD R6, R0, 0x7 ;  /* 0x0000000700067836 */ /* 0x000fe20000000000 */
[----:B------:R-:W-:Y:S01]  /*ed80*/  ISETP.LT.AND P3, PT, R194, UR19, !P0 ;  /* 0x00000013c2007c0c */ /* 0x000fe2000c761270 */
[----:B------:R-:W-:Y:S01]  /*ed90*/  @P2 STG.E.U8 desc[UR26][R132.64], R195 ;  /* 0x000000c384002986 */ /* 0x000fe2000c10111a */
[----:B------:R-:W-:Y:S01]  /*eda0*/  PRMT R194, R7, 0x9910, RZ ;  /* 0x0000991007c27816 */ /* 0x000fe200000000ff */
[----:B--2---:R-:W-:Y:S01]  /*edb0*/  VIADD R4, R0, 0x9 ;  /* 0x0000000900047836 */ /* 0x004fe20000000000 */
[----:B------:R-:W-:Y:S01]  /*edc0*/  ISETP.LT.AND P2, PT, R6, UR19, !P0 ;  /* 0x0000001306007c0c */ /* 0x000fe2000c741270 */
[----:B------:R2:W-:Y:S01]  /*edd0*/  @P4 STG.E.U8 desc[UR26][R134.64], R7 ;  /* 0x0000000786004986 */ /* 0x0005e2000c10111a */
[----:B------:R-:W-:Y:S01]  /*ede0*/  ISETP.LT.AND P4, PT, R8, UR19, !P0 ;  /* 0x0000001308007c0c */ /* 0x000fe2000c781270 */
[----:B------:R-:W-:-:S05]  /*edf0*/  IMAD.MOV.U32 R6, RZ, RZ, R194 ;  /* 0x000000ffff067224 */ /* 0x000fca00078e00c2 */
[----:B------:R-:W-:Y:S02]  /*ee00*/  SHF.R.S32.HI R5, RZ, 0x8, R6 ;  /* 0x00000008ff057819 */ /* 0x000fe40000011406 */
[----:B------:R-:W-:-:S03]  /*ee10*/  PRMT R6, R9, 0x9910, RZ ;  /* 0x0000991009067816 */ /* 0x000fc600000000ff */
[----:B------:R5:W-:Y:S01]  /*ee20*/  @P1 STG.E.U8 desc[UR26][R136.64], R5 ;  /* 0x0000000588001986 */ /* 0x000be2000c10111a */
[----:B------:R-:W-:Y:S01]  /*ee30*/  ISETP.LT.AND P1, PT, R4, UR19, !P0 ;  /* 0x0000001304007c0c */ /* 0x000fe2000c721270 */
[----:B------:R-:W-:Y:S02]  /*ee40*/  IMAD.MOV.U32 R4, RZ, RZ, R6 ;  /* 0x000000ffff047224 */ /* 0x000fe400078e0006 */
[C---:B------:R-:W-:Y:S01]  /*ee50*/  VIADD R6, R0.reuse, 0xa ;  /* 0x0000000a00067836 */ /* 0x040fe20000000000 */
[----:B------:R-:W-:Y:S02]  /*ee60*/  @P5 STG.E.U8 desc[UR26][R138.64], R9 ;  /* 0x000000098a005986 */ /* 0x000fe4000c10111a */
[----:B--2---:R-:W-:Y:S01]  /*ee70*/  SHF.R.S32.HI R7, RZ, 0x8, R4 ;  /* 0x00000008ff077819 */ /* 0x004fe20000011404 */
[----:B------:R-:W-:Y:S01]  /*ee80*/  VIADD R4, R0, 0xb ;  /* 0x0000000b00047836 */ /* 0x000fe20000000000 */
[----:B------:R-:W-:Y:S02]  /*ee90*/  ISETP.LT.AND P5, PT, R6, UR19, !P0 ;  /* 0x0000001306007c0c */ /* 0x000fe4000c7a1270 */
[----:B------:R-:W-:Y:S01]  /*eea0*/  PRMT R6, R11, 0x9910, RZ ;  /* 0x000099100b067816 */ /* 0x000fe200000000ff */
[----:B------:R2:W-:Y:S01]  /*eeb0*/  @P3 STG.E.U8 desc[UR26][R140.64], R7 ;  /* 0x000000078c003986 */ /* 0x0005e2000c10111a */
[----:B------:R-:W-:Y:S01]  /*eec0*/  ISETP.LT.AND P3, PT, R4, UR19, !P0 ;  /* 0x0000001304007c0c */ /* 0x000fe2000c761270 */
[----:B------:R-:W-:-:S02]  /*eed0*/  VIADD R4, R0, 0xc ;  /* 0x0000000c00047836 */ /* 0x000fc40000000000 */
[----:B-----5:R-:W-:Y:S01]  /*eee0*/  IMAD.MOV.U32 R5, RZ, RZ, R6 ;  /* 0x000000ffff057224 */ /* 0x020fe200078e0006 */
[----:B------:R5:W-:Y:S01]  /*eef0*/  @P6 STG.E.U8 desc[UR26][R144.64], R11 ;  /* 0x0000000b90006986 */ /* 0x000be2000c10111a */
[----:B------:R-:W-:Y:S02]  /*ef00*/  PRMT R6, R13, 0x9910, RZ ;  /* 0x000099100d067816 */ /* 0x000fe400000000ff */
[----:B------:R-:W-:Y:S01]  /*ef10*/  ISETP.LT.AND P6, PT, R4, UR19, !P0 ;  /* 0x0000001304007c0c */ /* 0x000fe2000c7c1270 */
[----:B------:R-:W-:Y:S01]  /*ef20*/  VIADD R4, R0, 0xd ;  /* 0x0000000d00047836 */ /* 0x000fe20000000000 */
[----:B------:R-:W-:Y:S01]  /*ef30*/  SHF.R.S32.HI R5, RZ, 0x8, R5 ;  /* 0x00000008ff057819 */ /* 0x000fe20000011405 */
[----:B--2---:R-:W-:Y:S01]  /*ef40*/  IMAD.MOV.U32 R7, RZ, RZ, R6 ;  /* 0x000000ffff077224 */ /* 0x004fe200078e0006 */
[----:B------:R-:W-:-:S03]  /*ef50*/  PRMT R6, R15, 0x9910, RZ ;  /* 0x000099100f067816 */ /* 0x000fc600000000ff */
[----:B------:R2:W-:Y:S01]  /*ef60*/  @P2 STG.E.U8 desc[UR26][R142.64], R5 ;  /* 0x000000058e002986 */ /* 0x0005e2000c10111a */
[----:B------:R-:W-:Y:S01]  /*ef70*/  ISETP.LT.AND P2, PT, R4, UR19, !P0 ;  /* 0x0000001304007c0c */ /* 0x000fe2000c741270 */
[----:B------:R-:W-:Y:S01]  /*ef80*/  VIADD R4, R0, 0xe ;  /* 0x0000000e00047836 */ /* 0x000fe20000000000 */
[----:B------:R-:W-:Y:S01]  /*ef90*/  SHF.R.S32.HI R7, RZ, 0x8, R7 ;  /* 0x00000008ff077819 */ /* 0x000fe20000011407 */
[----:B------:R0:W-:Y:S01]  /*efa0*/  @P4 STG.E.U8 desc[UR26][R152.64], R13 ;  /* 0x0000000d98004986 */ /* 0x0001e2000c10111a */
[----:B-----5:R-:W-:Y:S02]  /*efb0*/  PRMT R11, R35, 0x9910, RZ ;  /* 0x00009910230b7816 */ /* 0x020fe400000000ff */
[----:B------:R-:W-:Y:S01]  /*efc0*/  ISETP.LT.AND P4, PT, R4, UR19, !P0 ;  /* 0x0000001304007c0c */ /* 0x000fe2000c781270 */
[----:B------:R-:W-:Y:S01]  /*efd0*/  VIADD R4, R0, 0xf ;  /* 0x0000000f00047836 */ /* 0x000fe20000000000 */
[----:B------:R5:W-:Y:S01]  /*efe0*/  @P1 STG.E.U8 desc[UR26][R148.64], R7 ;  /* 0x0000000794001986 */ /* 0x000be2000c10111a */
[----:B------:R-:W-:Y:S01]  /*eff0*/  SHF.R.S32.HI R11, RZ, 0x8, R11 ;  /* 0x00000008ff0b7819 */ /* 0x000fe2000001140b */
[----:B--2---:R-:W-:-:S02]  /*f000*/  IMAD.MOV.U32 R5, RZ, RZ, R6 ;  /* 0x000000ffff057224 */ /* 0x004fc400078e0006 */
[----:B------:R-:W-:Y:S01]  /*f010*/  ISETP.LT.AND P1, PT, R4, UR19, !P0 ;  /* 0x0000001304007c0c */ /* 0x000fe2000c721270 */
[C---:B------:R-:W-:Y:S01]  /*f020*/  VIADD R4, R0.reuse, 0x10 ;  /* 0x0000001000047836 */ /* 0x040fe20000000000 */
[----:B------:R-:W-:Y:S01]  /*f030*/  @P5 STG.E.U8 desc[UR26][R146.64], R15 ;  /* 0x0000000f92005986 */ /* 0x000fe2000c10111a */
[C---:B------:R-:W-:Y:S01]  /*f040*/  VIADD R6, R0.reuse, 0x24 ;  /* 0x0000002400067836 */ /* 0x040fe20000000000 */
[----:B------:R-:W-:Y:S01]  /*f050*/  SHF.R.S32.HI R5, RZ, 0x8, R5 ;  /* 0x00000008ff057819 */ /* 0x000fe20000011405 */
[----:B0-----:R-:W-:Y:S01]  /*f060*/  VIADD R13, R0, 0x25 ;  /* 0x00000025000d7836 */ /* 0x001fe20000000000 */
[----:B------:R-:W-:Y:S01]  /*f070*/  ISETP.LT.AND P5, PT, R4, UR19, !P0 ;  /* 0x0000001304007c0c */ /* 0x000fe2000c7a1270 */
[----:B------:R-:W-:Y:S01]  /*f080*/  VIADD R4, R0, 0x11 ;  /* 0x0000001100047836 */ /* 0x000fe20000000000 */
[----:B-----5:R-:W-:Y:S01]  /*f090*/  PRMT R7, R17, 0x9910, RZ ;  /* 0x0000991011077816 */ /* 0x020fe200000000ff */
[----:B------:R0:W-:Y:S03]  /*f0a0*/  @P3 STG.E.U8 desc[UR26][R156.64], R5 ;  /* 0x000000059c003986 */ /* 0x0001e6000c10111a */
[----:B------:R-:W-:Y:S01]  /*f0b0*/  ISETP.LT.AND P3, PT, R4, UR19, !P0 ;  /* 0x0000001304007c0c */ /* 0x000fe2000c761270 */
[----:B------:R-:W-:Y:S01]  /*f0c0*/  VIADD R4, R0, 0x12 ;  /* 0x0000001200047836 */ /* 0x000fe20000000000 */
[----:B------:R2:W-:Y:S01]  /*f0d0*/  @P6 STG.E.U8 desc[UR26][R154.64], R17 ;  /* 0x000000119a006986 */ /* 0x0005e2000c10111a */
[----:B------:R-:W-:-:S03]  /*f0e0*/  SHF.R.S32.HI R7, RZ, 0x8, R7 ;  /* 0x00000008ff077819 */ /* 0x000fc60000011407 */
[----:B-1----:R-:W-:Y:S01]  /*f0f0*/  ISETP.LT.AND P6, PT, R4, UR4, !P0 ;  /* 0x0000000404007c0c */ /* 0x002fe2000c7c1270 */
[----:B------:R-:W1:Y:S01]  /*f100*/  LDCU UR4, c[0x0][0x39c] ;  /* 0x00007380ff0477ac */ /* 0x000e620008000800 */
[----:B------:R-:W-:Y:S01]  /*f110*/  VIADD R4, R0, 0x13 ;  /* 0x0000001300047836 */ /* 0x000fe20000000000 */
[----:B------:R5:W-:Y:S01]  /*f120*/  @P2 STG.E.U8 desc[UR26][R150.64], R7 ;  /* 0x0000000796002986 */ /* 0x000be2000c10111a */
[----:B0-----:R-:W-:-:S03]  /*f130*/  PRMT R5, R19, 0x9910, RZ ;  /* 0x0000991013057816 */ /* 0x001fc600000000ff */
[----:B------:R-:W-:Y:S01]  /*f140*/  ISETP.LT.AND P2, PT, R4, UR6, !P0 ;  /* 0x0000000604007c0c */ /* 0x000fe2000c741270 */
[----:B------:R-:W0:Y:S01]  /*f150*/  LDCU UR6, c[0x0][0x39c] ;  /* 0x00007380ff0677ac */ /* 0x000e220008000800 */
[----:B------:R-:W-:Y:S01]  /*f160*/  VIADD R4, R0, 0x14 ;  /* 0x0000001400047836 */ /* 0x000fe20000000000 */
[----:B------:R0:W-:Y:S01]  /*f170*/  @P4 STG.E.U8 desc[UR26][R164.64], R19 ;  /* 0x00000013a4004986 */ /* 0x0001e2000c10111a */
[----:B------:R-:W-:Y:S02]  /*f180*/  SHF.R.S32.HI R5, RZ, 0x8, R5 ;  /* 0x00000008ff057819 */ /* 0x000fe40000011405 */
[----:B--2---:R-:W-:Y:S02]  /*f190*/  PRMT R17, R125, 0x9910, RZ ;  /* 0x000099107d117816 */ /* 0x004fe400000000ff */
[----:B---3--:R-:W-:Y:S01]  /*f1a0*/  ISETP.LT.AND P4, PT, R4, UR7, !P0 ;  /* 0x0000000704007c0c */ /* 0x008fe2000c781270 */
[----:B------:R-:W2:Y:S01]  /*f1b0*/  LDCU UR7, c[0x0][0x39c] ;  /* 0x00007380ff0777ac */ /* 0x000ea20008000800 */
[----:B------:R-:W-:Y:S01]  /*f1c0*/  VIADD R4, R0, 0x15 ;  /* 0x0000001500047836 */ /* 0x000fe20000000000 */
[----:B------:R3:W-:Y:S01]  /*f1d0*/  @P1 STG.E.U8 desc[UR26][R160.64], R5 ;  /* 0x00000005a0001986 */ /* 0x0007e2000c10111a */
[----:B-----5:R-:W-:-:S02]  /*f1e0*/  PRMT R7, R21, 0x9910, RZ ;  /* 0x0000991015077816 */ /* 0x020fc400000000ff */
[----:B------:R-:W-:Y:S01]  /*f1f0*/  SHF.R.S32.HI R17, RZ, 0x8, R17 ;  /* 0x00000008ff117819 */ /* 0x000fe20000011411 */
[----:B------:R-:W-:Y:S01]  /*f200*/  @P5 STG.E.U8 desc[UR26][R158.64], R21 ;  /* 0x000000159e005986 */ /* 0x000fe2000c10111a */
[----:B-1----:R-:W-:Y:S01]  /*f210*/  ISETP.LT.AND P1, PT, R4, UR4, !P0 ;  /* 0x0000000404007c0c */ /* 0x002fe2000c721270 */
[----:B------:R-:W1:Y:S01]  /*f220*/  LDCU UR4, c[0x0][0x39c] ;  /* 0x00007380ff0477ac */ /* 0x000e620008000800 */
[----:B------:R-:W-:Y:S01]  /*f230*/  VIADD R4, R0, 0x16 ;  /* 0x0000001600047836 */ /* 0x000fe20000000000 */
[----:B------:R-:W-:Y:S02]  /*f240*/  SHF.R.S32.HI R7, RZ, 0x8, R7 ;  /* 0x00000008ff077819 */ /* 0x000fe40000011407 */
[----:B0-----:R-:W-:Y:S02]  /*f250*/  PRMT R19, R131, 0x9910, RZ ;  /* 0x0000991083137816 */ /* 0x001fe400000000ff */
[----:B------:R-:W-:Y:S01]  /*f260*/  ISETP.LT.AND P5, PT, R4, UR6, !P0 ;  /* 0x0000000604007c0c */ /* 0x000fe2000c7a1270 */
[----:B------:R-:W0:Y:S01]  /*f270*/  LDCU UR6, c[0x0][0x39c] ;  /* 0x00007380ff0677ac */ /* 0x000e220008000800 */
[----:B------:R-:W-:Y:S01]  /*f280*/  VIADD R4, R0, 0x17 ;  /* 0x0000001700047836 */ /* 0x000fe20000000000 */
[----:B------:R5:W-:Y:S01]  /*f290*/  @P3 STG.E.U8 desc[UR26][R168.64], R7 ;  /* 0x00000007a8003986 */ /* 0x000be2000c10111a */
[----:B---3--:R-:W-:-:S02]  /*f2a0*/  PRMT R5, R23, 0x9910, RZ ;  /* 0x0000991017057816 */ /* 0x008fc400000000ff */
[----:B------:R-:W-:Y:S01]  /*f2b0*/  SHF.R.S32.HI R19, RZ, 0x8, R19 ;  /* 0x00000008ff137819 */ /* 0x000fe20000011413 */
[----:B------:R-:W-:Y:S01]  /*f2c0*/  @P6 STG.E.U8 desc[UR26][R166.64], R23 ;  /* 0x00000017a6006986 */ /* 0x000fe2000c10111a */
[----:B--2---:R-:W-:Y:S01]  /*f2d0*/  ISETP.LT.AND P3, PT, R4, UR7, !P0 ;  /* 0x0000000704007c0c */ /* 0x004fe2000c761270 */
[----:B------:R-:W2:Y:S01]  /*f2e0*/  LDCU UR7, c[0x0][0x39c] ;  /* 0x00007380ff0777ac */ /* 0x000ea20008000800 */
[----:B------:R-:W-:Y:S01]  /*f2f0*/  VIADD R4, R0, 0x18 ;  /* 0x0000001800047836 */ /* 0x000fe20000000000 */
[----:B------:R-:W-:-:S04]  /*f300*/  SHF.R.S32.HI R5, RZ, 0x8, R5 ;  /* 0x00000008ff057819 */ /* 0x000fc80000011405 */
[----:B-1----:R-:W-:Y:S01]  /*f310*/  ISETP.LT.AND P6, PT, R4, UR4, !P0 ;  /* 0x0000000404007c0c */ /* 0x002fe2000c7c1270 */
[----:B------:R-:W1:Y:S01]  /*f320*/  LDCU UR4, c[0x0][0x39c] ;  /* 0x00007380ff0477ac */ /* 0x000e620008000800 */
[----:B------:R-:W-:Y:S01]  /*f330*/  VIADD R4, R0, 0x19 ;  /* 0x0000001900047836 */ /* 0x000fe20000000000 */
[----:B------:R3:W-:Y:S01]  /*f340*/  @P2 STG.E.U8 desc[UR26][R162.64], R5 ;  /* 0x00000005a2002986 */ /* 0x0007e2000c10111a */
[----:B-----5:R-:W-:-:S03]  /*f350*/  PRMT R7, R25, 0x9910, RZ ;  /* 0x0000991019077816 */ /* 0x020fc600000000ff */
[----:B0-----:R-:W-:Y:S01]  /*f360*/  ISETP.LT.AND P2, PT, R4, UR6, !P0 ;  /* 0x0000000604007c0c */ /* 0x001fe2000c741270 */
[----:B------:R-:W0:Y:S01]  /*f370*/  LDCU UR6, c[0x0][0x39c] ;  /* 0x00007380ff0677ac */ /* 0x000e220008000800 */
[----:B------:R-:W-:Y:S01]  /*f380*/  VIADD R4, R0, 0x1a ;  /* 0x0000001a00047836 */ /* 0x000fe20000000000 */
[----:B------:R-:W-:Y:S01]  /*f390*/  @P4 STG.E.U8 desc[UR26][R176.64], R25 ;  /* 0x00000019b0004986 */ /* 0x000fe2000c10111a */
[----:B------:R-:W-:-:S03]  /*f3a0*/  SHF.R.S32.HI R7, RZ, 0x8, R7 ;  /* 0x00000008ff077819 */ /* 0x000fc60000011407 */
[----:B--2---:R-:W-:Y:S01]  /*f3b0*/  ISETP.LT.AND P4, PT, R4, UR7, !P0 ;  /* 0x0000000704007c0c */ /* 0x004fe2000c781270 */
[----:B------:R-:W2:Y:S01]  /*f3c0*/  LDCU UR7, c[0x0][0x39c] ;  /* 0x00007380ff0777ac */ /* 0x000ea20008000800 */
[----:B------:R-:W-:Y:S01]  /*f3d0*/  VIADD R4, R0, 0x1b ;  /* 0x0000001b00047836 */ /* 0x000fe20000000000 */
[----:B------:R5:W-:Y:S01]  /*f3e0*/  @P1 STG.E.U8 desc[UR26][R172.64], R7 ;  /* 0x00000007ac001986 */ /* 0x000be2000c10111a */
[----:B---3--:R-:W-:-:S03]  /*f3f0*/  PRMT R5, R27, 0x9910, RZ ;  /* 0x000099101b057816 */ /* 0x008fc600000000ff */
[----:B-1----:R-:W-:Y:S01]  /*f400*/  ISETP.LT.AND P1, PT, R4, UR4, !P0 ;  /* 0x0000000404007c0c */ /* 0x002fe2000c721270 */
[----:B------:R-:W1:Y:S01]  /*f410*/  LDCU UR4, c[0x0][0x39c] ;  /* 0x00007380ff0477ac */ /* 0x000e620008000800 */
[----:B------:R-:W-:Y:S01]  /*f420*/  VIADD R4, R0, 0x1c ;  /* 0x0000001c00047836 */ /* 0x000fe20000000000 */
[----:B------:R-:W-:Y:S01]  /*f430*/  @P5 STG.E.U8 desc[UR26][R170.64], R27 ;  /* 0x0000001baa005986 */ /* 0x000fe2000c10111a */
[----:B------:R-:W-:-:S03]  /*f440*/  SHF.R.S32.HI R5, RZ, 0x8, R5 ;  /* 0x00000008ff057819 */ /* 0x000fc60000011405 */
[----:B0-----:R-:W-:Y:S01]  /*f450*/  ISETP.LT.AND P5, PT, R4, UR6, !P0 ;  /* 0x0000000604007c0c */ /* 0x001fe2000c7a1270 */
[----:B------:R-:W0:Y:S01]  /*f460*/  LDCU UR6, c[0x0][0x39c] ;  /* 0x00007380ff0677ac */ /* 0x000e220008000800 */
[----:B------:R-:W-:Y:S01]  /*f470*/  VIADD R4, R0, 0x1d ;  /* 0x0000001d00047836 */ /* 0x000fe20000000000 */
[----:B------:R3:W-:Y:S01]  /*f480*/  @P3 STG.E.U8 desc[UR26][R180.64], R5 ;  /* 0x00000005b4003986 */ /* 0x0007e2000c10111a */
[----:B-----5:R-:W-:-:S03]  /*f490*/  PRMT R7, R29, 0x9910, RZ ;  /* 0x000099101d077816 */ /* 0x020fc600000000ff */
[----:B--2---:R-:W-:Y:S01]  /*f4a0*/  ISETP.LT.AND P3, PT, R4, UR7, !P0 ;  /* 0x0000000704007c0c */ /* 0x004fe2000c761270 */
[----:B------:R-:W2:Y:S01]  /*f4b0*/  LDCU UR7, c[0x0][0x39c] ;  /* 0x00007380ff0777ac */ /* 0x000ea20008000800 */
[----:B------:R-:W-:Y:S01]  /*f4c0*/  VIADD R4, R0, 0x1e ;  /* 0x0000001e00047836 */ /* 0x000fe20000000000 */
[----:B------:R-:W-:Y:S01]  /*f4d0*/  @P6 STG.E.U8 desc[UR26][R178.64], R29 ;  /* 0x0000001db2006986 */ /* 0x000fe2000c10111a */
[----:B------:R-:W-:-:S03]  /*f4e0*/  SHF.R.S32.HI R7, RZ, 0x8, R7 ;  /* 0x00000008ff077819 */ /* 0x000fc60000011407 */
[----:B-1----:R-:W-:Y:S01]  /*f4f0*/  ISETP.LT.AND P6, PT, R4, UR4, !P0 ;  /* 0x0000000404007c0c */ /* 0x002fe2000c7c1270 */
[----:B------:R-:W1:Y:S01]  /*f500*/  LDCU UR4, c[0x0][0x39c] ;  /* 0x00007380ff0477ac */ /* 0x000e620008000800 */
[----:B------:R-:W-:Y:S01]  /*f510*/  VIADD R4, R0, 0x1f ;  /* 0x0000001f00047836 */ /* 0x000fe20000000000 */
[----:B------:R5:W-:Y:S01]  /*f520*/  @P2 STG.E.U8 desc[UR26][R174.64], R7 ;  /* 0x00000007ae002986 */ /* 0x000be2000c10111a */
[----:B---3--:R-:W-:-:S03]  /*f530*/  PRMT R5, R31, 0x9910, RZ ;  /* 0x000099101f057816 */ /* 0x008fc600000000ff */
[----:B0-----:R-:W-:Y:S01]  /*f540*/  ISETP.LT.AND P2, PT, R4, UR6, !P0 ;  /* 0x0000000604007c0c */ /* 0x001fe2000c741270 */
[----:B------:R-:W-:Y:S01]  /*f550*/  VIADD R4, R0, 0x20 ;  /* 0x0000002000047836 */ /* 0x000fe20000000000 */
[----:B------:R-:W0:Y:S01]  /*f560*/  LDCU UR6, c[0x0][0x39c] ;  /* 0x00007380ff0677ac */ /* 0x000e220008000800 */
[----:B------:R-:W-:Y:S01]  /*f570*/  @P4 STG.E.U8 desc[UR26][R184.64], R31 ;  /* 0x0000001fb8004986 */ /* 0x000fe2000c10111a */
[----:B------:R-:W-:Y:S02]  /*f580*/  SHF.R.S32.HI R5, RZ, 0x8, R5 ;  /* 0x00000008ff057819 */ /* 0x000fe40000011405 */
[----:B--2---:R-:W-:Y:S01]  /*f590*/  ISETP.LT.AND P4, PT, R4, UR7, !P0 ;  /* 0x0000000704007c0c */ /* 0x004fe2000c781270 */
[----:B------:R-:W2:Y:S01]  /*f5a0*/  LDCU UR7, c[0x0][0x39c] ;  /* 0x00007380ff0777ac */ /* 0x000ea20008000800 */
[----:B------:R-:W-:Y:S01]  /*f5b0*/  VIADD R4, R0, 0x21 ;  /* 0x0000002100047836 */ /* 0x000fe20000000000 */
[----:B------:R3:W-:Y:S01]  /*f5c0*/  @P1 STG.E.U8 desc[UR26][R182.64], R5 ;  /* 0x00000005b6001986 */ /* 0x0007e2000c10111a */
[----:B-----5:R-:W-:-:S03]  /*f5d0*/  PRMT R7, R33, 0x9910, RZ ;  /* 0x0000991021077816 */ /* 0x020fc600000000ff */
[----:B-1----:R-:W-:Y:S01]  /*f5e0*/  ISETP.LT.AND P1, PT, R4, UR4, !P0 ;  /* 0x0000000404007c0c */ /* 0x002fe2000c721270 */
[----:B------:R-:W1:Y:S01]  /*f5f0*/  LDCU UR4, c[0x0][0x39c] ;  /* 0x00007380ff0477ac */ /* 0x000e620008000800 */
[----:B------:R-:W-:Y:S01]  /*f600*/  VIADD R4, R0, 0x22 ;  /* 0x0000002200047836 */ /* 0x000fe20000000000 */
[----:B------:R-:W-:Y:S01]  /*f610*/  SHF.R.S32.HI R7, RZ, 0x8, R7 ;  /* 0x00000008ff077819 */ /* 0x000fe20000011407 */
[----:B------:R-:W-:Y:S03]  /*f620*/  @P5 STG.E.U8 desc[UR26][R190.64], R33 ;  /* 0x00000021be005986 */ /* 0x000fe6000c10111a */
[----:B0-----:R-:W-:Y:S01]  /*f630*/  ISETP.LT.AND P5, PT, R4, UR6, !P0 ;  /* 0x0000000604007c0c */ /* 0x001fe2000c7a1270 */
[----:B---3--:R-:W-:Y:S01]  /*f640*/  VIADD R5, R0, 0x23 ;  /* 0x0000002300057836 */ /* 0x008fe20000000000 */
[----:B------:R0:W-:Y:S01]  /*f650*/  @P3 STG.E.U8 desc[UR26][R188.64], R7 ;  /* 0x00000007bc003986 */ /* 0x0001e2000c10111a */
[CC--:B------:R-:W-:Y:S01]  /*f660*/  IADD3 R4, P3, PT, R192.reuse, R2.reuse, RZ ;  /* 0x00000002c0047210 */ /* 0x0c0fe20007f7e0ff */
[----:B------:R-:W3:Y:S02]  /*f670*/  LDCU UR6, c[0x0][0x39c] ;  /* 0x00007380ff0677ac */ /* 0x000ee40008000800 */
[----:B------:R-:W-:Y:S01]  /*f680*/  @P6 STG.E.U8 desc[UR26][R186.64], R35 ;  /* 0x00000023ba006986 */ /* 0x000fe2000c10111a */
[----:B--2---:R-:W-:Y:S01]  /*f690*/  ISETP.LT.AND P6, PT, R5, UR7, !P0 ;  /* 0x0000000705007c0c */ /* 0x004fe2000c7c1270 */
[----:B------:R-:W2:Y:S01]  /*f6a0*/  LDCU UR7, c[0x0][0x39c] ;  /* 0x00007380ff0777ac */ /* 0x000ea20008000800 */
[C---:B------:R-:W-:Y:S01]  /*f6b0*/  LEA.HI.X.SX32 R5, R192.reuse, R3, 0x1, P3 ;  /* 0x00000003c0057211 */ /* 0x040fe200018f0eff */
[----:B------:R-:W-:Y:S01]  /*f6c0*/  VIADD R192, R192, UR5 ;  /* 0x00000005c0c07c36 */ /* 0x000fe20008000000 */
[----:B-1----:R-:W-:Y:S01]  /*f6d0*/  ISETP.LT.AND P3, PT, R6, UR4, !P0 ;  /* 0x0000000406007c0c */ /* 0x002fe2000c761270 */
[----:B------:R-:W1:Y:S02]  /*f6e0*/  LDCU UR4, c[0x0][0x39c] ;  /* 0x00007380ff0477ac */ /* 0x000e640008000800 */
[----:B------:R5:W-:Y:S01]  /*f6f0*/  @P2 STG.E.U8 desc[UR26][R4.64], R11 ;  /* 0x0000000b04002986 */ /* 0x000be2000c10111a */
[C---:B------:R-:W-:Y:S01]  /*f700*/  IADD3 R6, P2, PT, R192.reuse, R2, RZ ;  /* 0x00000002c0067210 */ /* 0x040fe20007f5e0ff */
[----:B------:R-:W-:-:S03]  /*f710*/  VIADD R10, R192, UR5 ;  /* 0x00000005c00a7c36 */ /* 0x000fc60008000000 */
[----:B0-----:R-:W-:Y:S02]  /*f720*/  LEA.HI.X.SX32 R7, R192, R3, 0x1, P2 ;  /* 0x00000003c0077211 */ /* 0x001fe400010f0eff */
[----:B------:R-:W-:-:S03]  /*f730*/  IADD3 R8, P2, PT, R10, R2, RZ ;  /* 0x000000020a087210 */ /* 0x000fc60007f5e0ff */
[----:B------:R0:W-:Y:S01]  /*f740*/  @P4 STG.E.U8 desc[UR26][R6.64], R37 ;  /* 0x0000002506004986 */ /* 0x0001e2000c10111a */
[C---:B------:R-:W-:Y:S01]  /*f750*/  LEA.HI.X.SX32 R9, R10.reuse, R3, 0x1, P2 ;  /* 0x000000030a097211 */ /* 0x040fe200010f0eff */
[----:B------:R-:W-:Y:S01]  /*f760*/  VIADD R10, R10, UR5 ;  /* 0x000000050a0a7c36 */ /* 0x000fe20008000000 */
[----:B-----5:R-:W-:Y:S01]  /*f770*/  SHF.R.S32.HI R11, RZ, 0x8, R12 ;  /* 0x00000008ff0b7819 */ /* 0x020fe2000001140c */
[C---:B------:R-:W-:Y:S02]  /*f780*/  VIADD R5, R0.reuse, 0x26 ;  /* 0x0000002600057836 */ /* 0x040fe40000000000 */
[----:B------:R-:W-:Y:S01]  /*f790*/  VIADD R12, R0, 0x27 ;  /* 0x00000027000c7836 */ /* 0x000fe20000000000 */
[----:B-1----:R-:W-:Y:S01]  /*f7a0*/  ISETP.LT.AND P2, PT, R13, UR4, !P0 ;  /* 0x000000040d007c0c */ /* 0x002fe2000c741270 */
[----:B------:R1:W-:Y:S01]  /*f7b0*/  @P1 STG.E.U8 desc[UR26][R8.64], R11 ;  /* 0x0000000b08001986 */ /* 0x0003e2000c10111a */
[----:B------:R-:W-:Y:S01]  /*f7c0*/  IADD3 R4, P1, PT, R10, R2, RZ ;  /* 0x000000020a047210 */ /* 0x000fe20007f3e0ff */
[----:B------:R-:W5:Y:S01]  /*f7d0*/  LDCU UR4, c[0x0][0x39c] ;  /* 0x00007380ff0477ac */ /* 0x000f620008000800 */
[----:B---3--:R-:W-:-:S02]  /*f7e0*/  ISETP.LT.AND P4, PT, R5, UR6, !P0 ;  /* 0x0000000605007c0c */ /* 0x008fc4000c781270 */
[CC--:B------:R-:W-:Y:S01]  /*f7f0*/  LEA.HI.X.SX32 R5, R10.reuse, R3.reuse, 0x1, P1 ;  /* 0x000000030a057211 */ /* 0x0c0fe200008f0eff */
[----:B------:R-:W-:Y:S01]  /*f800*/  VIADD R10, R10, UR5 ;  /* 0x000000050a0a7c36 */ /* 0x000fe20008000000 */
[----:B------:R-:W-:Y:S01]  /*f810*/  PRMT R13, R39, 0x9910, RZ ;  /* 0x00009910270d7816 */ /* 0x000fe200000000ff */
[----:B------:R-:W3:Y:S01]  /*f820*/  LDCU UR6, c[0x0][0x39c] ;  /* 0x00007380ff0677ac */ /* 0x000ee20008000800 */
[----:B--2---:R-:W-:Y:S01]  /*f830*/  ISETP.LT.AND P1, PT, R12, UR7, !P0 ;  /* 0x000000070c007c0c */ /* 0x004fe2000c721270 */
[----:B------:R2:W-:Y:S01]  /*f840*/  @P5 STG.E.U8 desc[UR26][R4.64], R39 ;  /* 0x0000002704005986 */ /* 0x0005e2000c10111a */
[CC--:B0-----:R-:W-:Y:S01]  /*f850*/  IADD3 R6, P5, PT, R10.reuse, R2.reuse, RZ ;  /* 0x000000020a067210 */ /* 0x0c1fe20007fbe0ff */
[C---:B-1----:R-:W-:Y:S01]  /*f860*/  VIADD R11, R10.reuse, UR5 ;  /* 0x000000050a0b7c36 */ /* 0x042fe20008000000 */
[----:B------:R-:W-:Y:S01]  /*f870*/  SHF.R.S32.HI R13, RZ, 0x8, R13 ;  /* 0x00000008ff0d7819 */ /* 0x000fe2000001140d */
[----:B------:R-:W0:Y:S01]  /*f880*/  LDCU UR7, c[0x0][0x39c] ;  /* 0x00007380ff0777ac */ /* 0x000e220008000800 */
[----:B------:R-:W-:Y:S01]  /*f890*/  LEA.HI.X.SX32 R7, R10, R3, 0x1, P5 ;  /* 0x000000030a077211 */ /* 0x000fe200028f0eff */
[C---:B------:R-:W-:Y:S01]  /*f8a0*/  VIADD R10, R0.reuse, 0x28 ;  /* 0x00000028000a7836 */ /* 0x040fe20000000000 */
[----:B------:R-:W-:Y:S01]  /*f8b0*/  IADD3 R8, P5, PT, R11, R2, RZ ;  /* 0x000000020b087210 */ /* 0x000fe20007fbe0ff */
[----:B------:R-:W-:-:S02]  /*f8c0*/  VIADD R12, R0, 0x29 ;  /* 0x00000029000c7836 */ /* 0x000fc40000000000 */
[----:B------:R1:W-:Y:S01]  /*f8d0*/  @P6 STG.E.U8 desc[UR26][R6.64], R13 ;  /* 0x0000000d06006986 */ /* 0x0003e2000c10111a */
[C---:B------:R-:W-:Y:S01]  /*f8e0*/  LEA.HI.X.SX32 R9, R11.reuse, R3, 0x1, P5 ;  /* 0x000000030b097211 */ /* 0x040fe200028f0eff */
[----:B------:R-:W-:Y:S01]  /*f8f0*/  VIADD R11, R11, UR5 ;  /* 0x000000050b0b7c36 */ /* 0x000fe20008000000 */
[----:B-----5:R-:W-:Y:S01]  /*f900*/  ISETP.LT.AND P5, PT, R10, UR4, !P0 ;  /* 0x000000040a007c0c */ /* 0x020fe2000c7a1270 */
[----:B------:R-:W5:Y:S01]  /*f910*/  LDCU UR4, c[0x0][0x39c] ;  /* 0x00007380ff0477ac */ /* 0x000f620008000800 */
[----:B------:R-:W-:Y:S01]  /*f920*/  PRMT R10, R41, 0x9910, RZ ;  /* 0x00009910290a7816 */ /* 0x000fe200000000ff */
[----:B------:R0:W-:Y:S01]  /*f930*/  @P3 STG.E.U8 desc[UR26][R8.64], R41 ;  /* 0x0000002908003986 */ /* 0x0001e2000c10111a */
[----:B--2---:R-:W-:-:S04]  /*f940*/  IADD3 R4, P3, PT, R11, R2, RZ ;  /* 0x000000020b047210 */ /* 0x004fc80007f7e0ff */
[CC--:B------:R-:W-:Y:S01]  /*f950*/  LEA.HI.X.SX32 R5, R11.reuse, R3.reuse, 0x1, P3 ;  /* 0x000000030b057211 */ /* 0x0c0fe200018f0eff */
[----:B------:R-:W-:Y:S01]  /*f960*/  VIADD R11, R11, UR5 ;  /* 0x000000050b0b7c36 */ /* 0x000fe20008000000 */
[----:B-1----:R-:W-:Y:S02]  /*f970*/  SHF.R.S32.HI R13, RZ, 0x8, R10 ;  /* 0x00000008ff0d7819 */ /* 0x002fe4000001140a */
[----:B---3--:R-:W-:Y:S01]  /*f980*/  ISETP.LT.AND P3, PT, R12, UR6, !P0 ;  /* 0x000000060c007c0c */ /* 0x008fe2000c761270 */
[----:B------:R-:W1:Y:S01]  /*f990*/  LDCU UR6, c[0x0][0x39c] ;  /* 0x00007380ff0677ac */ /* 0x000e620008000800 */
[C---:B------:R-:W-:Y:S01]  /*f9a0*/  VIADD R10, R11.reuse, UR5 ;  /* 0x000000050b0a7c36 */ /* 0x040fe20008000000 */
[----:B------:R2:W-:Y:S01]  /*f9b0*/  @P2 STG.E.U8 desc[UR26][R4.64], R13 ;  /* 0x0000000d04002986 */ /* 0x0005e2000c10111a */
[----:B------:R-:W-:Y:S01]  /*f9c0*/  IADD3 R6, P2, PT, R11, R2, RZ ;  /* 0x000000020b067210 */ /* 0x000fe20007f5e0ff */
[C---:B0-----:R-:W-:Y:S01]  /*f9d0*/  VIADD R8, R0.reuse, 0x2a ;  /* 0x0000002a00087836 */ /* 0x041fe20000000000 */
[----:B------:R-:W-:Y:S01]  /*f9e0*/  PRMT R12, R43, 0x9910, RZ ;  /* 0x000099102b0c7816 */ /* 0x000fe200000000ff */
[----:B------:R-:W-:Y:S01]  /*f9f0*/  VIADD R9, R0, 0x2b ;  /* 0x0000002b00097836 */ /* 0x000fe20000000000 */
[----:B------:R-:W-:-:S02]  /*fa00*/  LEA.HI.X.SX32 R7, R11, R3, 0x1, P2 ;  /* 0x000000030b077211 */ /* 0x000fc400010f0eff */
[----:B-----5:R-:W-:Y:S01]  /*fa10*/  ISETP.LT.AND P2, PT, R8, UR4, !P0 ;  /* 0x0000000408007c0c */ /* 0x020fe2000c741270 */
[----:B------:R-:W-:Y:S01]  /*fa20*/  IMAD.MOV.U32 R11, RZ, RZ, R12 ;  /* 0x000000ffff0b7224 */ /* 0x000fe200078e000c */
[C---:B------:R-:W-:Y:S01]  /*fa30*/  IADD3 R8, P6, PT, R10.reuse, R2, RZ ;  /* 0x000000020a087210 */ /* 0x040fe20007fde0ff */
[----:B------:R0:W-:Y:S01]  /*fa40*/  @P4 STG.E.U8 desc[UR26][R6.64], R43 ;  /* 0x0000002b06004986 */ /* 0x0001e2000c10111a */
[----:B------:R-:W-:Y:S01]  /*fa50*/  ISETP.LT.AND P4, PT, R9, UR7, !P0 ;  /* 0x0000000709007c0c */ /* 0x000fe2000c781270 */
[----:B------:R-:W3:Y:S01]  /*fa60*/  LDCU UR4, c[0x0][0x39c] ;  /* 0x00007380ff0477ac */ /* 0x000ee20008000800 */
[C---:B------:R-:W-:Y:S01]  /*fa70*/  LEA.HI.X.SX32 R9, R10.reuse, R3, 0x1, P6 ;  /* 0x000000030a097211 */ /* 0x040fe200030f0eff */
[----:B------:R-:W-:Y:S01]  /*fa80*/  VIADD R10, R10, UR5 ;  /* 0x000000050a0a7c36 */ /* 0x000fe20008000000 */
[----:B------:R-:W-:Y:S01]  /*fa90*/  SHF.R.S32.HI R11, RZ, 0x8, R11 ;  /* 0x00000008ff0b7819 */ /* 0x000fe2000001140b */
[----:B--2---:R-:W-:Y:S01]  /*faa0*/  VIADD R5, R0, 0x2c ;  /* 0x0000002c00057836 */ /* 0x004fe20000000000 */
[----:B------:R-:W2:Y:S01]  /*fab0*/  LDCU UR7, c[0x0][0x39c] ;  /* 0x00007380ff0777ac */ /* 0x000ea20008000800 */
[----:B------:R-:W-:-:S02]  /*fac0*/  PRMT R13, R45, 0x9910, RZ ;  /* 0x000099102d0d7816 */ /* 0x000fc400000000ff */
[-C--:B------:R-:W-:Y:S01]  /*fad0*/  IADD3 R4, P6, PT, R10, R2.reuse, RZ ;  /* 0x000000020a047210 */ /* 0x080fe20007fde0ff */
[----:B------:R5:W-:Y:S01]  /*fae0*/  @P1 STG.E.U8 desc[UR26][R8.64], R11 ;  /* 0x0000000b08001986 */ /* 0x000be2000c10111a */
[----:B-1----:R-:W-:Y:S01]  /*faf0*/  ISETP.LT.AND P1, PT, R5, UR6, !P0 ;  /* 0x0000000605007c0c */ /* 0x002fe2000c721270 */
[----:B0-----:R-:W-:Y:S01]  /*fb00*/  VIADD R7, R0, 0x2d ;  /* 0x0000002d00077836 */ /* 0x001fe20000000000 */
[C---:B------:R-:W-:Y:S01]  /*fb10*/  LEA.HI.X.SX32 R5, R10.reuse, R3, 0x1, P6 ;  /* 0x000000030a057211 */ /* 0x040fe200030f0eff */
[----:B------:R-:W-:Y:S01]  /*fb20*/  VIADD R10, R10, UR5 ;  /* 0x000000050a0a7c36 */ /* 0x000fe20008000000 */
[----:B------:R-:W0:Y:S01]  /*fb30*/  LDCU UR6, c[0x0][0x39c] ;  /* 0x00007380ff0677ac */ /* 0x000e220008000800 */
[----:B------:R-:W-:Y:S02]  /*fb40*/  SHF.R.S32.HI R13, RZ, 0x8, R13 ;  /* 0x00000008ff0d7819 */ /* 0x000fe4000001140d */
[----:B------:R1:W-:Y:S01]  /*fb50*/  @P5 STG.E.U8 desc[UR26][R4.64], R45 ;  /* 0x0000002d04005986 */ /* 0x0003e2000c10111a */
[----:B------:R-:W-:-:S02]  /*fb60*/  IADD3 R6, P6, PT, R10, R2, RZ ;  /* 0x000000020a067210 */ /* 0x000fc40007fde0ff */
[----:B---3--:R-:W-:Y:S01]  /*fb70*/  ISETP.LT.AND P5, PT, R7, UR4, !P0 ;  /* 0x0000000407007c0c */ /* 0x008fe2000c7a1270 */
[C---:B-----5:R-:W-:Y:S01]  /*fb80*/  VIADD R11, R10.reuse, UR5 ;  /* 0x000000050a0b7c36 */ /* 0x060fe20008000000 */
[-C--:B------:R-:W-:Y:S01]  /*fb90*/  LEA.HI.X.SX32 R7, R10, R3.reuse, 0x1, P6 ;  /* 0x000000030a077211 */ /* 0x080fe200030f0eff */
[C---:B------:R-:W-:Y:S01]  /*fba0*/  VIADD R9, R0.reuse, 0x2e ;  /* 0x0000002e00097836 */ /* 0x040fe20000000000 */
[----:B------:R-:W3:Y:S01]  /*fbb0*/  LDCU UR4, c[0x0][0x39c] ;  /* 0x00007380ff0477ac */ /* 0x000ee20008000800 */
[----:B------:R-:W-:Y:S01]  /*fbc0*/  VIADD R10, R0, 0x2f ;  /* 0x0000002f000a7836 */ /* 0x000fe20000000000 */
[----:B------:R-:W-:Y:S01]  /*fbd0*/  IADD3 R8, P6, PT, R11, R2, RZ ;  /* 0x000000020b087210 */ /* 0x000fe20007fde0ff */
[----:B------:R5:W-:Y:S01]  /*fbe0*/  @P3 STG.E.U8 desc[UR26][R6.64], R13 ;  /* 0x0000000d06003986 */ /* 0x000be2000c10111a */
[----:B--2---:R-:W-:Y:S01]  /*fbf0*/  ISETP.LT.AND P3, PT, R9, UR7, !P0 ;  /* 0x0000000709007c0c */ /* 0x004fe2000c761270 */
[----:B------:R-:W2:Y:S01]  /*fc00*/  LDCU UR7, c[0x0][0x39c] ;  /* 0x00007380ff0777ac */ /* 0x000ea20008000800 */
[C---:B------:R-:W-:Y:S01]  /*fc10*/  LEA.HI.X.SX32 R9, R11.reuse, R3, 0x1, P6 ;  /* 0x000000030b097211 */ /* 0x040fe200030f0eff */
[----:B------:R-:W-:Y:S01]  /*fc20*/  VIADD R11, R11, UR5 ;  /* 0x000000050b0b7c36 */ /* 0x000fe20008000000 */
[----:B-1----:R-:W-:-:S02]  /*fc30*/  PRMT R5, R47, 0x9910, RZ ;  /* 0x000099102f057816 */ /* 0x002fc400000000ff */
[----:B0-----:R-:W-:Y:S01]  /*fc40*/  ISETP.LT.AND P6, PT, R10, UR6, !P0 ;  /* 0x000000060a007c0c */ /* 0x001fe2000c7c1270 */
[----:B------:R0:W-:Y:S01]  /*fc50*/  @P2 STG.E.U8 desc[UR26][R8.64], R47 ;  /* 0x0000002f08002986 */ /* 0x0001e2000c10111a */
[CC--:B------:R-:W-:Y:S01]  /*fc60*/  IADD3 R4, P2, PT, R11.reuse, R2.reuse, RZ ;  /* 0x000000020b047210 */ /* 0x0c0fe20007f5e0ff */
[C---:B------:R-:W-:Y:S01]  /*fc70*/  VIADD R10, R11.reuse, UR5 ;  /* 0x000000050b0a7c36 */ /* 0x040fe20008000000 */
[----:B------:R-:W1:Y:S01]  /*fc80*/  LDCU UR6, c[0x0][0x39c] ;  /* 0x00007380ff0677ac */ /* 0x000e620008000800 */
[----:B-----5:R-:W-:Y:S01]  /*fc90*/  IMAD.MOV.U32 R13, RZ, RZ, R5 ;  /* 0x000000ffff0d7224 */ /* 0x020fe200078e0005 */
[----:B------:R-:W-:Y:S01]  /*fca0*/  LEA.HI.X.SX32 R5, R11, R3, 0x1, P2 ;  /* 0x000000030b057211 */ /* 0x000fe200010f0eff */
[----:B------:R-:W-:Y:S01]  /*fcb0*/  VIADD R11, R0, 0x30 ;  /* 0x00000030000b7836 */ /* 0x000fe20000000000 */
[----:B------:R-:W-:Y:S02]  /*fcc0*/  IADD3 R6, P2, PT, R10, R2, RZ ;  /* 0x000000020a067210 */ /* 0x000fe40007f5e0ff */
[----:B------:R-:W-:-:S02]  /*fcd0*/  SHF.R.S32.HI R13, RZ, 0x8, R13 ;  /* 0x00000008ff0d7819 */ /* 0x000fc4000001140d */
[CC--:B------:R-:W-:Y:S01]  /*fce0*/  LEA.HI.X.SX32 R7, R10.reuse, R3.reuse, 0x1, P2 ;  /* 0x000000030a077211 */ /* 0x0c0fe200010f0eff */
[----:B------:R-:W-:Y:S01]  /*fcf0*/  VIADD R10, R10, UR5 ;  /* 0x000000050a0a7c36 */ /* 0x000fe20008000000 */
[----:B------:R-:W-:Y:S01]  /*fd00*/  PRMT R12, R49, 0x9910, RZ ;  /* 0x00009910310c7816 */ /* 0x000fe200000000ff */
[----:B------:R5:W-:Y:S01]  /*fd10*/  @P4 STG.E.U8 desc[UR26][R4.64], R13 ;  /* 0x0000000d04004986 */ /* 0x000be2000c10111a */
[----:B---3--:R-:W-:Y:S01]  /*fd20*/  ISETP.LT.AND P4, PT, R11, UR4, !P0 ;  /* 0x000000040b007c0c */ /* 0x008fe2000c781270 */
[----:B------:R-:W3:Y:S01]  /*fd30*/  LDCU UR4, c[0x0][0x39c] ;  /* 0x00007380ff0477ac */ /* 0x000ee20008000800 */
[C---:B------:R-:W-:Y:S01]  /*fd40*/  VIADD R11, R10.reuse, UR5 ;  /* 0x000000050a0b7c36 */ /* 0x040fe20008000000 */
[----:B------:R2:W-:Y:S01]  /*fd50*/  @P1 STG.E.U8 desc[UR26][R6.64], R49 ;  /* 0x0000003106001986 */ /* 0x0005e2000c10111a */
[-C--:B0-----:R-:W-:Y:S02]  /*fd60*/  IADD3 R8, P1, PT, R10, R2.reuse, RZ ;  /* 0x000000020a087210 */ /* 0x081fe40007f3e0ff */
[----:B-1----:R-:W-:Y:S01]  /*fd70*/  ISETP.LT.AND P2, PT, R14, UR6, !P0 ;  /* 0x000000060e007c0c */ /* 0x002fe2000c741270 */
[----:B------:R-:W0:Y:S01]  /*fd80*/  LDCU UR6, c[0x0][0x39c] ;  /* 0x00007380ff0677ac */ /* 0x000e220008000800 */
[-C--:B------:R-:W-:Y:S01]  /*fd90*/  LEA.HI.X.SX32 R9, R10, R3.reuse, 0x1, P1 ;  /* 0x000000030a097211 */ /* 0x080fe200008f0eff */
[C---:B------:R-:W-:Y:S01]  /*fda0*/  VIADD R14, R0.reuse, 0x43 ;  /* 0x00000043000e7836 */ /* 0x040fe20000000000 */
[----:B-----5:R-:W-:Y:S01]  /*fdb0*/  SHF.R.S32.HI R13, RZ, 0x8, R12 ;  /* 0x00000008ff0d7819 */ /* 0x020fe2000001140c */
[C---:B------:R-:W-:Y:S01]  /*fdc0*/  VIADD R5, R0.reuse, 0x32 ;  /* 0x0000003200057836 */ /* 0x040fe20000000000 */
[-C--:B------:R-:W-:Y:S01]  /*fdd0*/  IADD3 R4, P1, PT, R11, R2.reuse, RZ ;  /* 0x000000020b047210 */ /* 0x080fe20007f3e0ff */
[C---:B------:R-:W-:Y:S01]  /*fde0*/  VIADD R12, R0.reuse, 0x36 ;  /* 0x00000036000c7836 */ /* 0x040fe20000000000 */
[----:B--2---:R-:W-:Y:S01]  /*fdf0*/  PRMT R7, R51, 0x9910, RZ ;  /* 0x0000991033077816 */ /* 0x004fe200000000ff */
[----:B------:R-:W-:Y:S01]  /*fe00*/  VIADD R6, R0, 0x33 ;  /* 0x0000003300067836 */ /* 0x000fe20000000000 */
[----:B------:R1:W-:Y:S01]  /*fe10*/  @P5 STG.E.U8 desc[UR26][R8.64], R13 ;  /* 0x0000000d08005986 */ /* 0x0003e2000c10111a */
[----:B------:R-:W-:Y:S01]  /*fe20*/  ISETP.LT.AND P5, PT, R5, UR7, !P0 ;  /* 0x0000000705007c0c */ /* 0x000fe2000c7a1270 */
[----:B------:R-:W2:Y:S01]  /*fe30*/  LDCU UR7, c[0x0][0x39c] ;  /* 0x00007380ff0777ac */ /* 0x000ea20008000800 */
[C---:B------:R-:W-:Y:S01]  /*fe40*/  LEA.HI.X.SX32 R5, R11.reuse, R3, 0x1, P1 ;  /* 0x000000030b057211 */ /* 0x040fe200008f0eff */
[----:B------:R-:W-:Y:S01]  /*fe50*/  VIADD R11, R11, UR5 ;  /* 0x000000050b0b7c36 */ /* 0x000fe20008000000 */
[----:B---3--:R-:W-:Y:S01]  /*fe60*/  ISETP.LT.AND P1, PT, R6, UR4, !P0 ;  /* 0x0000000406007c0c */ /* 0x008fe2000c721270 */
[----:B------:R-:W3:Y:S02]  /*fe70*/  LDCU UR4, c[0x0][0x39c] ;  /* 0x00007380ff0477ac */ /* 0x000ee40008000800 */
[----:B------:R5:W-:Y:S01]  /*fe80*/  @P3 STG.E.U8 desc[UR26][R4.64], R51 ;  /* 0x0000003304003986 */ /* 0x000be2000c10111a */
[C---:B------:R-:W-:Y:S01]  /*fe90*/  IADD3 R6, P3, PT, R11.reuse, R2, RZ ;  /* 0x000000020b067210 */ /* 0x040fe20007f7e0ff */
[----:B------:R-:W-:-:S02]  /*fea0*/  VIADD R10, R11, UR5 ;  /* 0x000000050b0a7c36 */ /* 0x000fc40008000000 */
[----:B-1----:R-:W-:Y:S01]  /*feb0*/  IMAD.MOV.U32 R9, RZ, RZ, R7 ;  /* 0x000000ffff097224 */ /* 0x002fe200078e0007 */
[-C--:B------:R-:W-:Y:S02]  /*fec0*/  LEA.HI.X.SX32 R7, R11, R3.reuse, 0x1, P3 ;  /* 0x000000030b077211 */ /* 0x080fe400018f0eff */
[CC--:B------:R-:W-:Y:S02]  /*fed0*/  IADD3 R8, P3, PT, R10.reuse, R2.reuse, RZ ;  /* 0x000000020a087210 */ /* 0x0c0fe40007f7e0ff */
[----:B------:R-:W-:Y:S02]  /*fee0*/  SHF.R.S32.HI R11, RZ, 0x8, R9 ;  /* 0x00000008ff0b7819 */ /* 0x000fe40000011409 */
[----:B------:R-:W-:Y:S01]  /*fef0*/  LEA.HI.X.SX32 R9, R10, R3, 0x1, P3 ;  /* 0x000000030a097211 */ /* 0x000fe200018f0eff */
[----:B-----5:R-:W-:Y:S01]  /*ff00*/  VIADD R4, R0, 0x34 ;  /* 0x0000003400047836 */ /* 0x020fe20000000000 */
[----:B------:R-:W-:Y:S01]  /*ff10*/  PRMT R13, R53, 0x9910, RZ ;  /* 0x00009910350d7816 */ /* 0x000fe200000000ff */
[----:B------:R-:W-:Y:S01]  /*ff20*/  VIADD R10, R10, UR5 ;  /* 0x000000050a0a7c36 */ /* 0x000fe20008000000 */
[----:B------:R1:W-:Y:S01]  /*ff30*/  @P6 STG.E.U8 desc[UR26][R6.64], R11 ;  /* 0x0000000b06006986 */ /* 0x0003e2000c10111a */
[----:B------:R-:W-:Y:S01]  /*ff40*/  VIADD R5, R0, 0x35 ;  /* 0x0000003500057836 */ /* 0x000fe20000000000 */
[----:B---3--:R-:W-:Y:S01]  /*ff50*/  ISETP.LT.AND P3, PT, R4, UR4, !P0 ;  /* 0x0000000404007c0c */ /* 0x008fe2000c761270 */
[----:B------:R-:W3:Y:S01]  /*ff60*/  LDCU UR4, c[0x0][0x39c] ;  /* 0x00007380ff0477ac */ /* 0x000ee20008000800 */
[----:B------:R5:W-:Y:S01]  /*ff70*/  @P4 STG.E.U8 desc[UR26][R8.64], R53 ;  /* 0x0000003508004986 */ /* 0x000be2000c10111a */
[----:B------:R-:W-:-:S02]  /*ff80*/  IADD3 R4, P4, PT, R10, R2, RZ ;  /* 0x000000020a047210 */ /* 0x000fc40007f9e0ff */
[----:B0-----:R-:W-:Y:S01]  /*ff90*/  ISETP.LT.AND P6, PT, R5, UR6, !P0 ;  /* 0x0000000605007c0c */ /* 0x001fe2000c7c1270 */
[----:B------:R-:W0:Y:S01]  /*ffa0*/  LDCU UR6, c[0x0][0x39c] ;  /* 0x00007380ff0677ac */ /* 0x000e220008000800 */
[C---:B------:R-:W-:Y:S01]  /*ffb0*/  LEA.HI.X.SX32 R5, R10.reuse, R3, 0x1, P4 ;  /* 0x000000030a057211 */ /* 0x040fe200020f0eff */
[----:B------:R-:W-:Y:S01]  /*ffc0*/  VIADD R10, R10, UR5 ;  /* 0x000000050a0a7c36 */ /* 0x000fe20008000000 */
[----:B------:R-:W-:Y:S02]  /*ffd0*/  SHF.R.S32.HI R13, RZ, 0x8, R13 ;  /* 0x00000008ff0d7819 */ /* 0x000fe4000001140d */
[----:B--2---:R-:W-:Y:S01]  /*ffe0*/  ISETP.LT.AND P4, PT, R12, UR7, !P0 ;  /* 0x000000070c007c0c */ /* 0x004fe2000c781270 */
[C---:B-1----:R-:W-:Y:S01]  /*fff0*/  VIADD R11, R10.reuse, UR5 ;  /* 0x000000050a0b7c36 */ /* 0x042fe20008000000 */
[----:B------:R-:W1:Y:S01]  /*10000*/  LDCU UR7, c[0x0][0x39c] ;  /* 0x00007380ff0777ac */ /* 0x000e620008000800 */
[----:B------:R2:W-:Y:S01]  /*10010*/  @P2 STG.E.U8 desc[UR26][R4.64], R13 ;  /* 0x0000000d04002986 */ /* 0x0005e2000c10111a */
[----:B------:R-:W-:Y:S01]  /*10020*/  IADD3 R6, P2, PT, R10, R2, RZ ;  /* 0x000000020a067210 */ /* 0x000fe20007f5e0ff */
[----:B------:R-:W-:Y:S01]  /*10030*/  VIADD R12, R0, 0x37 ;  /* 0x00000037000c7836 */ /* 0x000fe20000000000 */
[----:B-----5:R-:W-:-:S02]  /*10040*/  PRMT R9, R55, 0x9910, RZ ;  /* 0x0000991037097816 */ /* 0x020fc400000000ff */
[-C--:B------:R-:W-:Y:S02]  /*10050*/  LEA.HI.X.SX32 R7, R10, R3.reuse, 0x1, P2 ;  /* 0x000000030a077211 */ /* 0x080fe400010f0eff */
[CC--:B------:R-:W-:Y:S01]  /*10060*/  IADD3 R8, P2, PT, R11.reuse, R2.reuse, RZ ;  /* 0x000000020b087210 */ /* 0x0c0fe20007f5e0ff */
[----:B------:R-:W-:Y:S02]  /*10070*/  IMAD.MOV.U32 R10, RZ, RZ, R9 ;  /* 0x000000ffff0a7224 */ /* 0x000fe400078e0009 */
[----:B------:R5:W-:Y:S01]  /*10080*/  @P5 STG.E.U8 desc[UR26][R6.64], R55 ;  /* 0x0000003706005986 */ /* 0x000be2000c10111a */
[CC--:B------:R-:W-:Y:S01]  /*10090*/  LEA.HI.X.SX32 R9, R11.reuse, R3.reuse, 0x1, P2 ;  /* 0x000000030b097211 */ /* 0x0c0fe200010f0eff */
[----:B------:R-:W-:Y:S01]  /*100a0*/  VIADD R11, R11, UR5 ;  /* 0x000000050b0b7c36 */ /* 0x000fe20008000000 */
[----:B--2---:R-:W-:Y:S01]  /*100b0*/  SHF.R.S32.HI R13, RZ, 0x8, R10 ;  /* 0x00000008ff0d7819 */ /* 0x004fe2000001140a */
[----:B------:R-:W-:Y:S01]  /*100c0*/  VIADD R5, R0, 0x38 ;  /* 0x0000003800057836 */ /* 0x000fe20000000000 */
[----:B---3--:R-:W-:Y:S01]  /*100d0*/  ISETP.LT.AND P2, PT, R12, UR4, !P0 ;  /* 0x000000040c007c0c */ /* 0x008fe2000c741270 */
[C---:B------:R-:W-:Y:S01]  /*100e0*/  VIADD R10, R0.reuse, 0x39 ;  /* 0x00000039000a7836 */ /* 0x040fe20000000000 */
[----:B------:R-:W2:Y:S01]  /*100f0*/  LDCU UR4, c[0x0][0x39c] ;  /* 0x00007380ff0477ac */ /* 0x000ea20008000800 */
[----:B------:R3:W-:Y:S01]  /*10100*/  @P1 STG.E.U8 desc[UR26][R8.64], R13 ;  /* 0x0000000d08001986 */ /* 0x0007e2000c10111a */
[----:B------:R-:W-:Y:S01]  /*10110*/  IADD3 R4, P1, PT, R11, R2, RZ ;  /* 0x000000020b047210 */ /* 0x000fe20007f3e0ff */
[----:B------:R-:W-:Y:S01]  /*10120*/  VIADD R12, R0, 0x3a ;  /* 0x0000003a000c7836 */ /* 0x000fe20000000000 */
[----:B0-----:R-:W-:Y:S01]  /*10130*/  ISETP.LT.AND P5, PT, R5, UR6, !P0 ;  /* 0x0000000605007c0c */ /* 0x001fe2000c7a1270 */
[----:B------:R-:W0:Y:S01]  /*10140*/  LDCU UR6, c[0x0][0x39c] ;  /* 0x00007380ff0677ac */ /* 0x000e220008000800 */
[C---:B------:R-:W-:Y:S01]  /*10150*/  LEA.HI.X.SX32 R5, R11.reuse, R3, 0x1, P1 ;  /* 0x000000030b057211 */ /* 0x040fe200008f0eff */
[----:B------:R-:W-:Y:S01]  /*10160*/  VIADD R11, R11, UR5 ;  /* 0x000000050b0b7c36 */ /* 0x000fe20008000000 */
[----:B-----5:R-:W-:-:S02]  /*10170*/  PRMT R7, R57, 0x9910, RZ ;  /* 0x0000991039077816 */ /* 0x020fc400000000ff */
[----:B-1----:R-:W-:Y:S01]  /*10180*/  ISETP.LT.AND P1, PT, R10, UR7, !P0 ;  /* 0x000000070a007c0c */ /* 0x002fe2000c721270 */
[----:B------:R1:W-:Y:S01]  /*10190*/  @P3 STG.E.U8 desc[UR26][R4.64], R57 ;  /* 0x0000003904003986 */ /* 0x0003e2000c10111a */
[-C--:B------:R-:W-:Y:S01]  /*101a0*/  IADD3 R6, P3, PT, R11, R2.reuse, RZ ;  /* 0x000000020b067210 */ /* 0x080fe20007f7e0ff */
[----:B---3--:R-:W-:Y:S01]  /*101b0*/  IMAD.MOV.U32 R8, RZ, RZ, R7 ;  /* 0x000000ffff087224 */ /* 0x008fe200078e0007 */
[----:B------:R-:W-:Y:S01]  /*101c0*/  PRMT R13, R59, 0x9910, RZ ;  /* 0x000099103b0d7816 */ /* 0x000fe200000000ff */
[C---:B------:R-:W-:Y:S01]  /*101d0*/  VIADD R10, R11.reuse, UR5 ;  /* 0x000000050b0a7c36 */ /* 0x040fe20008000000 */
[----:B------:R-:W-:Y:S01]  /*101e0*/  LEA.HI.X.SX32 R7, R11, R3, 0x1, P3 ;  /* 0x000000030b077211 */ /* 0x000fe200018f0eff */
[----:B------:R-:W3:Y:S01]  /*101f0*/  LDCU UR7, c[0x0][0x39c] ;  /* 0x00007380ff0777ac */ /* 0x000ee20008000800 */
[----:B------:R-:W-:Y:S02]  /*10200*/  SHF.R.S32.HI R11, RZ, 0x8, R8 ;  /* 0x00000008ff0b7819 */ /* 0x000fe40000011408 */
[----:B------:R-:W-:-:S02]  /*10210*/  IADD3 R8, P3, PT, R10, R2, RZ ;  /* 0x000000020a087210 */ /* 0x000fc40007f7e0ff */
[----:B------:R-:W-:Y:S01]  /*10220*/  SHF.R.S32.HI R13, RZ, 0x8, R13 ;  /* 0x00000008ff0d7819 */ /* 0x000fe2000001140d */
[----:B------:R5:W-:Y:S01]  /*10230*/  @P6 STG.E.U8 desc[UR26][R6.64], R11 ;  /* 0x0000000b06006986 */ /* 0x000be2000c10111a */
[C---:B------:R-:W-:Y:S01]  /*10240*/  LEA.HI.X.SX32 R9, R10.reuse, R3, 0x1, P3 ;  /* 0x000000030a097211 */ /* 0x040fe200018f0eff */
[----:B------:R-:W-:Y:S01]  /*10250*/  VIADD R10, R10, UR5 ;  /* 0x000000050a0a7c36 */ /* 0x000fe20008000000 */
[----:B--2---:R-:W-:Y:S01]  /*10260*/  ISETP.LT.AND P3, PT, R12, UR4, !P0 ;  /* 0x000000040c007c0c */ /* 0x004fe2000c761270 */
[----:B------:R-:W2:Y:S01]  /*10270*/  LDCU UR4, c[0x0][0x39c] ;  /* 0x00007380ff0477ac */ /* 0x000ea20008000800 */
[----:B------:R-:W-:Y:S01]  /*10280*/  VIADD R12, R0, 0x3b ;  /* 0x0000003b000c7836 */ /* 0x000fe20000000000 */
[----:B------:R3:W-:Y:S01]  /*10290*/  @P4 STG.E.U8 desc[UR26][R8.64], R59 ;  /* 0x0000003b08004986 */ /* 0x0007e2000c10111a */
[----:B-1----:R-:W-:-:S04]  /*102a0*/  IADD3 R4, P4, PT, R10, R2, RZ ;  /* 0x000000020a047210 */ /* 0x002fc80007f9e0ff */
[CC--:B------:R-:W-:Y:S01]  /*102b0*/  LEA.HI.X.SX32 R5, R10.reuse, R3.reuse, 0x1, P4 ;  /* 0x000000030a057211 */ /* 0x0c0fe200020f0eff */
[----:B------:R-:W-:Y:S01]  /*102c0*/  VIADD R10, R10, UR5 ;  /* 0x000000050a0a7c36 */ /* 0x000fe20008000000 */
[----:B0-----:R-:W-:Y:S01]  /*102d0*/  ISETP.LT.AND P4, PT, R12, UR6, !P0 ;  /* 0x000000060c007c0c */ /* 0x001fe2000c781270 */
[----:B------:R-:W0:Y:S01]  /*102e0*/  LDCU UR6, c[0x0][0x39c] ;  /* 0x00007380ff0677ac */ /* 0x000e220008000800 */
[----:B------:R-:W-:Y:S01]  /*102f0*/  PRMT R12, R61, 0x9910, RZ ;  /* 0x000099103d0c7816 */ /* 0x000fe200000000ff */
[----:B------:R1:W-:Y:S01]  /*10300*/  @P2 STG.E.U8 desc[UR26][R4.64], R13 ;  /* 0x0000000d04002986 */ /* 0x0003e2000c10111a */
[-C--:B-----5:R-:W-:Y:S01]  /*10310*/  IADD3 R6, P2, PT, R10, R2.reuse, RZ ;  /* 0x000000020a067210 */ /* 0x0a0fe20007f5e0ff */
[----:B---3--:R-:W-:Y:S02]  /*10320*/  VIADD R8, R0, 0x3c ;  /* 0x0000003c00087836 */ /* 0x008fe40000000000 */
[C---:B------:R-:W-:Y:S01]  /*10330*/  VIADD R11, R10.reuse, UR5 ;  /* 0x000000050a0b7c36 */ /* 0x040fe20008000000 */
[-C--:B------:R-:W-:Y:S01]  /*10340*/  LEA.HI.X.SX32 R7, R10, R3.reuse, 0x1, P2 ;  /* 0x000000030a077211 */ /* 0x080fe200010f0eff */
[----:B------:R-:W-:Y:S01]  /*10350*/  VIADD R9, R0, 0x3d ;  /* 0x0000003d00097836 */ /* 0x000fe20000000000 */
[----:B--2---:R-:W-:Y:S01]  /*10360*/  ISETP.LT.AND P2, PT, R8, UR4, !P0 ;  /* 0x0000000408007c0c */ /* 0x004fe2000c741270 */
[----:B------:R-:W-:Y:S01]  /*10370*/  IMAD.MOV.U32 R10, RZ, RZ, R12 ;  /* 0x000000ffff0a7224 */ /* 0x000fe200078e000c */
[-C--:B------:R-:W-:Y:S01]  /*10380*/  IADD3 R8, P6, PT, R11, R2.reuse, RZ ;  /* 0x000000020b087210 */ /* 0x080fe20007fde0ff */
[----:B------:R2:W-:Y:S01]  /*10390*/  @P5 STG.E.U8 desc[UR26][R6.64], R61 ;  /* 0x0000003d06005986 */ /* 0x0005e2000c10111a */
[----:B------:R-:W-:Y:S01]  /*103a0*/  ISETP.LT.AND P5, PT, R9, UR7, !P0 ;  /* 0x0000000709007c0c */ /* 0x000fe2000c7a1270 */
[----:B------:R-:W3:Y:S01]  /*103b0*/  LDCU UR4, c[0x0][0x39c] ;  /* 0x00007380ff0477ac */ /* 0x000ee20008000800 */
[CC--:B------:R-:W-:Y:S01]  /*103c0*/  LEA.HI.X.SX32 R9, R11.reuse, R3.reuse, 0x1, P6 ;  /* 0x000000030b097211 */ /* 0x0c0fe200030f0eff */
[----:B------:R-:W-:Y:S01]  /*103d0*/  VIADD R11, R11, UR5 ;  /* 0x000000050b0b7c36 */ /* 0x000fe20008000000 */
[----:B-1----:R-:W-:Y:S01]  /*103e0*/  SHF.R.S32.HI R13, RZ, 0x8, R10 ;  /* 0x00000008ff0d7819 */ /* 0x002fe2000001140a */
[C---:B------:R-:W-:Y:S01]  /*103f0*/  VIADD R5, R0.reuse, 0x3e ;  /* 0x0000003e00057836 */ /* 0x040fe20000000000 */
[----:B------:R-:W1:Y:S01]  /*10400*/  LDCU UR7, c[0x0][0x39c] ;  /* 0x00007380ff0777ac */ /* 0x000e620008000800 */
[----:B------:R-:W-:Y:S01]  /*10410*/  PRMT R10, R63, 0x9910, RZ ;  /* 0x000099103f0a7816 */ /* 0x000fe200000000ff */
[C---:B------:R-:W-:Y:S01]  /*10420*/  VIADD R12, R0.reuse, 0x41 ;  /* 0x00000041000c7836 */ /* 0x040fe20000000000 */
[-C--:B------:R-:W-:Y:S01]  /*10430*/  IADD3 R4, P6, PT, R11, R2.reuse, RZ ;  /* 0x000000020b047210 */ /* 0x080fe20007fde0ff */
[----:B------:R5:W-:Y:S01]  /*10440*/  @P1 STG.E.U8 desc[UR26][R8.64], R13 ;  /* 0x0000000d08001986 */ /* 0x000be2000c10111a */
[----:B0-----:R-:W-:Y:S01]  /*10450*/  ISETP.LT.AND P1, PT, R5, UR6, !P0 ;  /* 0x0000000605007c0c */ /* 0x001fe2000c721270 */
[----:B--2---:R-:W-:Y:S01]  /*10460*/  VIADD R7, R0, 0x3f ;  /* 0x0000003f00077836 */ /* 0x004fe20000000000 */
[C---:B------:R-:W-:Y:S01]  /*10470*/  LEA.HI.X.SX32 R5, R11.reuse, R3, 0x1, P6 ;  /* 0x000000030b057211 */ /* 0x040fe200030f0eff */
[----:B------:R-:W-:Y:S01]  /*10480*/  VIADD R11, R11, UR5 ;  /* 0x000000050b0b7c36 */ /* 0x000fe20008000000 */
[----:B------:R-:W0:Y:S03]  /*10490*/  LDCU UR6, c[0x0][0x39c] ;  /* 0x00007380ff0677ac */ /* 0x000e260008000800 */
[----:B------:R2:W-:Y:S01]  /*104a0*/  @P3 STG.E.U8 desc[UR26][R4.64], R63 ;  /* 0x0000003f04003986 */ /* 0x0005e2000c10111a */
[----:B------:R-:W-:-:S02]  /*104b0*/  IADD3 R6, P6, PT, R11, R2, RZ ;  /* 0x000000020b067210 */ /* 0x000fc40007fde0ff */
[----:B---3--:R-:W-:Y:S01]  /*104c0*/  ISETP.LT.AND P3, PT, R7, UR4, !P0 ;  /* 0x0000000407007c0c */ /* 0x008fe2000c761270 */
[----:B-----5:R-:W-:Y:S01]  /*104d0*/  IMAD.MOV.U32 R8, RZ, RZ, R10 ;  /* 0x000000ffff087224 */ /* 0x020fe200078e000a */
[CC--:B------:R-:W-:Y:S01]  /*104e0*/  LEA.HI.X.SX32 R7, R11.reuse, R3.reuse, 0x1, P6 ;  /* 0x000000030b077211 */ /* 0x0c0fe200030f0eff */
[----:B------:R-:W-:Y:S01]  /*104f0*/  VIADD R10, R11, UR5 ;  /* 0x000000050b0a7c36 */ /* 0x000fe20008000000 */
[----:B------:R-:W3:Y:S01]  /*10500*/  LDCU UR4, c[0x0][0x39c] ;  /* 0x00007380ff0477ac */ /* 0x000ee20008000800 */
[----:B------:R-:W-:Y:S01]  /*10510*/  VIADD R9, R0, 0x40 ;  /* 0x0000004000097836 */ /* 0x000fe20000000000 */
[----:B------:R-:W-:Y:S02]  /*10520*/  SHF.R.S32.HI R11, RZ, 0x8, R8 ;  /* 0x00000008ff0b7819 */ /* 0x000fe40000011408 */
[C---:B------:R-:W-:Y:S02]  /*10530*/  IADD3 R8, P6, PT, R10.reuse, R2, RZ ;  /* 0x000000020a087210 */ /* 0x040fe40007fde0ff */
[----:B------:R-:W-:Y:S01]  /*10540*/  PRMT R13, R65, 0x9910, RZ ;  /* 0x00009910410d7816 */ /* 0x000fe200000000ff */
[----:B------:R5:W-:Y:S01]  /*10550*/  @P4 STG.E.U8 desc[UR26][R6.64], R11 ;  /* 0x0000000b06004986 */ /* 0x000be2000c10111a */
[----:B-1----:R-:W-:Y:S01]  /*10560*/  ISETP.LT.AND P4, PT, R9, UR7, !P0 ;  /* 0x0000000709007c0c */ /* 0x002fe2000c781270 */
[----:B------:R-:W1:Y:S01]  /*10570*/  LDCU UR7, c[0x0][0x39c] ;  /* 0x00007380ff0777ac */ /* 0x000e620008000800 */
[C---:B------:R-:W-:Y:S01]  /*10580*/  LEA.HI.X.SX32 R9, R10.reuse, R3, 0x1, P6 ;  /* 0x000000030a097211 */ /* 0x040fe200030f0eff */
[----:B------:R-:W-:Y:S01]  /*10590*/  VIADD R10, R10, UR5 ;  /* 0x000000050a0a7c36 */ /* 0x000fe20008000000 */
[----:B------:R-:W-:-:S02]  /*105a0*/  SHF.R.S32.HI R13, RZ, 0x8, R13 ;  /* 0x00000008ff0d7819 */ /* 0x000fc4000001140d */
[----:B0-----:R-:W-:Y:S01]  /*105b0*/  ISETP.LT.AND P6, PT, R12, UR6, !P0 ;  /* 0x000000060c007c0c */ /* 0x001fe2000c7c1270 */
[----:B------:R0:W-:Y:S01]  /*105c0*/  @P2 STG.E.U8 desc[UR26][R8.64], R65 ;  /* 0x0000004108002986 */ /* 0x0001e2000c10111a */
[C---:B--2---:R-:W-:Y:S01]  /*105d0*/  IADD3 R4, P2, PT, R10.reuse, R2, RZ ;  /* 0x000000020a047210 */ /* 0x044fe20007f5e0ff */
[----:B------:R-:W2:Y:S01]  /*105e0*/  LDCU UR6, c[0x0][0x39c] ;  /* 0x00007380ff0677ac */ /* 0x000ea20008000800 */
[----:B------:R-:W-:Y:S01]  /*105f0*/  PRMT R12, R67, 0x9910, RZ ;  /* 0x00009910430c7816 */ /* 0x000fe200000000ff */
[C---:B-----5:R-:W-:Y:S01]  /*10600*/  VIADD R11, R10.reuse, UR5 ;  /* 0x000000050a0b7c36 */ /* 0x060fe20008000000 */
[----:B------:R-:W-:Y:S01]  /*10610*/  LEA.HI.X.SX32 R5, R10, R3, 0x1, P2 ;  /* 0x000000030a057211 */ /* 0x000fe200010f0eff */
[----:B------:R-:W-:-:S03]  /*10620*/  VIADD R10, R0, 0x42 ;  /* 0x00000042000a7836 */ /* 0x000fc60000000000 */
[C---:B------:R-:W-:Y:S01]  /*10630*/  IADD3 R6, P2, PT, R11.reuse, R2, RZ ;  /* 0x000000020b067210 */ /* 0x040fe20007f5e0ff */
[----:B------:R5:W-:Y:S01]  /*10640*/  @P5 STG.E.U8 desc[UR26][R4.64], R13 ;  /* 0x0000000d04005986 */ /* 0x000be2000c10111a */
[----:B---3--:R-:W-:Y:S01]  /*10650*/  ISETP.LT.AND P5, PT, R10, UR4, !P0 ;  /* 0x000000040a007c0c */ /* 0x008fe2000c7a1270 */
[----:B------:R-:W3:Y:S01]  /*10660*/  LDCU UR4, c[0x0][0x39c] ;  /* 0x00007380ff0477ac */ /* 0x000ee20008000800 */
[C---:B------:R-:W-:Y:S01]  /*10670*/  LEA.HI.X.SX32 R7, R11.reuse, R3, 0x1, P2 ;  /* 0x000000030b077211 */ /* 0x040fe200010f0eff */
[----:B------:R-:W-:-:S04]  /*10680*/  VIADD R11, R11, UR5 ;  /* 0x000000050b0b7c36 */ /* 0x000fc80008000000 */
[----:B------:R1:W-:Y:S01]  /*10690*/  @P1 STG.E.U8 desc[UR26][R6.64], R67 ;  /* 0x0000004306001986 */ /* 0x0003e2000c10111a */
[CC--:B0-----:R-:W-:Y:S01]  /*106a0*/  IADD3 R8, P1, PT, R11.reuse, R2.reuse, RZ ;  /* 0x000000020b087210 */ /* 0x0c1fe20007f3e0ff */
[C---:B------:R-:W-:Y:S01]  /*106b0*/  VIADD R10, R11.reuse, UR5 ;  /* 0x000000050b0a7c36 */ /* 0x040fe20008000000 */
[----:B--2---:R-:W-:Y:S01]  /*106c0*/  ISETP.LT.AND P2, PT, R14, UR6, !P0 ;  /* 0x000000060e007c0c */ /* 0x004fe2000c741270 */
[C---:B-----5:R-:W-:Y:S01]  /*106d0*/  VIADD R5, R0.reuse, 0x44 ;  /* 0x0000004400057836 */ /* 0x060fe20000000000 */
[-C--:B------:R-:W-:Y:S01]  /*106e0*/  LEA.HI.X.SX32 R9, R11, R3.reuse, 0x1, P1 ;  /* 0x000000030b097211 */ /* 0x080fe200008f0eff */
[----:B------:R-:W0:Y:S01]  /*106f0*/  LDCU UR6, c[0x0][0x39c] ;  /* 0x00007380ff0677ac */ /* 0x000e220008000800 */
[----:B------:R-:W-:Y:S01]  /*10700*/  SHF.R.S32.HI R11, RZ, 0x8, R12 ;  /* 0x00000008ff0b7819 */ /* 0x000fe2000001140c */
[----:B------:R-:W-:Y:S01]  /*10710*/  VIADD R12, R0, 0x48 ;  /* 0x00000048000c7836 */ /* 0x000fe20000000000 */
[-C--:B------:R-:W-:Y:S01]  /*10720*/  IADD3 R4, P1, PT, R10, R2.reuse, RZ ;  /* 0x000000020a047210 */ /* 0x080fe20007f3e0ff */
[C---:B------:R-:W-:Y:S01]  /*10730*/  VIADD R14, R0.reuse, 0x55 ;  /* 0x00000055000e7836 */ /* 0x040fe20000000000 */
[----:B------:R-:W-:Y:S01]  /*10740*/  PRMT R13, R69, 0x9910, RZ ;  /* 0x00009910450d7816 */ /* 0x000fe200000000ff */
[----:B-1----:R-:W-:Y:S01]  /*10750*/  VIADD R6, R0, 0x45 ;  /* 0x0000004500067836 */ /* 0x002fe20000000000 */
[----:B------:R1:W-:Y:S01]  /*10760*/  @P3 STG.E.U8 desc[UR26][R8.64], R11 ;  /* 0x0000000b08003986 */ /* 0x0003e2000c10111a */
[----:B------:R-:W-:Y:S01]  /*10770*/  ISETP.LT.AND P3, PT, R5, UR7, !P0 ;  /* 0x0000000705007c0c */ /* 0x000fe2000c761270 */
[----:B------:R-:W2:Y:S01]  /*10780*/  LDCU UR7, c[0x0][0x39c] ;  /* 0x00007380ff0777ac */ /* 0x000ea20008000800 */
[C---:B------:R-:W-:Y:S01]  /*10790*/  LEA.HI.X.SX32 R5, R10.reuse, R3, 0x1, P1 ;  /* 0x000000030a057211 */ /* 0x040fe200008f0eff */
[----:B------:R-:W-:Y:S01]  /*107a0*/  VIADD R10, R10, UR5 ;  /* 0x000000050a0a7c36 */ /* 0x000fe20008000000 */
[----:B---3--:R-:W-:Y:S01]  /*107b0*/  ISETP.LT.AND P1, PT, R6, UR4, !P0 ;  /* 0x0000000406007c0c */ /* 0x008fe2000c721270 */
[----:B------:R-:W3:Y:S01]  /*107c0*/  LDCU UR4, c[0x0][0x39c] ;  /* 0x00007380ff0477ac */ /* 0x000ee20008000800 */
[----:B------:R-:W-:Y:S01]  /*107d0*/  SHF.R.S32.HI R13, RZ, 0x8, R13 ;  /* 0x00000008ff0d7819 */ /* 0x000fe2000001140d */
[----:B------:R5:W-:Y:S01]  /*107e0*/  @P4 STG.E.U8 desc[UR26][R4.64], R69 ;  /* 0x0000004504004986 */ /* 0x000be2000c10111a */
[C---:B------:R-:W-:Y:S01]  /*107f0*/  IADD3 R6, P4, PT, R10.reuse, R2, RZ ;  /* 0x000000020a067210 */ /* 0x040fe20007f9e0ff */
[----:B-1----:R-:W-:-:S03]  /*10800*/  VIADD R11, R10, UR5 ;  /* 0x000000050a0b7c36 */ /* 0x002fc60008000000 */
[-C--:B------:R-:W-:Y:S02]  /*10810*/  LEA.HI.X.SX32 R7, R10, R3.reuse, 0x1, P4 ;  /* 0x000000030a077211 */ /* 0x080fe400020f0eff */
[----:B------:R-:W-:Y:S02]  /*10820*/  PRMT R10, R71, 0x9910, RZ ;  /* 0x00009910470a7816 */ /* 0x000fe400000000ff */
[CC--:B------:R-:W-:Y:S01]  /*10830*/  IADD3 R8, P4, PT, R11.reuse, R2.reuse, RZ ;  /* 0x000000020b087210 */ /* 0x0c0fe20007f9e0ff */
[----:B------:R1:W-:Y:S01]  /*10840*/  @P6 STG.E.U8 desc[UR26][R6.64], R13 ;  /* 0x0000000d06006986 */ /* 0x0003e2000c10111a */
[C---:B-----5:R-:W-:Y:S02]  /*10850*/  VIADD R4, R0.reuse, 0x46 ;  /* 0x0000004600047836 */ /* 0x060fe40000000000 */
[C---:B------:R-:W-:Y:S01]  /*10860*/  LEA.HI.X.SX32 R9, R11.reuse, R3, 0x1, P4 ;  /* 0x000000030b097211 */ /* 0x040fe200020f0eff */
[----:B------:R-:W-:Y:S02]  /*10870*/  VIADD R11, R11, UR5 ;  /* 0x000000050b0b7c36 */ /* 0x000fe40008000000 */
[----:B------:R-:W-:Y:S01]  /*10880*/  VIADD R5, R0, 0x47 ;  /* 0x0000004700057836 */ /* 0x000fe20000000000 */
[----:B---3--:R-:W-:Y:S01]  /*10890*/  ISETP.LT.AND P4, PT, R4, UR4, !P0 ;  /* 0x0000000404007c0c */ /* 0x008fe2000c781270 */
[----:B------:R3:W-:Y:S01]  /*108a0*/  @P5 STG.E.U8 desc[UR26][R8.64], R71 ;  /* 0x0000004708005986 */ /* 0x0007e2000c10111a */
[----:B------:R-:W-:Y:S01]  /*108b0*/  IADD3 R4, P5, PT, R11, R2, RZ ;  /* 0x000000020b047210 */ /* 0x000fe20007fbe0ff */
[----:B------:R-:W5:Y:S01]  /*108c0*/  LDCU UR4, c[0x0][0x39c] ;  /* 0x00007380ff0477ac */ /* 0x000f620008000800 */
[----:B0-----:R-:W-:-:S02]  /*108d0*/  ISETP.LT.AND P6, PT, R5, UR6, !P0 ;  /* 0x0000000605007c0c */ /* 0x001fc4000c7c1270 */
[CC--:B------:R-:W-:Y:S01]  /*108e0*/  LEA.HI.X.SX32 R5, R11.reuse, R3.reuse, 0x1, P5 ;  /* 0x000000030b057211 */ /* 0x0c0fe200028f0eff */
[----:B------:R-:W-:Y:S01]  /*108f0*/  VIADD R11, R11, UR5 ;  /* 0x000000050b0b7c36 */ /* 0x000fe20008000000 */
[----:B-1----:R-:W-:Y:S01]  /*10900*/  SHF.R.S32.HI R13, RZ, 0x8, R10 ;  /* 0x00000008ff0d7819 */ /* 0x002fe2000001140a */
[----:B------:R-:W0:Y:S01]  /*10910*/  LDCU UR6, c[0x0][0x39c] ;  /* 0x00007380ff0677ac */ /* 0x000e220008000800 */
[----:B--2---:R-:W-:Y:S01]  /*10920*/  ISETP.LT.AND P5, PT, R12, UR7, !P0 ;  /* 0x000000070c007c0c */ /* 0x004fe2000c7a1270 */
[C---:B------:R-:W-:Y:S02]  /*10930*/  VIADD R10, R11.reuse, UR5 ;  /* 0x000000050b0a7c36 */ /* 0x040fe40008000000 */
[----:B------:R1:W-:Y:S01]  /*10940*/  @P2 STG.E.U8 desc[UR26][R4.64], R13 ;  /* 0x0000000d04002986 */ /* 0x0003e2000c10111a */
[----:B------:R-:W-:Y:S01]  /*10950*/  IADD3 R6, P2, PT, R11, R2, RZ ;  /* 0x000000020b067210 */ /* 0x000fe20007f5e0ff */
[----:B------:R-:W-:Y:S01]  /*10960*/  VIADD R12, R0, 0x49 ;  /* 0x00000049000c7836 */ /* 0x000fe20000000000 */
[----:B---3--:R-:W-:Y:S01]  /*10970*/  PRMT R9, R73, 0x9910, RZ ;  /* 0x0000991049097816 */ /* 0x008fe200000000ff */
[----:B------:R-:W2:Y:S01]  /*10980*/  LDCU UR7, c[0x0][0x39c] ;  /* 0x00007380ff0777ac */ /* 0x000ea20008000800 */
[----:B------:R-:W-:-:S02]  /*10990*/  LEA.HI.X.SX32 R7, R11, R3, 0x1, P2 ;  /* 0x000000030b077211 */ /* 0x000fc400010f0eff */
[CC--:B------:R-:W-:Y:S01]  /*109a0*/  IADD3 R8, P2, PT, R10.reuse, R2.reuse, RZ ;  /* 0x000000020a087210 */ /* 0x0c0fe20007f5e0ff */
[----:B------:R-:W-:Y:S02]  /*109b0*/  IMAD.MOV.U32 R11, RZ, RZ, R9 ;  /* 0x000000ffff0b7224 */ /* 0x000fe400078e0009 */
[----:B------:R3:W-:Y:S01]  /*109c0*/  @P3 STG.E.U8 desc[UR26][R6.64], R73 ;  /* 0x0000004906003986 */ /* 0x0007e2000c10111a */
[CC--:B------:R-:W-:Y:S01]  /*109d0*/  LEA.HI.X.SX32 R9, R10.reuse, R3.reuse, 0x1, P2 ;  /* 0x000000030a097211 */ /* 0x0c0fe200010f0eff */
[----:B------:R-:W-:Y:S01]  /*109e0*/  VIADD R10, R10, UR5 ;  /* 0x000000050a0a7c36 */ /* 0x000fe20008000000 */
[----:B------:R-:W-:Y:S01]  /*109f0*/  SHF.R.S32.HI R11, RZ, 0x8, R11 ;  /* 0x00000008ff0b7819 */ /* 0x000fe2000001140b */
[----:B-1----:R-:W-:Y:S01]  /*10a00*/  VIADD R5, R0, 0x4a ;  /* 0x0000004a00057836 */ /* 0x002fe20000000000 */
[----:B-----5:R-:W-:Y:S01]  /*10a10*/  ISETP.LT.AND P2, PT, R12, UR4, !P0 ;  /* 0x000000040c007c0c */ /* 0x020fe2000c741270 */
[----:B------:R-:W1:Y:S01]  /*10a20*/  LDCU UR4, c[0x0][0x39c] ;  /* 0x00007380ff0477ac */ /* 0x000e620008000800 */
[----:B------:R-:W-:Y:S01]  /*10a30*/  PRMT R13, R75, 0x9910, RZ ;  /* 0x000099104b0d7816 */ /* 0x000fe200000000ff */
[----:B------:R5:W-:Y:S01]  /*10a40*/  @P1 STG.E.U8 desc[UR26][R8.64], R11 ;  /* 0x0000000b08001986 */ /* 0x000be2000c10111a */
[----:B------:R-:W-:Y:S01]  /*10a50*/  IADD3 R4, P1, PT, R10, R2, RZ ;  /* 0x000000020a047210 */ /* 0x000fe20007f3e0ff */
[----:B------:R-:W-:Y:S01]  /*10a60*/  VIADD R12, R0, 0x4b ;  /* 0x0000004b000c7836 */ /* 0x000fe20000000000 */
[----:B0-----:R-:W-:Y:S01]  /*10a70*/  ISETP.LT.AND P3, PT, R5, UR6, !P0 ;  /* 0x0000000605007c0c */ /* 0x001fe2000c761270 */
[----:B------:R-:W0:Y:S01]  /*10a80*/  LDCU UR6, c[0x0][0x39c] ;  /* 0x00007380ff0677ac */ /* 0x000e220008000800 */
[C---:B------:R-:W-:Y:S01]  /*10a90*/  LEA.HI.X.SX32 R5, R10.reuse, R3, 0x1, P1 ;  /* 0x000000030a057211 */ /* 0x040fe200008f0eff */
[----:B------:R-:W-:Y:S01]  /*10aa0*/  VIADD R10, R10, UR5 ;  /* 0x000000050a0a7c36 */ /* 0x000fe20008000000 */
[----:B------:R-:W-:-:S02]  /*10ab0*/  SHF.R.S32.HI R13, RZ, 0x8, R13 ;  /* 0x00000008ff0d7819 */ /* 0x000fc4000001140d */
[----:B--2---:R-:W-:Y:S01]  /*10ac0*/  ISETP.LT.AND P1, PT, R12, UR7, !P0 ;  /* 0x000000070c007c0c */ /* 0x004fe2000c721270 */
[----:B------:R2:W-:Y:S01]  /*10ad0*/  @P4 STG.E.U8 desc[UR26][R4.64], R75 ;  /* 0x0000004b04004986 */ /* 0x0005e2000c10111a */
[CC--:B---3--:R-:W-:Y:S01]  /*10ae0*/  IADD3 R6, P4, PT, R10.reuse, R2.reuse, RZ ;  /* 0x000000020a067210 */ /* 0x0c8fe20007f9e0ff */
[----:B-----5:R-:W-:Y:S01]  /*10af0*/  VIADD R11, R10, UR5 ;  /* 0x000000050a0b7c36 */ /* 0x020fe20008000000 */
[----:B------:R-:W3:Y:S01]  /*10b00*/  LDCU UR7, c[0x0][0x39c] ;  /* 0x00007380ff0777ac */ /* 0x000ee20008000800 */
[----:B------:R-:W-:Y:S01]  /*10b10*/  VIADD R12, R0, 0x4d ;  /* 0x0000004d000c7836 */ /* 0x000fe20000000000 */
[----:B------:R-:W-:Y:S01]  /*10b20*/  LEA.HI.X.SX32 R7, R10, R3, 0x1, P4 ;  /* 0x000000030a077211 */ /* 0x000fe200020f0eff */
[----:B------:R-:W-:Y:S01]  /*10b30*/  VIADD R10, R0, 0x4c ;  /* 0x0000004c000a7836 */ /* 0x000fe20000000000 */
[----:B------:R-:W-:-:S03]  /*10b40*/  IADD3 R8, P4, PT, R11, R2, RZ ;  /* 0x000000020b087210 */ /* 0x000fc60007f9e0ff */
[----:B------:R5:W-:Y:S01]  /*10b50*/  @P6 STG.E.U8 desc[UR26][R6.64], R13 ;  /* 0x0000000d06006986 */ /* 0x000be2000c10111a */
[C---:B------:R-:W-:Y:S01]  /*10b60*/  LEA.HI.X.SX32 R9, R11.reuse, R3, 0x1, P4 ;  /* 0x000000030b097211 */ /* 0x040fe200020f0eff */
[----:B------:R-:W-:Y:S01]  /*10b70*/  VIADD R11, R11, UR5 ;  /* 0x000000050b0b7c36 */ /* 0x000fe20008000000 */
[----:B-1----:R-:W-:Y:S01]  /*10b80*/  ISETP.LT.AND P4, PT, R10, UR4, !P0 ;  /* 0x000000040a007c0c */ /* 0x002fe2000c781270 */
[----:B------:R-:W1:Y:S01]  /*10b90*/  LDCU UR4, c[0x0][0x39c] ;  /* 0x00007380ff0477ac */ /* 0x000e620008000800 */
[----:B------:R-:W-:Y:S01]  /*10ba0*/  PRMT R10, R77, 0x9910, RZ ;  /* 0x000099104d0a7816 */ /* 0x000fe200000000ff */
[----:B------:R3:W-:Y:S01]  /*10bb0*/  @P5 STG.E.U8 desc[UR26][R8.64], R77 ;  /* 0x0000004d08005986 */ /* 0x0007e2000c10111a */
[----:B--2---:R-:W-:-:S04]  /*10bc0*/  IADD3 R4, P5, PT, R11, R2, RZ ;  /* 0x000000020b047210 */ /* 0x004fc80007fbe0ff */
[CC--:B------:R-:W-:Y:S01]  /*10bd0*/  LEA.HI.X.SX32 R5, R11.reuse, R3.reuse, 0x1, P5 ;  /* 0x000000030b057211 */ /* 0x0c0fe200028f0eff */
[----:B------:R-:W-:Y:S01]  /*10be0*/  VIADD R11, R11, UR5 ;  /* 0x000000050b0b7c36 */ /* 0x000fe20008000000 */
[----:B-----5:R-:W-:Y:S02]  /*10bf0*/  SHF.R.S32.HI R13, RZ, 0x8, R10 ;  /* 0x00000008ff0d7819 */ /* 0x020fe4000001140a */
[----:B0-----:R-:W-:Y:S01]  /*10c00*/  ISETP.LT.AND P5, PT, R12, UR6, !P0 ;  /* 0x000000060c007c0c */ /* 0x001fe2000c7a1270 */
[----:B------:R-:W0:Y:S01]  /*10c10*/  LDCU UR6, c[0x0][0x39c] ;  /* 0x00007380ff0677ac */ /* 0x000e220008000800 */
[C---:B------:R-:W-:Y:S01]  /*10c20*/  VIADD R10, R11.reuse, UR5 ;  /* 0x000000050b0a7c36 */ /* 0x040fe20008000000 */
[----:B------:R2:W-:Y:S01]  /*10c30*/  @P2 STG.E.U8 desc[UR26][R4.64], R13 ;  /* 0x0000000d04002986 */ /* 0x0005e2000c10111a */
[----:B------:R-:W-:Y:S01]  /*10c40*/  IADD3 R6, P2, PT, R11, R2, RZ ;  /* 0x000000020b067210 */ /* 0x000fe20007f5e0ff */
[C---:B---3--:R-:W-:Y:S01]  /*10c50*/  VIADD R8, R0.reuse, 0x4e ;  /* 0x0000004e00087836 */ /* 0x048fe20000000000 */
[----:B------:R-:W-:Y:S01]  /*10c60*/  PRMT R12, R79, 0x9910, RZ ;  /* 0x000099104f0c7816 */ /* 0x000fe200000000ff */
[----:B------:R-:W-:Y:S01]  /*10c70*/  VIADD R9, R0, 0x4f ;  /* 0x0000004f00097836 */ /* 0x000fe20000000000 */
[----:B------:R-:W-:-:S02]  /*10c80*/  LEA.HI.X.SX32 R7, R11, R3, 0x1, P2 ;  /* 0x000000030b077211 */ /* 0x000fc400010f0eff */
[----:B-1----:R-:W-:Y:S01]  /*10c90*/  ISETP.LT.AND P2, PT, R8, UR4, !P0 ;  /* 0x0000000408007c0c */ /* 0x002fe2000c741270 */
        /* <DEDUP_REMOVED lines=13> */
[----:B0-----:R-:W-:Y:S01]  /*10d70*/  ISETP.LT.AND P1, PT, R5, UR6, !P0 ;  /* 0x0000000605007c0c */ /* 0x001fe2000c721270 */
[----:B-1----:R-:W-:Y:S01]  /*10d80*/  VIADD R7, R0, 0x51 ;  /* 0x0000005100077836 */ /* 0x002fe20000000000 */
        /* <DEDUP_REMOVED lines=178> */
[CC--:B------:R-:W-:Y:S01]  /*118b0*/  IADD3 R6, P2, PT, R11.reuse, R2.reuse, RZ ;  /* 0x000000020b067210 */ /* 0x0c0fe20007f5e0ff */
[----:B------:R5:W-:Y:S03]  /*118c0*/  @P4 STG.E.U8 desc[UR26][R4.64], R13 ;  /* 0x0000000d04004986 */ /* 0x000be6000c10111a */
[C---:B------:R-:W-:Y:S01]  /*118d0*/  LEA.HI.X.SX32 R7, R11.reuse, R3, 0x1, P2 ;  /* 0x000000030b077211 */ /* 0x040fe200010f0eff */
[----:B------:R-:W-:Y:S01]  /*118e0*/  VIADD R11, R11, UR5 ;  /* 0x000000050b0b7c36 */ /* 0x000fe20008000000 */
[----:B---3--:R-:W-:Y:S01]  /*118f0*/  ISETP.LT.AND P2, PT, R10, UR4, !P0 ;  /* 0x000000040a007c0c */ /* 0x008fe2000c741270 */
[----:B------:R-:W3:Y:S02]  /*11900*/  LDCU UR4, c[0x0][0x39c] ;  /* 0x00007380ff0477ac */ /* 0x000ee40008000800 */
[----:B------:R1:W-:Y:S01]  /*11910*/  @P1 STG.E.U8 desc[UR26][R6.64], R103 ;  /* 0x0000006706001986 */ /* 0x0003e2000c10111a */
[C---:B0-----:R-:W-:Y:S01]  /*11920*/  IADD3 R8, P1, PT, R11.reuse, R2, RZ ;  /* 0x000000020b087210 */ /* 0x041fe20007f3e0ff */
[----:B------:R-:W-:-:S02]  /*11930*/  VIADD R10, R11, UR5 ;  /* 0x000000050b0a7c36 */ /* 0x000fc40008000000 */
[C---:B-----5:R-:W-:Y:S01]  /*11940*/  VIADD R5, R0.reuse, 0x68 ;  /* 0x0000006800057836 */ /* 0x060fe20000000000 */
[-C--:B------:R-:W-:Y:S02]  /*11950*/  LEA.HI.X.SX32 R9, R11, R3.reuse, 0x1, P1 ;  /* 0x000000030b097211 */ /* 0x080fe400008f0eff */
[----:B------:R-:W-:Y:S01]  /*11960*/  SHF.R.S32.HI R11, RZ, 0x8, R12 ;  /* 0x00000008ff0b7819 */ /* 0x000fe2000001140c */
[----:B------:R-:W-:Y:S01]  /*11970*/  VIADD R12, R0, 0x6c ;  /* 0x0000006c000c7836 */ /* 0x000fe20000000000 */
[-C--:B------:R-:W-:Y:S02]  /*11980*/  IADD3 R4, P4, PT, R10, R2.reuse, RZ ;  /* 0x000000020a047210 */ /* 0x080fe40007f9e0ff */
[----:B--2---:R-:W-:Y:S01]  /*11990*/  ISETP.LT.AND P1, PT, R14, UR6, !P0 ;  /* 0x000000060e007c0c */ /* 0x004fe2000c721270 */
[----:B-1----:R-:W-:Y:S01]  /*119a0*/  VIADD R6, R0, 0x69 ;  /* 0x0000006900067836 */ /* 0x002fe20000000000 */
[----:B------:R0:W-:Y:S01]  /*119b0*/  @P6 STG.E.U8 desc[UR26][R8.64], R11 ;  /* 0x0000000b08006986 */ /* 0x0001e2000c10111a */
[----:B------:R-:W-:Y:S01]  /*119c0*/  ISETP.LT.AND P6, PT, R5, UR7, !P0 ;  /* 0x0000000705007c0c */ /* 0x000fe2000c7c1270 */
[----:B------:R-:W1:Y:S01]  /*119d0*/  LDCU UR6, c[0x0][0x39c] ;  /* 0x00007380ff0677ac */ /* 0x000e620008000800 */
[CC--:B------:R-:W-:Y:S01]  /*119e0*/  LEA.HI.X.SX32 R5, R10.reuse, R3.reuse, 0x1, P4 ;  /* 0x000000030a057211 */ /* 0x0c0fe200020f0eff */
[----:B------:R-:W-:Y:S01]  /*119f0*/  VIADD R10, R10, UR5 ;  /* 0x000000050a0a7c36 */ /* 0x000fe20008000000 */
[----:B---3--:R-:W-:Y:S01]  /*11a00*/  ISETP.LT.AND P4, PT, R6, UR4, !P0 ;  /* 0x0000000406007c0c */ /* 0x008fe2000c781270 */
[----:B------:R-:W2:Y:S01]  /*11a10*/  LDCU UR4, c[0x0][0x39c] ;  /* 0x00007380ff0477ac */ /* 0x000ea20008000800 */
[----:B------:R-:W-:Y:S01]  /*11a20*/  PRMT R13, R105, 0x9910, RZ ;  /* 0x00009910690d7816 */ /* 0x000fe200000000ff */
[----:B------:R3:W-:Y:S01]  /*11a30*/  @P3 STG.E.U8 desc[UR26][R4.64], R105 ;  /* 0x0000006904003986 */ /* 0x0007e2000c10111a */
[C---:B------:R-:W-:Y:S01]  /*11a40*/  IADD3 R6, P3, PT, R10.reuse, R2, RZ ;  /* 0x000000020a067210 */ /* 0x040fe20007f7e0ff */
[----:B------:R-:W5:Y:S01]  /*11a50*/  LDCU UR7, c[0x0][0x39c] ;  /* 0x00007380ff0777ac */ /* 0x000f620008000800 */
[----:B------:R-:W-:Y:S01]  /*11a60*/  SHF.R.S32.HI R13, RZ, 0x8, R13 ;  /* 0x00000008ff0d7819 */ /* 0x000fe2000001140d */
[C---:B0-----:R-:W-:Y:S01]  /*11a70*/  VIADD R11, R10.reuse, UR5 ;  /* 0x000000050a0b7c36 */ /* 0x041fe20008000000 */
[----:B------:R-:W-:Y:S01]  /*11a80*/  LEA.HI.X.SX32 R7, R10, R3, 0x1, P3 ;  /* 0x000000030a077211 */ /* 0x000fe200018f0eff */
[----:B------:R-:W-:Y:S01]  /*11a90*/  VIADD R14, R0, 0x79 ;  /* 0x00000079000e7836 */ /* 0x000fe20000000000 */
[----:B------:R-:W-:-:S02]  /*11aa0*/  PRMT R10, R107, 0x9910, RZ ;  /* 0x000099106b0a7816 */ /* 0x000fc400000000ff */
[CC--:B------:R-:W-:Y:S01]  /*11ab0*/  IADD3 R8, P3, PT, R11.reuse, R2.reuse, RZ ;  /* 0x000000020b087210 */ /* 0x0c0fe20007f7e0ff */
[----:B------:R0:W-:Y:S01]  /*11ac0*/  @P5 STG.E.U8 desc[UR26][R6.64], R13 ;  /* 0x0000000d06005986 */ /* 0x0001e2000c10111a */
[C---:B---3--:R-:W-:Y:S02]  /*11ad0*/  VIADD R4, R0.reuse, 0x6a ;  /* 0x0000006a00047836 */ /* 0x048fe40000000000 */
[C---:B------:R-:W-:Y:S01]  /*11ae0*/  LEA.HI.X.SX32 R9, R11.reuse, R3, 0x1, P3 ;  /* 0x000000030b097211 */ /* 0x040fe200018f0eff */
[----:B------:R-:W-:Y:S02]  /*11af0*/  VIADD R11, R11, UR5 ;  /* 0x000000050b0b7c36 */ /* 0x000fe40008000000 */
[----:B------:R-:W-:Y:S01]  /*11b00*/  VIADD R5, R0, 0x6b ;  /* 0x0000006b00057836 */ /* 0x000fe20000000000 */
[----:B--2---:R-:W-:Y:S01]  /*11b10*/  ISETP.LT.AND P3, PT, R4, UR4, !P0 ;  /* 0x0000000404007c0c */ /* 0x004fe2000c761270 */
[----:B------:R2:W-:Y:S01]  /*11b20*/  @P2 STG.E.U8 desc[UR26][R8.64], R107 ;  /* 0x0000006b08002986 */ /* 0x0005e2000c10111a */
[----:B------:R-:W-:Y:S01]  /*11b30*/  IADD3 R4, P2, PT, R11, R2, RZ ;  /* 0x000000020b047210 */ /* 0x000fe20007f5e0ff */
[----:B------:R-:W3:Y:S01]  /*11b40*/  LDCU UR4, c[0x0][0x39c] ;  /* 0x00007380ff0477ac */ /* 0x000ee20008000800 */
[----:B-1----:R-:W-:-:S02]  /*11b50*/  ISETP.LT.AND P5, PT, R5, UR6, !P0 ;  /* 0x0000000605007c0c */ /* 0x002fc4000c7a1270 */
[CC--:B------:R-:W-:Y:S01]  /*11b60*/  LEA.HI.X.SX32 R5, R11.reuse, R3.reuse, 0x1, P2 ;  /* 0x000000030b057211 */ /* 0x0c0fe200010f0eff */
[----:B------:R-:W-:Y:S01]  /*11b70*/  VIADD R11, R11, UR5 ;  /* 0x000000050b0b7c36 */ /* 0x000fe20008000000 */
[----:B0-----:R-:W-:Y:S01]  /*11b80*/  SHF.R.S32.HI R13, RZ, 0x8, R10 ;  /* 0x00000008ff0d7819 */ /* 0x001fe2000001140a */
[----:B------:R-:W0:Y:S01]  /*11b90*/  LDCU UR6, c[0x0][0x39c] ;  /* 0x00007380ff0677ac */ /* 0x000e220008000800 */
[----:B-----5:R-:W-:Y:S01]  /*11ba0*/  ISETP.LT.AND P2, PT, R12, UR7, !P0 ;  /* 0x000000070c007c0c */ /* 0x020fe2000c741270 */
[C---:B------:R-:W-:Y:S02]  /*11bb0*/  VIADD R10, R11.reuse, UR5 ;  /* 0x000000050b0a7c36 */ /* 0x040fe40008000000 */
[----:B------:R1:W-:Y:S01]  /*11bc0*/  @P1 STG.E.U8 desc[UR26][R4.64], R13 ;  /* 0x0000000d04001986 */ /* 0x0003e2000c10111a */
[----:B------:R-:W-:Y:S01]  /*11bd0*/  IADD3 R6, P1, PT, R11, R2, RZ ;  /* 0x000000020b067210 */ /* 0x000fe20007f3e0ff */
[----:B------:R-:W-:Y:S01]  /*11be0*/  VIADD R12, R0, 0x6d ;  /* 0x0000006d000c7836 */ /* 0x000fe20000000000 */
[----:B--2---:R-:W-:Y:S01]  /*11bf0*/  PRMT R9, R109, 0x9910, RZ ;  /* 0x000099106d097816 */ /* 0x004fe200000000ff */
        /* <DEDUP_REMOVED lines=9> */
[----:B---3--:R-:W-:Y:S01]  /*11c90*/  ISETP.LT.AND P1, PT, R12, UR4, !P0 ;  /* 0x000000040c007c0c */ /* 0x008fe2000c721270 */
        /* <DEDUP_REMOVED lines=12> */
[CC--:B-----5:R-:W-:Y:S01]  /*11d60*/  IADD3 R6, P3, PT, R10.reuse, R2.reuse, RZ ;  /* 0x000000020a067210 */ /* 0x0e0fe20007f7e0ff */
[----:B---3--:R-:W-:Y:S01]  /*11d70*/  VIADD R11, R10, UR5 ;  /* 0x000000050a0b7c36 */ /* 0x008fe20008000000 */
        /* <DEDUP_REMOVED lines=18> */
[----:B------:R-:W-:Y:S01]  /*11ea0*/  PRMT R12, R115, 0x9910, RZ ;  /* 0x00009910730c7816 */ /* 0x000fe200000000ff */
[----:B------:R2:W-:Y:S01]  /*11eb0*/  @P1 STG.E.U8 desc[UR26][R4.64], R13 ;  /* 0x0000000d04001986 */ /* 0x0005e2000c10111a */
[CC--:B------:R-:W-:Y:S01]  /*11ec0*/  IADD3 R6, P1, PT, R11.reuse, R2.reuse, RZ ;  /* 0x000000020b067210 */ /* 0x0c0fe20007f3e0ff */
[C---:B---3--:R-:W-:Y:S02]  /*11ed0*/  VIADD R8, R0.reuse, 0x72 ;  /* 0x0000007200087836 */ /* 0x048fe40000000000 */
[C---:B------:R-:W-:Y:S01]  /*11ee0*/  VIADD R10, R11.reuse, UR5 ;  /* 0x000000050b0a7c36 */ /* 0x040fe20008000000 */
[-C--:B------:R-:W-:Y:S01]  /*11ef0*/  LEA.HI.X.SX32 R7, R11, R3.reuse, 0x1, P1 ;  /* 0x000000030b077211 */ /* 0x080fe200008f0eff */
[----:B------:R-:W-:Y:S01]  /*11f00*/  VIADD R9, R0, 0x73 ;  /* 0x0000007300097836 */ /* 0x000fe20000000000 */
[----:B-1----:R-:W-:Y:S01]  /*11f10*/  ISETP.LT.AND P1, PT, R8, UR4, !P0 ;  /* 0x0000000408007c0c */ /* 0x002fe2000c721270 */
[----:B------:R-:W-:Y:S01]  /*11f20*/  IMAD.MOV.U32 R11, RZ, RZ, R12 ;  /* 0x000000ffff0b7224 */ /* 0x000fe200078e000c */
[CC--:B------:R-:W-:Y:S01]  /*11f30*/  IADD3 R8, P5, PT, R10.reuse, R2.reuse, RZ ;  /* 0x000000020a087210 */ /* 0x0c0fe20007fbe0ff */
[----:B------:R1:W-:Y:S01]  /*11f40*/  @P6 STG.E.U8 desc[UR26][R6.64], R115 ;  /* 0x0000007306006986 */ /* 0x0003e2000c10111a */
[----:B------:R-:W-:Y:S01]  /*11f50*/  ISETP.LT.AND P6, PT, R9, UR7, !P0 ;  /* 0x0000000709007c0c */ /* 0x000fe2000c7c1270 */
[----:B------:R-:W3:Y:S01]  /*11f60*/  LDCU UR4, c[0x0][0x39c] ;  /* 0x00007380ff0477ac */ /* 0x000ee20008000800 */
[CC--:B------:R-:W-:Y:S01]  /*11f70*/  LEA.HI.X.SX32 R9, R10.reuse, R3.reuse, 0x1, P5 ;  /* 0x000000030a097211 */ /* 0x0c0fe200028f0eff */
[----:B------:R-:W-:Y:S01]  /*11f80*/  VIADD R10, R10, UR5 ;  /* 0x000000050a0a7c36 */ /* 0x000fe20008000000 */
[----:B------:R-:W-:Y:S01]  /*11f90*/  SHF.R.S32.HI R11, RZ, 0x8, R11 ;  /* 0x00000008ff0b7819 */ /* 0x000fe2000001140b */
[C---:B--2---:R-:W-:Y:S01]  /*11fa0*/  VIADD R5, R0.reuse, 0x74 ;  /* 0x0000007400057836 */ /* 0x044fe20000000000 */
[----:B------:R-:W2:Y:S01]  /*11fb0*/  LDCU UR7, c[0x0][0x39c] ;  /* 0x00007380ff0777ac */ /* 0x000ea20008000800 */
[----:B------:R-:W-:Y:S01]  /*11fc0*/  PRMT R13, R117, 0x9910, RZ ;  /* 0x00009910750d7816 */ /* 0x000fe200000000ff */
[----:B------:R-:W-:Y:S01]  /*11fd0*/  VIADD R12, R0, 0x78 ;  /* 0x00000078000c7836 */ /* 0x000fe20000000000 */
[----:B------:R5:W-:Y:S01]  /*11fe0*/  @P4 STG.E.U8 desc[UR26][R8.64], R11 ;  /* 0x0000000b08004986 */ /* 0x000be2000c10111a */
[----:B------:R-:W-:Y:S01]  /*11ff0*/  IADD3 R4, P4, PT, R10, R2, RZ ;  /* 0x000000020a047210 */ /* 0x000fe20007f9e0ff */
[----:B-1----:R-:W-:Y:S01]  /*12000*/  VIADD R7, R0, 0x75 ;  /* 0x0000007500077836 */ /* 0x002fe20000000000 */
[----:B0-----:R-:W-:Y:S01]  /*12010*/  ISETP.LT.AND P5, PT, R5, UR6, !P0 ;  /* 0x0000000605007c0c */ /* 0x001fe2000c7a1270 */
[----:B------:R-:W0:Y:S01]  /*12020*/  LDCU UR6, c[0x0][0x39c] ;  /* 0x00007380ff0677ac */ /* 0x000e220008000800 */
[C---:B------:R-:W-:Y:S01]  /*12030*/  LEA.HI.X.SX32 R5, R10.reuse, R3, 0x1, P4 ;  /* 0x000000030a057211 */ /* 0x040fe200020f0eff */
[----:B------:R-:W-:Y:S01]  /*12040*/  VIADD R10, R10, UR5 ;  /* 0x000000050a0a7c36 */ /* 0x000fe20008000000 */
[----:B------:R-:W-:-:S03]  /*12050*/  SHF.R.S32.HI R13, RZ, 0x8, R13 ;  /* 0x00000008ff0d7819 */ /* 0x000fc6000001140d */
[----:B------:R1:W-:Y:S01]  /*12060*/  @P3 STG.E.U8 desc[UR26][R4.64], R117 ;  /* 0x0000007504003986 */ /* 0x0003e2000c10111a */
[CC--:B------:R-:W-:Y:S01]  /*12070*/  IADD3 R6, P3, PT, R10.reuse, R2.reuse, RZ ;  /* 0x000000020a067210 */ /* 0x0c0fe20007f7e0ff */
[----:B-----5:R-:W-:Y:S01]  /*12080*/  VIADD R11, R10, UR5 ;  /* 0x000000050a0b7c36 */ /* 0x020fe20008000000 */
[----:B---3--:R-:W-:Y:S01]  /*12090*/  ISETP.LT.AND P4, PT, R7, UR4, !P0 ;  /* 0x0000000407007c0c */ /* 0x008fe2000c781270 */
[----:B------:R-:W-:Y:S01]  /*120a0*/  VIADD R9, R0, 0x76 ;  /* 0x0000007600097836 */ /* 0x000fe20000000000 */
[-C--:B------:R-:W-:Y:S01]  /*120b0*/  LEA.HI.X.SX32 R7, R10, R3.reuse, 0x1, P3 ;  /* 0x000000030a077211 */ /* 0x080fe200018f0eff */
[----:B------:R-:W-:Y:S01]  /*120c0*/  VIADD R10, R0, 0x77 ;  /* 0x00000077000a7836 */ /* 0x000fe20000000000 */
[----:B------:R-:W-:Y:S01]  /*120d0*/  IADD3 R8, P3, PT, R11, R2, RZ ;  /* 0x000000020b087210 */ /* 0x000fe20007f7e0ff */
[----:B------:R-:W3:Y:S02]  /*120e0*/  LDCU UR4, c[0x0][0x39c] ;  /* 0x00007380ff0477ac */ /* 0x000ee40008000800 */
        /* <DEDUP_REMOVED lines=8> */
[C---:B------:R-:W-:Y:S01]  /*12170*/  IADD3 R4, P1, PT, R11.reuse, R2, RZ ;  /* 0x000000020b047210 */ /* 0x040fe20007f3e0ff */
[C---:B------:R-:W-:Y:S01]  /*12180*/  VIADD R10, R11.reuse, UR5 ;  /* 0x000000050b0a7c36 */ /* 0x040fe20008000000 */
[----:B------:R-:W1:Y:S01]  /*12190*/  LDCU UR6, c[0x0][0x39c] ;  /* 0x00007380ff0677ac */ /* 0x000e620008000800 */
[----:B-----5:R-:W-:Y:S01]  /*121a0*/  IMAD.MOV.U32 R6, RZ, RZ, R5 ;  /* 0x000000ffff067224 */ /* 0x020fe200078e0005 */
[----:B------:R-:W-:Y:S01]  /*121b0*/  LEA.HI.X.SX32 R5, R11, R3, 0x1, P1 ;  /* 0x000000030b057211 */ /* 0x000fe200008f0eff */
[----:B------:R-:W-:-:S03]  /*121c0*/  VIADD R13, R0, 0x7a ;  /* 0x0000007a000d7836 */ /* 0x000fc60000000000 */
[----:B------:R-:W-:Y:S02]  /*121d0*/  SHF.R.S32.HI R11, RZ, 0x8, R6 ;  /* 0x00000008ff0b7819 */ /* 0x000fe40000011406 */
[----:B------:R-:W-:-:S03]  /*121e0*/  IADD3 R6, P1, PT, R10, R2, RZ ;  /* 0x000000020a067210 */ /* 0x000fc60007f3e0ff */
[----:B------:R5:W-:Y:S01]  /*121f0*/  @P6 STG.E.U8 desc[UR26][R4.64], R11 ;  /* 0x0000000b04006986 */ /* 0x000be2000c10111a */
[CC--:B------:R-:W-:Y:S01]  /*12200*/  LEA.HI.X.SX32 R7, R10.reuse, R3.reuse, 0x1, P1 ;  /* 0x000000030a077211 */ /* 0x0c0fe200008f0eff */
[----:B------:R-:W-:Y:S01]  /*12210*/  VIADD R10, R10, UR5 ;  /* 0x000000050a0a7c36 */ /* 0x000fe20008000000 */
[----:B---3--:R-:W-:Y:S01]  /*12220*/  ISETP.LT.AND P1, PT, R12, UR4, !P0 ;  /* 0x000000040c007c0c */ /* 0x008fe2000c721270 */
[----:B------:R-:W3:Y:S01]  /*12230*/  LDCU UR4, c[0x0][0x39c] ;  /* 0x00007380ff0477ac */ /* 0x000ee20008000800 */
[----:B------:R-:W-:Y:S01]  /*12240*/  PRMT R12, R121, 0x9910, RZ ;  /* 0x00009910790c7816 */ /* 0x000fe200000000ff */
[----:B------:R4:W-:Y:S01]  /*12250*/  @P5 STG.E.U8 desc[UR26][R6.64], R121 ;  /* 0x0000007906005986 */ /* 0x0009e2000c10111a */
[----:B0-----:R-:W-:Y:S02]  /*12260*/  IADD3 R8, P5, PT, R10, R2, RZ ;  /* 0x000000020a087210 */ /* 0x001fe40007fbe0ff */
[----:B-1----:R-:W-:Y:S01]  /*12270*/  ISETP.LT.AND P6, PT, R14, UR6, !P0 ;  /* 0x000000060e007c0c */ /* 0x002fe2000c7c1270 */
[----:B------:R-:W0:Y:S01]  /*12280*/  LDCU UR6, c[0x0][0x39c] ;  /* 0x00007380ff0677ac */ /* 0x000e220008000800 */
[C---:B------:R-:W-:Y:S01]  /*12290*/  LEA.HI.X.SX32 R9, R10.reuse, R3, 0x1, P5 ;  /* 0x000000030a097211 */ /* 0x040fe200028f0eff */
[----:B------:R-:W-:Y:S01]  /*122a0*/  VIADD R10, R10, UR5 ;  /* 0x000000050a0a7c36 */ /* 0x000fe20008000000 */
[----:B-----5:R-:W-:Y:S01]  /*122b0*/  SHF.R.S32.HI R11, RZ, 0x8, R12 ;  /* 0x00000008ff0b7819 */ /* 0x020fe2000001140c */
[----:B------:R-:W-:Y:S01]  /*122c0*/  VIADD R12, R0, 0x7c ;  /* 0x0000007c000c7836 */ /* 0x000fe20000000000 */
[----:B--2---:R-:W-:-:S02]  /*122d0*/  ISETP.LT.AND P5, PT, R13, UR7, !P0 ;  /* 0x000000070d007c0c */ /* 0x004fc4000c7a1270 */
[----:B------:R-:W-:Y:S01]  /*122e0*/  PRMT R13, R123, 0x9910, RZ ;  /* 0x000099107b0d7816 */ /* 0x000fe200000000ff */
[----:B------:R1:W-:Y:S01]  /*122f0*/  @P4 STG.E.U8 desc[UR26][R8.64], R11 ;  /* 0x0000000b08004986 */ /* 0x0003e2000c10111a */
[-C--:B------:R-:W-:Y:S01]  /*12300*/  IADD3 R4, P4, PT, R10, R2.reuse, RZ ;  /* 0x000000020a047210 */ /* 0x080fe20007f9e0ff */
[----:B----4-:R-:W-:Y:S01]  /*12310*/  VIADD R6, R0, 0x7b ;  /* 0x0000007b00067836 */ /* 0x010fe20000000000 */
[----:B------:R-:W-:Y:S02]  /*12320*/  SHF.R.S32.HI R13, RZ, 0x8, R13 ;  /* 0x00000008ff0d7819 */ /* 0x000fe4000001140d */
[C---:B------:R-:W-:Y:S01]  /*12330*/  LEA.HI.X.SX32 R5, R10.reuse, R3, 0x1, P4 ;  /* 0x000000030a057211 */ /* 0x040fe200020f0eff */
[----:B------:R-:W-:Y:S01]  /*12340*/  VIADD R10, R10, UR5 ;  /* 0x000000050a0a7c36 */ /* 0x000fe20008000000 */
[----:B---3--:R-:W-:Y:S01]  /*12350*/  ISETP.LT.AND P4, PT, R6, UR4, !P0 ;  /* 0x0000000406007c0c */ /* 0x008fe2000c781270 */
[----:B------:R-:W2:Y:S02]  /*12360*/  LDCU UR4, c[0x0][0x39c] ;  /* 0x00007380ff0477ac */ /* 0x000ea40008000800 */
[----:B------:R3:W-:Y:S01]  /*12370*/  @P2 STG.E.U8 desc[UR26][R4.64], R123 ;  /* 0x0000007b04002986 */ /* 0x0007e2000c10111a */
[C---:B------:R-:W-:Y:S01]  /*12380*/  IADD3 R6, P2, PT, R10.reuse, R2, RZ ;  /* 0x000000020a067210 */ /* 0x040fe20007f5e0ff */
[----:B-1----:R-:W-:-:S03]  /*12390*/  VIADD R11, R10, UR5 ;  /* 0x000000050a0b7c36 */ /* 0x002fc60008000000 */
[-C--:B------:R-:W-:Y:S01]  /*123a0*/  LEA.HI.X.SX32 R7, R10, R3.reuse, 0x1, P2 ;  /* 0x000000030a077211 */ /* 0x080fe200010f0eff */
[C---:B------:R-:W-:Y:S01]  /*123b0*/  VIADD R10, R0.reuse, 0x7d ;  /* 0x0000007d000a7836 */ /* 0x040fe20000000000 */
[CC--:B------:R-:W-:Y:S01]  /*123c0*/  IADD3 R8, P2, PT, R11.reuse, R2.reuse, RZ ;  /* 0x000000020b087210 */ /* 0x0c0fe20007f5e0ff */
[----:B------:R-:W-:Y:S02]  /*123d0*/  VIADD R0, R0, 0x7f ;  /* 0x0000007f00007836 */ /* 0x000fe40000000000 */
[----:B------:R1:W-:Y:S01]  /*123e0*/  @P3 STG.E.U8 desc[UR26][R6.64], R13 ;  /* 0x0000000d06003986 */ /* 0x0003e2000c10111a */
[CC--:B------:R-:W-:Y:S01]  /*123f0*/  LEA.HI.X.SX32 R9, R11.reuse, R3.reuse, 0x1, P2 ;  /* 0x000000030b097211 */ /* 0x0c0fe200010f0eff */
[----:B------:R-:W-:Y:S01]  /*12400*/  VIADD R11, R11, UR5 ;  /* 0x000000050b0b7c36 */ /* 0x000fe20008000000 */
[----:B0-----:R-:W-:Y:S01]  /*12410*/  ISETP.LT.AND P3, PT, R12, UR6, !P0 ;  /* 0x000000060c007c0c */ /* 0x001fe2000c761270 */
[----:B------:R-:W0:Y:S02]  /*12420*/  LDCU UR6, c[0x0][0x39c] ;  /* 0x00007380ff0677ac */ /* 0x000e240008000800 */
[----:B------:R4:W-:Y:S01]  /*12430*/  @P1 STG.E.U8 desc[UR26][R8.64], R125 ;  /* 0x0000007d08001986 */ /* 0x0009e2000c10111a */
[----:B--2---:R-:W-:Y:S01]  /*12440*/  ISETP.LT.AND P2, PT, R10, UR4, !P0 ;  /* 0x000000040a007c0c */ /* 0x004fe2000c741270 */
[C---:B------:R-:W-:Y:S01]  /*12450*/  VIADD R10, R11.reuse, UR5 ;  /* 0x000000050b0a7c36 */ /* 0x040fe20008000000 */
[CC--:B---3--:R-:W-:Y:S01]  /*12460*/  IADD3 R4, P1, PT, R11.reuse, R2.reuse, RZ ;  /* 0x000000020b047210 */ /* 0x0c8fe20007f3e0ff */
[----:B------:R-:W2:Y:S03]  /*12470*/  LDCU UR4, c[0x0][0x39c] ;  /* 0x00007380ff0477ac */ /* 0x000ea60008000800 */
[----:B------:R-:W-:Y:S01]  /*12480*/  LEA.HI.X.SX32 R5, R11, R3, 0x1, P1 ;  /* 0x000000030b057211 */ /* 0x000fe200008f0eff */
[C---:B------:R-:W-:Y:S01]  /*12490*/  VIADD R11, R10.reuse, UR5 ;  /* 0x000000050a0b7c36 */ /* 0x040fe20008000000 */
[----:B-1----:R-:W-:-:S03]  /*124a0*/  IADD3 R6, P1, PT, R10, R2, RZ ;  /* 0x000000020a067210 */ /* 0x002fc60007f3e0ff */
[C---:B------:R-:W-:Y:S01]  /*124b0*/  VIADD R13, R11.reuse, UR5 ;  /* 0x000000050b0d7c36 */ /* 0x040fe20008000000 */
[----:B------:R1:W-:Y:S01]  /*124c0*/  @P6 STG.E.U8 desc[UR26][R4.64], R17 ;  /* 0x0000001104006986 */ /* 0x0003e2000c10111a */
[-C--:B----4-:R-:W-:Y:S02]  /*124d0*/  IADD3 R8, P6, PT, R11, R2.reuse, RZ ;  /* 0x000000020b087210 */ /* 0x090fe40007fde0ff */
[----:B------:R-:W-:Y:S01]  /*124e0*/  VIADD R14, R13, UR5 ;  /* 0x000000050d0e7c36 */ /* 0x000fe20008000000 */
[-C--:B------:R-:W-:Y:S02]  /*124f0*/  LEA.HI.X.SX32 R7, R10, R3.reuse, 0x1, P1 ;  /* 0x000000030a077211 */ /* 0x080fe400008f0eff */
[-C--:B------:R-:W-:Y:S01]  /*12500*/  LEA.HI.X.SX32 R9, R11, R3.reuse, 0x1, P6 ;  /* 0x000000030b097211 */ /* 0x080fe200030f0eff */
[C---:B------:R-:W-:Y:S01]  /*12510*/  VIADD R15, R14.reuse, UR5 ;  /* 0x000000050e0f7c36 */ /* 0x040fe20008000000 */
[-C--:B------:R-:W-:Y:S01]  /*12520*/  IADD3 R10, P1, PT, R13, R2.reuse, RZ ;  /* 0x000000020d0a7210 */ /* 0x080fe20007f3e0ff */
[----:B------:R3:W-:Y:S01]  /*12530*/  @P5 STG.E.U8 desc[UR26][R6.64], R127 ;  /* 0x0000007f06005986 */ /* 0x0007e2000c10111a */
[----:B------:R-:W-:Y:S01]  /*12540*/  IADD3 R12, P6, PT, R14, R2, RZ ;  /* 0x000000020e0c7210 */ /* 0x000fe20007fde0ff */
[----:B------:R-:W-:Y:S01]  /*12550*/  VIADD R16, R15, UR5 ;  /* 0x000000050f107c36 */ /* 0x000fe20008000000 */
[----:B------:R-:W-:-:S02]  /*12560*/  LEA.HI.X.SX32 R11, R13, R3, 0x1, P1 ;  /* 0x000000030d0b7211 */ /* 0x000fc400008f0eff */
[-C--:B------:R-:W-:Y:S02]  /*12570*/  LEA.HI.X.SX32 R13, R14, R3.reuse, 0x1, P6 ;  /* 0x000000030e0d7211 */ /* 0x080fe400030f0eff */
[-C--:B-1----:R-:W-:Y:S02]  /*12580*/  IADD3 R4, P6, PT, R16, R2.reuse, RZ ;  /* 0x0000000210047210 */ /* 0x082fe40007fde0ff */
[----:B--2---:R-:W-:Y:S02]  /*12590*/  ISETP.LT.AND P1, PT, R18, UR4, !P0 ;  /* 0x0000000412007c0c */ /* 0x004fe4000c721270 */
[----:B------:R-:W-:Y:S02]  /*125a0*/  LEA.HI.X.SX32 R5, R16, R3, 0x1, P6 ;  /* 0x0000000310057211 */ /* 0x000fe400030f0eff */
[----:B0-----:R-:W-:Y:S02]  /*125b0*/  ISETP.LT.AND P0, PT, R0, UR6, !P0 ;  /* 0x0000000600007c0c */ /* 0x001fe4000c701270 */
[----:B------:R-:W-:-:S02]  /*125c0*/  IADD3 R2, P6, PT, R15, R2, RZ ;  /* 0x000000020f027210 */ /* 0x000fc40007fde0ff */
[----:B------:R-:W-:Y:S02]  /*125d0*/  PRMT R0, R127, 0x9910, RZ ;  /* 0x000099107f007816 */ /* 0x000fe400000000ff */
[----:B------:R-:W-:Y:S02]  /*125e0*/  PRMT R17, R129, 0x9910, RZ ;  /* 0x0000991081117816 */ /* 0x000fe400000000ff */
[----:B------:R-:W-:Y:S02]  /*125f0*/  LEA.HI.X.SX32 R3, R15, R3, 0x1, P6 ;  /* 0x000000030f037211 */ /* 0x000fe400030f0eff */
[----:B------:R-:W-:Y:S02]  /*12600*/  SHF.R.S32.HI R15, RZ, 0x8, R0 ;  /* 0x00000008ff0f7819 */ /* 0x000fe40000011400 */
[----:B------:R-:W-:-:S03]  /*12610*/  SHF.R.S32.HI R17, RZ, 0x8, R17 ;  /* 0x00000008ff117819 */ /* 0x000fc60000011411 */
[----:B------:R3:W-:Y:S04]  /*12620*/  @P4 STG.E.U8 desc[UR26][R8.64], R15 ;  /* 0x0000000f08004986 */ /* 0x0007e8000c10111a */
[----:B------:R3:W-:Y:S04]  /*12630*/  @P3 STG.E.U8 desc[UR26][R10.64], R129 ;  /* 0x000000810a003986 */ /* 0x0007e8000c10111a */
[----:B------:R3:W-:Y:S04]  /*12640*/  @P2 STG.E.U8 desc[UR26][R12.64], R17 ;  /* 0x000000110c002986 */ /* 0x0007e8000c10111a */
[----:B------:R3:W-:Y:S04]  /*12650*/  @P1 STG.E.U8 desc[UR26][R2.64], R131 ;  /* 0x0000008302001986 */ /* 0x0007e8000c10111a */
[----:B------:R3:W-:Y:S01]  /*12660*/  @P0 STG.E.U8 desc[UR26][R4.64], R19 ;  /* 0x0000001304000986 */ /* 0x0007e2000c10111a */
[----:B------:R-:W-:Y:S06]  /*12670*/  BAR.SYNC.DEFER_BLOCKING 0x0 ;  /* 0x0000000000007b1d */ /* 0x000fec0000010000 */
[----:B------:R-:W-:Y:S05]  /*12680*/  BRA.U UP0, `(.L_x_13) ;  /* 0x0000000100a07547 */ /* 0x000fea000b800000 */
[----:B------:R-:W0:Y:S01]  /*12690*/  S2UR UR5, SR_CgaCtaId ;  /* 0x00000000000579c3 */ /* 0x000e220000008800 */
[----:B------:R-:W-:Y:S01]  /*126a0*/  NOP ;  /* 0x0000000000007918 */ /* 0x000fe20000000000 */
[----:B------:R-:W-:Y:S01]  /*126b0*/  UMOV UR4, 0x50 ;  /* 0x0000005000047882 */ /* 0x000fe20000000000 */
[----:B------:R-:W-:Y:S02]  /*126c0*/  IMAD.U32 R0, RZ, RZ, UR12 ;  /* 0x0000000cff007e24 */ /* 0x000fe4000f8e00ff */
[----:B---3--:R-:W-:Y:S02]  /*126d0*/  IMAD.MOV.U32 R3, RZ, RZ, 0xf ;  /* 0x0000000fff037424 */ /* 0x008fe400078e00ff */
[----:B------:R-:W-:Y:S01]  /*126e0*/  IMAD.MOV.U32 R7, RZ, RZ, 0x1 ;  /* 0x00000001ff077424 */ /* 0x000fe200078e00ff */
[----:B------:R-:W-:-:S04]  /*126f0*/  LOP3.LUT R0, R0, 0xffff, RZ, 0xc0, !PT ;  /* 0x0000ffff00007812 */ /* 0x000fc800078ec0ff */
[----:B------:R-:W-:-:S05]  /*12700*/  SHF.R.U32.HI R0, RZ, 0x5, R0 ;  /* 0x00000005ff007819 */ /* 0x000fca0000011600 */
[----:B------:R-:W-:Y:S01]  /*12710*/  VIADD R2, R0, 0x10 ;  /* 0x0000001000027836 */ /* 0x000fe20000000000 */
[----:B------:R-:W-:Y:S01]  /*12720*/  SHF.L.U32 R0, R3, R0, RZ ;  /* 0x0000000003007219 */ /* 0x000fe200000006ff */
[----:B0-----:R-:W-:-:S03]  /*12730*/  ULEA UR6, UR5, UR4, 0x18 ;  /* 0x0000000405067291 */ /* 0x001fc6000f8ec0ff */
[----:B------:R-:W-:-:S04]  /*12740*/  SHF.L.U32 R3, R7, R2, RZ ;  /* 0x0000000207037219 */ /* 0x000fc800000006ff */
[----:B------:R-:W-:Y:S02]  /*12750*/  LOP3.LUT R0, R3, R0, RZ, 0xfc, !PT ;  /* 0x0000000003007212 */ /* 0x000fe400078efcff */
[----:B------:R-:W0:Y:S02]  /*12760*/  LDS R5, [UR6] ;  /* 0x00000006ff057984 */ /* 0x000e240008000800 */
[C---:B------:R-:W-:Y:S02]  /*12770*/  LOP3.LUT R2, R0.reuse, 0xffff, RZ, 0xc0, !PT ;  /* 0x0000ffff00027812 */ /* 0x040fe400078ec0ff */
[----:B0-----:R-:W-:-:S04]  /*12780*/  LOP3.LUT R3, R0, 0xffff, R5, 0x80, !PT ;  /* 0x0000ffff00037812 */ /* 0x001fc800078e8005 */
[----:B------:R-:W-:-:S13]  /*12790*/  ISETP.NE.AND P0, PT, R3, R2, PT ;  /* 0x000000020300720c */ /* 0x000fda0003f05270 */
[----:B------:R-:W-:Y:S05]  /*127a0*/  @P0 BRA `(.L_x_14) ;  /* 0x0000000000500947 */ /* 0x000fea0003800000 */
[----:B------:R-:W-:Y:S02]  /*127b0*/  SHF.R.U32.HI R5, RZ, 0x10, R5 ;  /* 0x00000010ff057819 */ /* 0x000fe40000011605 */
[----:B------:R-:W-:-:S04]  /*127c0*/  SHF.R.U32.HI R2, RZ, 0x10, R0 ;  /* 0x00000010ff027819 */ /* 0x000fc80000011600 */
[----:B------:R-:W-:-:S04]  /*127d0*/  LOP3.LUT R5, R5, R2, RZ, 0xc0, !PT ;  /* 0x0000000205057212 */ /* 0x000fc800078ec0ff */
[----:B------:R-:W-:-:S13]  /*127e0*/  ISETP.NE.AND P0, PT, R5, R2, PT ;  /* 0x000000020500720c */ /* 0x000fda0003f05270 */
[----:B------:R-:W-:Y:S05]  /*127f0*/  @P0 BRA `(.L_x_15) ;  /* 0x0000000000300947 */ /* 0x000fea0003800000 */
[----:B------:R-:W-:Y:S01]  /*12800*/  R2UR UR4, R0 ;  /* 0x00000000000472ca */ /* 0x000fe200000e0000 */
[----:B------:R-:W-:Y:S01]  /*12810*/  VOTEU.ANY UR5, UPT, PT ;  /* 0x0000000000057886 */ /* 0x000fe200038e0100 */
[----:B------:R-:W0:Y:S01]  /*12820*/  S2R R0, SR_LANEID ;  /* 0x0000000000007919 */ /* 0x000e220000000000 */
[----:B------:R-:W-:-:S10]  /*12830*/  UFLO.U32 UR5, UR5 ;  /* 0x00000005000572bd */ /* 0x000fd400080e0000 */
[----:B------:R-:W-:-:S06]  /*12840*/  ULOP3.LUT UR4, URZ, UR4, URZ, 0x33, !UPT ;  /* 0x00000004ff047292 */ /* 0x000fcc000f8e33ff */
[----:B------:R-:W-:-:S04]  /*12850*/  IMAD.U32 R2, RZ, RZ, UR4 ;  /* 0x00000004ff027e24 */ /* 0x000fc8000f8e00ff */
[----:B------:R-:W1:Y:S02]  /*12860*/  REDUX UR7, R2 ;  /* 0x00000000020773c4 */ /* 0x000e640000000000 */
[----:B------:R2:W-:Y:S01]  /*12870*/  UTCATOMSWS.AND URZ, UR4 ;  /* 0x0000000400ff79e3 */ /* 0x0005e20008000000 */
[----:B0-----:R-:W-:Y:S01]  /*12880*/  ISETP.EQ.U32.AND P0, PT, R0, UR5, PT ;  /* 0x0000000500007c0c */ /* 0x001fe2000bf02070 */
[----:B-1----:R-:W-:-:S12]  /*12890*/  IMAD.U32 R0, RZ, RZ, UR7 ;  /* 0x00000007ff007e24 */ /* 0x002fd8000f8e00ff */
[----:B------:R2:W-:Y:S01]  /*128a0*/  @P0 ATOMS.AND RZ, [UR6], R0 ;  /* 0x00000000ffff098c */ /* 0x0005e2000a800006 */
[----:B------:R-:W-:Y:S05]  /*128b0*/  BRA `(.L_x_13) ;  /* 0x0000000000147947 */ /* 0x000fea0003800000 */
.L_x_15:
[----:B------:R-:W-:-:S07]  /*128c0*/  MOV R2, 0x128e0 ;  /* 0x000128e000027802 */ /* 0x000fce0000000f00 */
[----:B------:R-:W-:Y:S05]  /*128d0*/  CALL.REL.NOINC `($__internal_0_$__cuda_sm10x_tcgen05_guardrail_trap_col_being_dealloced_not_returned_by_alloc) ;  /* 0x00000000002c7944 */ /* 0x000fea0003c00000 */
[----:B------:R-:W-:Y:S05]  /*128e0*/  BRA `(.L_x_13) ;  /* 0x0000000000087947 */ /* 0x000fea0003800000 */
.L_x_14:
[----:B------:R-:W-:-:S07]  /*128f0*/  MOV R2, 0x12910 ;  /* 0x0001291000027802 */ /* 0x000fce0000000f00 */
[----:B------:R-:W-:Y:S05]  /*12900*/  CALL.REL.NOINC `($__internal_2_$__cuda_sm10x_tcgen05_guardrail_trap_unallocated_columns_being_dealloced) ;  /* 0x0000000000387944 */ /* 0x000fea0003c00000 */
.L_x_13:
[----:B------:R-:W-:Y:S01]  /*12910*/  NOP ;  /* 0x0000000000007918 */ /* 0x000fe20000000000 */
[----:B--2---:R-:W-:Y:S05]  /*12920*/  EXIT ;  /* 0x000000000000794d */ /* 0x004fea0003800000 */
.L_x_8:
[----:B------:R-:W0:Y:S02]  /*12930*/  SYNCS.PHASECHK.TRANS64.TRYWAIT P2, [UR10], R126 ;  /* 0x0000007eff0075a7 */ /* 0x000e24000804110a */
[----:B0-----:R-:W-:Y:S05]  /*12940*/  @!P2 BRA `(.L_x_8) ;  /* 0xfffffffc00f8a947 */ /* 0x001fea000383ffff */
[----:B------:R-:W-:Y:S05]  /*12950*/  BRA `(.L_x_16) ;  /* 0xffffff7400707947 */ /* 0x000fea000383ffff */
.L_x_12:
[----:B------:R-:W1:Y:S02]  /*12960*/  SYNCS.PHASECHK.TRANS64.TRYWAIT P0, [UR10], R2 ;  /* 0x00000002ff0075a7 */ /* 0x000e64000800110a */
[----:B-1----:R-:W-:Y:S05]  /*12970*/  @!P0 BRA `(.L_x_12) ;  /* 0xfffffffc00f88947 */ /* 0x002fea000383ffff */
[----:B------:R-:W-:Y:S05]  /*12980*/  BRA `(.L_x_11) ;  /* 0xffffffb800087947 */ /* 0x000fea000383ffff */
        .weak           $__internal_0_$__cuda_sm10x_tcgen05_guardrail_trap_col_being_dealloced_not_returned_by_alloc
        .type           $__internal_0_$__cuda_sm10x_tcgen05_guardrail_trap_col_being_dealloced_not_returned_by_alloc,@function
        .size           $__internal_0_$__cuda_sm10x_tcgen05_guardrail_trap_col_being_dealloced_not_returned_by_alloc,($__internal_1_$__cuda_sm10x_tcgen05_guardrail_trap_phase_invalid_during_alloc - $__internal_0_$__cuda_sm10x_tcgen05_guardrail_trap_col_being_dealloced_not_returned_by_alloc)
$__internal_0_$__cuda_sm10x_tcgen05_guardrail_trap_col_being_dealloced_not_returned_by_alloc:
[----:B------:R-:W-:Y:S05]  /*12990*/  BPT.TRAP 0x1 ;  /* 0x000000040000795c */ /* 0x000fea0000300000 */
[----:B------:R-:W-:-:S04]  /*129a0*/  IMAD.MOV.U32 R3, RZ, RZ, 0x0 ;  /* 0x00000000ff037424 */ /* 0x000fc800078e00ff */
[----:B------:R-:W-:Y:S05]  /*129b0*/  RET.REL.NODEC R2 `(matmul_kernel) ;  /* 0xfffffed402907950 */ /* 0x000fea0003c3ffff */
        .weak           $__internal_1_$__cuda_sm10x_tcgen05_guardrail_trap_phase_invalid_during_alloc
        .type           $__internal_1_$__cuda_sm10x_tcgen05_guardrail_trap_phase_invalid_during_alloc,@function
        .size           $__internal_1_$__cuda_sm10x_tcgen05_guardrail_trap_phase_invalid_during_alloc,($__internal_2_$__cuda_sm10x_tcgen05_guardrail_trap_unallocated_columns_being_dealloced - $__internal_1_$__cuda_sm10x_tcgen05_guardrail_trap_phase_invalid_during_alloc)
$__internal_1_$__cuda_sm10x_tcgen05_guardrail_trap_phase_invalid_during_alloc:
[----:B------:R-:W-:Y:S05]  /*129c0*/  BPT.TRAP 0x1 ;  /* 0x000000040000795c */ /* 0x000fea0000300000 */
[----:B------:R-:W-:-:S04]  /*129d0*/  IMAD.MOV.U32 R3, RZ, RZ, 0x0 ;  /* 0x00000000ff037424 */ /* 0x000fc800078e00ff */
[----:B------:R-:W-:Y:S05]  /*129e0*/  RET.REL.NODEC R2 `(matmul_kernel) ;  /* 0xfffffed402847950 */ /* 0x000fea0003c3ffff */
        .weak           $__internal_2_$__cuda_sm10x_tcgen05_guardrail_trap_unallocated_columns_being_dealloced
        .type           $__internal_2_$__cuda_sm10x_tcgen05_guardrail_trap_unallocated_columns_being_dealloced,@function
        .size           $__internal_2_$__cuda_sm10x_tcgen05_guardrail_trap_unallocated_columns_being_dealloced,(.L_x_20 - $__internal_2_$__cuda_sm10x_tcgen05_guardrail_trap_unallocated_columns_being_dealloced)
$__internal_2_$__cuda_sm10x_tcgen05_guardrail_trap_unallocated_columns_being_dealloced:
[----:B------:R-:W-:Y:S05]  /*129f0*/  BPT.TRAP 0x1 ;  /* 0x000000040000795c */ /* 0x000fea0000300000 */
[----:B------:R-:W-:-:S04]  /*12a00*/  IMAD.MOV.U32 R3, RZ, RZ, 0x0 ;  /* 0x00000000ff037424 */ /* 0x000fc800078e00ff */
[----:B------:R-:W-:Y:S05]  /*12a10*/  RET.REL.NODEC R2 `(matmul_kernel) ;  /* 0xfffffed402787950 */ /* 0x000fea0003c3ffff */
.L_x_17:
[----:B------:R-:W-:-:S00]  /*12a20*/  BRA `(.L_x_17) ;  /* 0xfffffffc00fc7947 */ /* 0x000fc0000383ffff */
[----:B------:R-:W-:-:S00]  /*12a30*/  NOP ;  /* 0x0000000000007918 */ /* 0x000fc00000000000 */
        /* <DEDUP_REMOVED lines=12> */
.L_x_20:


//--------------------- .nv.shared.matmul_kernel  --------------------------
	.section	.nv.shared.matmul_kernel,"aw",@nobits
	.sectionflags	@""
	.align	16
	.zero		1024


//--------------------- .nv.shared.reserved.0     --------------------------
	.section	.nv.shared.reserved.0,"aw",@nobits
	.align	8
	.weak		__nv_reservedSMEM_offset_0_alias
	.size		__nv_reservedSMEM_offset_0_alias, 0, 64
	.other		__nv_reservedSMEM_offset_0_alias,@"STO_CUDA_RESERVED_SHARED STV_DEFAULT"
__nv_reservedSMEM_offset_0_alias:
	.zero		0
.nv.shared.reserved.0:
	.zero		64
	.weak		__nv_reservedSMEM_allocation_phase
	.type		__nv_reservedSMEM_allocation_phase,@object
	.size		__nv_reservedSMEM_allocation_phase,(.L_0 - __nv_reservedSMEM_allocation_phase)
__nv_reservedSMEM_allocation_phase:
	.zero		1
.L_0:
	.zero		7
	.weak		__nv_reservedSMEM_devtool_atexit_pc
	.type		__nv_reservedSMEM_devtool_atexit_pc,@object
	.size		__nv_reservedSMEM_devtool_atexit_pc,(__nv_reservedSMEM_allocation_mask - __nv_reservedSMEM_devtool_atexit_pc)
__nv_reservedSMEM_devtool_atexit_pc:
	.zero		8
	.weak		__nv_reservedSMEM_allocation_mask
	.type		__nv_reservedSMEM_allocation_mask,@object
	.size		__nv_reservedSMEM_allocation_mask,(.L_2 - __nv_reservedSMEM_allocation_mask)
__nv_reservedSMEM_allocation_mask:
	.zero		4
.L_2:


//--------------------- .nv.constant0.matmul_kernel --------------------------
	.section	.nv.constant0.matmul_kernel,"a",@progbits
	.sectionflags	@""
	.align	4
.nv.constant0.matmul_kernel:
	.zero		976


//--------------------- SYMBOLS --------------------------

	.type		.nv.reservedSmem.offset0,@object
	.size		.nv.reservedSmem.offset0,0x4
	.type		.nv.reservedSmem.cap,@object
	.size		.nv.reservedSmem.cap,0x4
